	.target	sm_90a

	.elftype	@"ET_EXEC"


//--------------------- .note.nv.tkinfo           --------------------------
	.section	.note.nv.tkinfo,"",@"SHT_NOTE"
	.sectionflags	@"SHF_NOTE_NV_TKINFO"
	.tkinfo
        /*0018*/ 	.word	0x00000002
        /*0030*/ 	.string	""
        /*0030*/ 	.string	"ptxas"
        /*0030*/ 	.string	"Cuda compilation tools, release 13.0, V13.0.88"
        /*0030*/ 	.string	"Build cuda_13.0.r13.0/compiler.36424714_0"
        /*0030*/ 	.string	"-v  -suppress-debug-info  -lineinfo  -arch sm_90a "



//--------------------- .note.nv.cuinfo           --------------------------
	.section	.note.nv.cuinfo,"",@"SHT_NOTE"
	.sectionflags	@"SHF_NOTE_NV_CUINFO"
        /*0018*/ 	.short	0x0002
        /*001a*/ 	.short	0x005a
        /*001c*/ 	.short	0x0082
	.zero		2


//--------------------- .nv.info                  --------------------------
	.section	.nv.info,"",@"SHT_CUDA_INFO"
	.align	4


	//----- nvinfo : EIATTR_REGCOUNT
	.align		4
        /*0000*/ 	.byte	0x04, 0x2f
        /*0002*/ 	.short	(.L_1 - .L_0)
	.align		4
.L_0:
        /*0004*/ 	.word	index@(matmul_kernel)
        /*0008*/ 	.word	0x000000ff


	//----- nvinfo : EIATTR_FRAME_SIZE
	.align		4
.L_1:
        /*000c*/ 	.byte	0x04, 0x11
        /*000e*/ 	.short	(.L_3 - .L_2)
	.align		4
.L_2:
        /*0010*/ 	.word	index@(matmul_kernel)
        /*0014*/ 	.word	0x000031f0


	//----- nvinfo : EIATTR_MIN_STACK_SIZE
	.align		4
.L_3:
        /*0018*/ 	.byte	0x04, 0x12
        /*001a*/ 	.short	(.L_5 - .L_4)
	.align		4
.L_4:
        /*001c*/ 	.word	index@(matmul_kernel)
        /*0020*/ 	.word	0x000031f0
.L_5:


//--------------------- .nv.compat                --------------------------
	.section	.nv.compat,"",@"SHT_CUDA_COMPAT_INFO"
	.align	4
        /*0000*/ 	.byte	0x02, 0x09, 0x01, 0x00, 0x02, 0x02, 0x04, 0x00, 0x02, 0x05, 0x05, 0x00, 0x03, 0x07, 0x01, 0x01
        /*0010*/ 	.byte	0x02, 0x03, 0x00, 0x00, 0x02, 0x06, 0x01, 0x00, 0x04, 0x0b, 0x08, 0x00, 0x00, 0x00, 0x00, 0x00
        /*0020*/ 	.byte	0x00, 0x00, 0x00, 0x00


//--------------------- .nv.info.matmul_kernel    --------------------------
	.section	.nv.info.matmul_kernel,"",@"SHT_CUDA_INFO"
	.sectionflags	@""
	.align	4


	//----- nvinfo : EIATTR_CUDA_API_VERSION
	.align		4
        /*0000*/ 	.byte	0x04, 0x37
        /*0002*/ 	.short	(.L_7 - .L_6)
.L_6:
        /*0004*/ 	.word	0x00000082


	//----- nvinfo : EIATTR_KPARAM_INFO
	.align		4
.L_7:
        /*0008*/ 	.byte	0x04, 0x17
        /*000a*/ 	.short	(.L_9 - .L_8)
.L_8:
        /*000c*/ 	.word	0x00000000
        /*0010*/ 	.short	0x000d
        /*0012*/ 	.short	0x0048
        /*0014*/ 	.byte	0x00, 0xf4, 0x21, 0x00


	//----- nvinfo : EIATTR_KPARAM_INFO
	.align		4
.L_9:
        /*0018*/ 	.byte	0x04, 0x17
        /*001a*/ 	.short	(.L_11 - .L_10)
.L_10:
        /*001c*/ 	.word	0x00000000
        /*0020*/ 	.short	0x000c
        /*0022*/ 	.short	0x0040
        /*0024*/ 	.byte	0x00, 0xf4, 0x21, 0x00


	//----- nvinfo : EIATTR_KPARAM_INFO
	.align		4
.L_11:
        /*0028*/ 	.byte	0x04, 0x17
        /*002a*/ 	.short	(.L_13 - .L_12)
.L_12:
        /*002c*/ 	.word	0x00000000
        /*0030*/ 	.short	0x000b
        /*0032*/ 	.short	0x0038
        /*0034*/ 	.byte	0x00, 0xf0, 0x11, 0x00


	//----- nvinfo : EIATTR_KPARAM_INFO
	.align		4
.L_13:
        /*0038*/ 	.byte	0x04, 0x17
        /*003a*/ 	.short	(.L_15 - .L_14)
.L_14:
        /*003c*/ 	.word	0x00000000
        /*0040*/ 	.short	0x000a
        /*0042*/ 	.short	0x0034
        /*0044*/ 	.byte	0x00, 0xf0, 0x11, 0x00


	//----- nvinfo : EIATTR_KPARAM_INFO
	.align		4
.L_15:
        /*0048*/ 	.byte	0x04, 0x17
        /*004a*/ 	.short	(.L_17 - .L_16)
.L_16:
        /*004c*/ 	.word	0x00000000
        /*0050*/ 	.short	0x0009
        /*0052*/ 	.short	0x0030
        /*0054*/ 	.byte	0x00, 0xf0, 0x11, 0x00


	//----- nvinfo : EIATTR_KPARAM_INFO
	.align		4
.L_17:
        /*0058*/ 	.byte	0x04, 0x17
        /*005a*/ 	.short	(.L_19 - .L_18)
.L_18:
        /*005c*/ 	.word	0x00000000
        /*0060*/ 	.short	0x0008
        /*0062*/ 	.short	0x002c
        /*0064*/ 	.byte	0x00, 0xf0, 0x11, 0x00


	//----- nvinfo : EIATTR_KPARAM_INFO
	.align		4
.L_19:
        /*0068*/ 	.byte	0x04, 0x17
        /*006a*/ 	.short	(.L_21 - .L_20)
.L_20:
        /*006c*/ 	.word	0x00000000
        /*0070*/ 	.short	0x0007
        /*0072*/ 	.short	0x0028
        /*0074*/ 	.byte	0x00, 0xf0, 0x11, 0x00


	//----- nvinfo : EIATTR_KPARAM_INFO
	.align		4
.L_21:
        /*0078*/ 	.byte	0x04, 0x17
        /*007a*/ 	.short	(.L_23 - .L_22)
.L_22:
        /*007c*/ 	.word	0x00000000
        /*0080*/ 	.short	0x0006
        /*0082*/ 	.short	0x0024
        /*0084*/ 	.byte	0x00, 0xf0, 0x11, 0x00


	//----- nvinfo : EIATTR_KPARAM_INFO
	.align		4
.L_23:
        /*0088*/ 	.byte	0x04, 0x17
        /*008a*/ 	.short	(.L_25 - .L_24)
.L_24:
        /*008c*/ 	.word	0x00000000
        /*0090*/ 	.short	0x0005
        /*0092*/ 	.short	0x0020
        /*0094*/ 	.byte	0x00, 0xf0, 0x11, 0x00


	//----- nvinfo : EIATTR_KPARAM_INFO
	.align		4
.L_25:
        /*0098*/ 	.byte	0x04, 0x17
        /*009a*/ 	.short	(.L_27 - .L_26)
.L_26:
        /*009c*/ 	.word	0x00000000
        /*00a0*/ 	.short	0x0004
        /*00a2*/ 	.short	0x001c
        /*00a4*/ 	.byte	0x00, 0xf0, 0x11, 0x00


	//----- nvinfo : EIATTR_KPARAM_INFO
	.align		4
.L_27:
        /*00a8*/ 	.byte	0x04, 0x17
        /*00aa*/ 	.short	(.L_29 - .L_28)
.L_28:
        /*00ac*/ 	.word	0x00000000
        /*00b0*/ 	.short	0x0003
        /*00b2*/ 	.short	0x0018
        /*00b4*/ 	.byte	0x00, 0xf0, 0x11, 0x00


	//----- nvinfo : EIATTR_KPARAM_INFO
	.align		4
.L_29:
        /*00b8*/ 	.byte	0x04, 0x17
        /*00ba*/ 	.short	(.L_31 - .L_30)
.L_30:
        /*00bc*/ 	.word	0x00000000
        /*00c0*/ 	.short	0x0002
        /*00c2*/ 	.short	0x0010
        /*00c4*/ 	.byte	0x00, 0xf4, 0x21, 0x00


	//----- nvinfo : EIATTR_KPARAM_INFO
	.align		4
.L_31:
        /*00c8*/ 	.byte	0x04, 0x17
        /*00ca*/ 	.short	(.L_33 - .L_32)
.L_32:
        /*00cc*/ 	.word	0x00000000
        /*00d0*/ 	.short	0x0001
        /*00d2*/ 	.short	0x0008
        /*00d4*/ 	.byte	0x00, 0xf4, 0x21, 0x00


	//----- nvinfo : EIATTR_KPARAM_INFO
	.align		4
.L_33:
        /*00d8*/ 	.byte	0x04, 0x17
        /*00da*/ 	.short	(.L_35 - .L_34)
.L_34:
        /*00dc*/ 	.word	0x00000000
        /*00e0*/ 	.short	0x0000
        /*00e2*/ 	.short	0x0000
        /*00e4*/ 	.byte	0x00, 0xf4, 0x21, 0x00


	//----- nvinfo : EIATTR_SPARSE_MMA_MASK
	.align		4
.L_35:
        /*00e8*/ 	.byte	0x03, 0x50
        /*00ea*/ 	.short	0x0000


	//----- nvinfo : EIATTR_MAXREG_COUNT
	.align		4
        /*00ec*/ 	.byte	0x03, 0x1b
        /*00ee*/ 	.short	0x00ff


	//----- nvinfo : EIATTR_NUM_BARRIERS
	.align		4
        /*00f0*/ 	.byte	0x02, 0x4c
        /*00f2*/ 	.byte	0x01
	.zero		1


	//----- nvinfo : EIATTR_ANNOTATIONS
	.align		4
        /*00f4*/ 	.byte	0x04, 0x55
        /*00f6*/ 	.short	(.L_37 - .L_36)


	//   ....[0]....
.L_36:
        /*00f8*/ 	.word	0x00000001
        /*00fc*/ 	.byte	0x70, 0x00, 0x00, 0x00, 0x01, 0x00, 0x00, 0x00, 0x00, 0x05, 0x00, 0x00, 0x01, 0x00, 0x00, 0x00
        /* <DEDUP_REMOVED lines=1349> */
        /*555c*/ 	.byte	0xd0, 0x84, 0x02, 0x00


	//----- nvinfo : EIATTR_MERCURY_ISA_VERSION
	.align		4
.L_37:
        /*5560*/ 	.byte	0x03, 0x5f
        /*5562*/ 	.short	0x0101


	//----- nvinfo : EIATTR_EXIT_INSTR_OFFSETS
	.align		4
        /*5564*/ 	.byte	0x04, 0x1c
        /*5566*/ 	.short	(.L_39 - .L_38)


	//   ....[0]....
.L_38:
        /*5568*/ 	.word	0x00077660


	//   ....[1]....
        /*556c*/ 	.word	0x00077680


	//----- nvinfo : EIATTR_REQNTID
	.align		4
.L_39:
        /*5570*/ 	.byte	0x04, 0x10
        /*5572*/ 	.short	(.L_41 - .L_40)
.L_40:
        /*5574*/ 	.word	0x00000100
        /*5578*/ 	.word	0x00000001
        /*557c*/ 	.word	0x00000001


	//----- nvinfo : EIATTR_CBANK_PARAM_SIZE
	.align		4
.L_41:
        /*5580*/ 	.byte	0x03, 0x19
        /*5582*/ 	.short	0x0050


	//----- nvinfo : EIATTR_PARAM_CBANK
	.align		4
        /*5584*/ 	.byte	0x04, 0x0a
        /*5586*/ 	.short	(.L_43 - .L_42)
	.align		4
.L_42:
        /*5588*/ 	.word	index@(.nv.constant0.matmul_kernel)
        /*558c*/ 	.short	0x0210
        /*558e*/ 	.short	0x0050


	//----- nvinfo : EIATTR_SW_WAR
	.align		4
.L_43:
        /*5590*/ 	.byte	0x04, 0x36
        /*5592*/ 	.short	(.L_45 - .L_44)
.L_44:
        /*5594*/ 	.word	0x00000008
.L_45:


//--------------------- .nv.callgraph             --------------------------
	.section	.nv.callgraph,"",@"SHT_CUDA_CALLGRAPH"
	.align	4
	.sectionentsize	8
	.align		4
        /*0000*/ 	.word	0x00000000
	.align		4
        /*0004*/ 	.word	0xffffffff
	.align		4
        /*0008*/ 	.word	0x00000000
	.align		4
        /*000c*/ 	.word	0xfffffffe
	.align		4
        /*0010*/ 	.word	0x00000000
	.align		4
        /*0014*/ 	.word	0xfffffffd
	.align		4
        /*0018*/ 	.word	0x00000000
	.align		4
        /*001c*/ 	.word	0xfffffffc


//--------------------- .text.matmul_kernel       --------------------------
	.section	.text.matmul_kernel,"ax",@progbits
	.align	128
        .global         matmul_kernel
        .type           matmul_kernel,@function
        .size           matmul_kernel,(.L_x_3 - matmul_kernel)
        .other          matmul_kernel,@"STO_CUDA_ENTRY STV_DEFAULT"
matmul_kernel:
.text.matmul_kernel:
[----:B------:R-:W1:Y:S08]  /*0000*/  LDC R1, c[0x0][0x28] ;  /* 0x00000a00ff017b82 */ /* 0x000e700000000800 */
[----:B------:R-:W2:Y:S01]  /*0010*/  LDC.64 R122, c[0x0][0x228] ;  /* 0x00008a00ff7a7b82 */ /* 0x000ea20000000a00 */
[----:B------:R-:W3:Y:S01]  /*0020*/  S2R R7, SR_CTAID.X ;  /* 0x0000000000077919 */ /* 0x000ee20000002500 */
[----:B-1----:R-:W-:Y:S01]  /*0030*/  VIADD R1, R1, 0xffffce10 ;  /* 0xffffce1001017836 */ /* 0x002fe20000000000 */
[----:B------:R-:W1:Y:S01]  /*0040*/  S2R R20, SR_TID.X ;  /* 0x0000000000147919 */ /* 0x000e620000002100 */
[----:B--2---:R-:W-:Y:S01]  /*0050*/  VIADD R0, R123, 0x1ff ;  /* 0x000001ff7b007836 */ /* 0x004fe20000000000 */
[----:B------:R-:W-:-:S02]  /*0060*/  IABS R14, R122 ;  /* 0x0000007a000e7213 */ /* 0x000fc40000000000 */
[----:B------:R-:W-:Y:S02]  /*0070*/  STL [R1+0x2218], R123 ;  /* 0x0022187b01007387 */ /* 0x000fe40000100800 */
[----:B------:R-:W-:-:S04]  /*0080*/  SHF.R.S32.HI R3, RZ, 0x1f, R0 ;  /* 0x0000001fff037819 */ /* 0x000fc80000011400 */
[----:B------:R-:W-:Y:S02]  /*0090*/  LEA.HI R3, R3, R0, RZ, 0x9 ;  /* 0x0000000003037211 */ /* 0x000fe400078f48ff */
[----:B---3--:R-:W-:Y:S02]  /*00a0*/  IABS R8, R7 ;  /* 0x0000000700087213 */ /* 0x008fe40000000000 */
[----:B------:R-:W-:-:S05]  /*00b0*/  SHF.R.S32.HI R3, RZ, 0x9, R3 ;  /* 0x00000009ff037819 */ /* 0x000fca0000011403 */
[----:B------:R-:W-:-:S05]  /*00c0*/  IMAD.SHL.U32 R4, R3, 0x8, RZ ;  /* 0x0000000803047824 */ /* 0x000fca00078e00ff */
[-C--:B------:R-:W-:Y:S02]  /*00d0*/  IABS R5, R4.reuse ;  /* 0x0000000400057213 */ /* 0x080fe40000000000 */
[----:B------:R-:W-:Y:S02]  /*00e0*/  IABS R10, R4 ;  /* 0x00000004000a7213 */ /* 0x000fe40000000000 */
[----:B------:R-:W2:Y:S08]  /*00f0*/  I2F.RP R0, R5 ;  /* 0x0000000500007306 */ /* 0x000eb00000209400 */
[----:B--2---:R-:W2:Y:S02]  /*0100*/  MUFU.RCP R0, R0 ;  /* 0x0000000000007308 */ /* 0x004ea40000001000 */
[----:B--2---:R-:W-:-:S02]  /*0110*/  IADD3 R2, R0, 0xffffffe, RZ ;  /* 0x0ffffffe00027810 */ /* 0x004fc40007ffe0ff */
[----:B------:R-:W-:-:S04]  /*0120*/  IADD3 R0, RZ, -R10, RZ ;  /* 0x8000000aff007210 */ /* 0x000fc80007ffe0ff */
[----:B------:R2:W3:Y:S02]  /*0130*/  F2I.FTZ.U32.TRUNC.NTZ R3, R2 ;  /* 0x0000000200037305 */ /* 0x0004e4000021f000 */
[----:B--2---:R-:W-:Y:S02]  /*0140*/  IMAD.MOV.U32 R2, RZ, RZ, RZ ;  /* 0x000000ffff027224 */ /* 0x004fe400078e00ff */
[----:B---3--:R-:W-:-:S04]  /*0150*/  IMAD.MOV R6, RZ, RZ, -R3 ;  /* 0x000000ffff067224 */ /* 0x008fc800078e0a03 */
[----:B------:R-:W-:Y:S02]  /*0160*/  IMAD R9, R6, R5, RZ ;  /* 0x0000000506097224 */ /* 0x000fe400078e02ff */
[----:B------:R-:W-:Y:S02]  /*0170*/  IMAD.MOV.U32 R6, RZ, RZ, R8 ;  /* 0x000000ffff067224 */ /* 0x000fe400078e0008 */
[----:B------:R-:W-:-:S06]  /*0180*/  IMAD.HI.U32 R3, R3, R9, R2 ;  /* 0x0000000903037227 */ /* 0x000fcc00078e0002 */
[----:B------:R-:W-:-:S04]  /*0190*/  IMAD.HI.U32 R3, R3, R6, RZ ;  /* 0x0000000603037227 */ /* 0x000fc800078e00ff */
[----:B------:R-:W-:-:S05]  /*01a0*/  IMAD R0, R3, R0, R6 ;  /* 0x0000000003007224 */ /* 0x000fca00078e0206 */
[----:B------:R-:W-:-:S13]  /*01b0*/  ISETP.GT.U32.AND P1, PT, R5, R0, PT ;  /* 0x000000000500720c */ /* 0x000fda0003f24070 */
[----:B------:R-:W-:Y:S02]  /*01c0*/  @!P1 IMAD.IADD R0, R0, 0x1, -R5 ;  /* 0x0000000100009824 */ /* 0x000fe400078e0a05 */
[----:B------:R-:W-:Y:S01]  /*01d0*/  @!P1 VIADD R3, R3, 0x1 ;  /* 0x0000000103039836 */ /* 0x000fe20000000000 */
[----:B------:R-:W-:Y:S02]  /*01e0*/  ISETP.NE.AND P1, PT, R4, RZ, PT ;  /* 0x000000ff0400720c */ /* 0x000fe40003f25270 */
[----:B------:R-:W-:Y:S02]  /*01f0*/  ISETP.GE.U32.AND P0, PT, R0, R5, PT ;  /* 0x000000050000720c */ /* 0x000fe40003f06070 */
[----:B------:R-:W-:-:S04]  /*0200*/  LOP3.LUT R0, R7, R4, RZ, 0x3c, !PT ;  /* 0x0000000407007212 */ /* 0x000fc800078e3cff */
[----:B------:R-:W-:Y:S01]  /*0210*/  ISETP.GE.AND P2, PT, R0, RZ, PT ;  /* 0x000000ff0000720c */ /* 0x000fe20003f46270 */
[----:B------:R-:W-:-:S06]  /*0220*/  VIADD R0, R122, 0x1ff ;  /* 0x000001ff7a007836 */ /* 0x000fcc0000000000 */
[----:B------:R-:W-:-:S05]  /*0230*/  @P0 VIADD R3, R3, 0x1 ;  /* 0x0000000103030836 */ /* 0x000fca0000000000 */
[----:B------:R-:W-:Y:S02]  /*0240*/  MOV R2, R3 ;  /* 0x0000000300027202 */ /* 0x000fe40000000f00 */
[----:B------:R-:W-:-:S03]  /*0250*/  SHF.R.S32.HI R3, RZ, 0x1f, R0 ;  /* 0x0000001fff037819 */ /* 0x000fc60000011400 */
[----:B------:R-:W-:Y:S01]  /*0260*/  @!P2 IMAD.MOV R2, RZ, RZ, -R2 ;  /* 0x000000ffff02a224 */ /* 0x000fe200078e0a02 */
[----:B------:R-:W-:Y:S02]  /*0270*/  @!P1 LOP3.LUT R2, RZ, R4, RZ, 0x33, !PT ;  /* 0x00000004ff029212 */ /* 0x000fe400078e33ff */
[----:B------:R-:W-:Y:S02]  /*0280*/  LEA.HI R3, R3, R0, RZ, 0x9 ;  /* 0x0000000003037211 */ /* 0x000fe400078f48ff */
[----:B------:R-:W-:Y:S01]  /*0290*/  IABS R0, R123 ;  /* 0x0000007b00007213 */ /* 0x000fe20000000000 */
[----:B------:R-:W-:Y:S02]  /*02a0*/  IMAD.SHL.U32 R10, R2, 0x8, RZ ;  /* 0x00000008020a7824 */ /* 0x000fe400078e00ff */
[----:B------:R-:W-:Y:S01]  /*02b0*/  IMAD.MOV R2, RZ, RZ, -R2 ;  /* 0x000000ffff027224 */ /* 0x000fe200078e0a02 */
[----:B------:R-:W2:Y:S02]  /*02c0*/  I2F.RP R6, R0 ;  /* 0x0000000000067306 */ /* 0x000ea40000209400 */
[----:B------:R-:W-:Y:S01]  /*02d0*/  LEA.HI.SX32 R3, R3, -R10, 0x17 ;  /* 0x8000000a03037211 */ /* 0x000fe200078fbaff */
[----:B------:R-:W-:-:S02]  /*02e0*/  IMAD R16, R4, R2, R7 ;  /* 0x0000000204107224 */ /* 0x000fc400078e0207 */
[----:B------:R-:W-:Y:S01]  /*02f0*/  IMAD.MOV.U32 R2, RZ, RZ, RZ ;  /* 0x000000ffff027224 */ /* 0x000fe200078e00ff */
[----:B------:R-:W-:Y:S02]  /*0300*/  VIMNMX R11, R3, 0x8, PT ;  /* 0x00000008030b7848 */ /* 0x000fe40003fe0100 */
[----:B------:R-:W-:Y:S02]  /*0310*/  IABS R4, R16 ;  /* 0x0000001000047213 */ /* 0x000fe40000000000 */
[-C--:B------:R-:W-:Y:S02]  /*0320*/  IABS R8, R11.reuse ;  /* 0x0000000b00087213 */ /* 0x080fe40000000000 */
[----:B------:R-:W-:Y:S02]  /*0330*/  IABS R7, R11 ;  /* 0x0000000b00077213 */ /* 0x000fe40000000000 */
[----:B------:R-:W3:Y:S08]  /*0340*/  I2F.RP R5, R8 ;  /* 0x0000000800057306 */ /* 0x000ef00000209400 */
[----:B--2---:R-:W-:Y:S08]  /*0350*/  MUFU.RCP R6, R6 ;  /* 0x0000000600067308 */ /* 0x004ff00000001000 */
[----:B---3--:R-:W2:Y:S02]  /*0360*/  MUFU.RCP R5, R5 ;  /* 0x0000000500057308 */ /* 0x008ea40000001000 */
[----:B--2---:R-:W-:-:S06]  /*0370*/  IADD3 R3, R5, 0xffffffe, RZ ;  /* 0x0ffffffe05037810 */ /* 0x004fcc0007ffe0ff */
[----:B------:R-:W2:Y:S02]  /*0380*/  F2I.FTZ.U32.TRUNC.NTZ R3, R3 ;  /* 0x0000000300037305 */ /* 0x000ea4000021f000 */
[----:B--2---:R-:W-:-:S04]  /*0390*/  IMAD.MOV R9, RZ, RZ, -R3 ;  /* 0x000000ffff097224 */ /* 0x004fc800078e0a03 */
[----:B------:R-:W-:Y:S02]  /*03a0*/  IMAD R5, R9, R8, RZ ;  /* 0x0000000809057224 */ /* 0x000fe400078e02ff */
[----:B------:R-:W2:Y:S02]  /*03b0*/  S2R R9, SR_CgaCtaId ;  /* 0x0000000000097919 */ /* 0x000ea40000008800 */
[----:B------:R-:W-:Y:S01]  /*03c0*/  IMAD.HI.U32 R2, R3, R5, R2 ;  /* 0x0000000503027227 */ /* 0x000fe200078e0002 */
[----:B------:R-:W-:Y:S01]  /*03d0*/  MOV R3, R4 ;  /* 0x0000000400037202 */ /* 0x000fe20000000f00 */
[----:B------:R-:W3:Y:S02]  /*03e0*/  I2F.RP R5, R14 ;  /* 0x0000000e00057306 */ /* 0x000ee40000209400 */
[----:B------:R-:W-:Y:S02]  /*03f0*/  IMAD.MOV R4, RZ, RZ, -R7 ;  /* 0x000000ffff047224 */ /* 0x000fe400078e0a07 */
[----:B------:R-:W-:-:S04]  /*0400*/  IMAD.HI.U32 R2, R2, R3, RZ ;  /* 0x0000000302027227 */ /* 0x000fc800078e00ff */
[----:B------:R-:W-:Y:S01]  /*0410*/  IMAD R3, R2, R4, R3 ;  /* 0x0000000402037224 */ /* 0x000fe200078e0203 */
[----:B------:R-:W-:Y:S01]  /*0420*/  LOP3.LUT R4, R16, R11, RZ, 0x3c, !PT ;  /* 0x0000000b10047212 */ /* 0x000fe200078e3cff */
[----:B------:R-:W-:Y:S02]  /*0430*/  VIADD R7, R6, 0xffffffe ;  /* 0x0ffffffe06077836 */ /* 0x000fe40000000000 */
[----:B-1----:R-:W-:Y:S01]  /*0440*/  IMAD.SHL.U32 R6, R20, 0x80, RZ ;  /* 0x0000008014067824 */ /* 0x002fe200078e00ff */
[----:B------:R-:W-:Y:S01]  /*0450*/  ISETP.GT.U32.AND P1, PT, R8, R3, PT ;  /* 0x000000030800720c */ /* 0x000fe20003f24070 */
[----:B---3--:R-:W1:Y:S01]  /*0460*/  MUFU.RCP R5, R5 ;  /* 0x0000000500057308 */ /* 0x008e620000001000 */
[----:B------:R-:W-:Y:S02]  /*0470*/  ISETP.GE.AND P2, PT, R4, RZ, PT ;  /* 0x000000ff0400720c */ /* 0x000fe40003f46270 */
[----:B------:R-:W-:-:S09]  /*0480*/  MOV R4, 0x400 ;  /* 0x0000040000047802 */ /* 0x000fd20000000f00 */
[----:B------:R-:W-:Y:S01]  /*0490*/  @!P1 IMAD.IADD R3, R3, 0x1, -R8 ;  /* 0x0000000103039824 */ /* 0x000fe200078e0a08 */
[----:B------:R-:W-:Y:S02]  /*04a0*/  @!P1 IADD3 R2, R2, 0x1, RZ ;  /* 0x0000000102029810 */ /* 0x000fe40007ffe0ff */
[----:B------:R-:W-:Y:S02]  /*04b0*/  ISETP.NE.AND P1, PT, R11, RZ, PT ;  /* 0x000000ff0b00720c */ /* 0x000fe40003f25270 */
[----:B------:R-:W-:Y:S01]  /*04c0*/  ISETP.GE.U32.AND P0, PT, R3, R8, PT ;  /* 0x000000080300720c */ /* 0x000fe20003f06070 */
[----:B-1----:R-:W-:Y:S01]  /*04d0*/  VIADD R5, R5, 0xffffffe ;  /* 0x0ffffffe05057836 */ /* 0x002fe20000000000 */
[----:B------:R1:W3:Y:S01]  /*04e0*/  F2I.FTZ.U32.TRUNC.NTZ R3, R7 ;  /* 0x0000000700037305 */ /* 0x0002e2000021f000 */
[----:B--2---:R-:W-:-:S05]  /*04f0*/  LEA R12, R9, R4, 0x18 ;  /* 0x00000004090c7211 */ /* 0x004fca00078ec0ff */
[----:B------:R2:W-:Y:S02]  /*0500*/  STL [R1+0x112c], R12 ;  /* 0x00112c0c01007387 */ /* 0x0005e40000100800 */
[----:B------:R-:W4:Y:S01]  /*0510*/  F2I.FTZ.U32.TRUNC.NTZ R5, R5 ;  /* 0x0000000500057305 */ /* 0x000f22000021f000 */
[----:B-1----:R-:W-:Y:S01]  /*0520*/  LOP3.LUT R7, R6, 0x800, RZ, 0xc0, !PT ;  /* 0x0000080006077812 */ /* 0x002fe200078ec0ff */
[----:B------:R-:W-:Y:S02]  /*0530*/  IMAD.SHL.U32 R6, R20, 0x10, RZ ;  /* 0x0000001014067824 */ /* 0x000fe400078e00ff */
[----:B------:R-:W-:Y:S02]  /*0540*/  @P0 VIADD R2, R2, 0x1 ;  /* 0x0000000102020836 */ /* 0x000fe40000000000 */
[----:B---3--:R-:W-:Y:S01]  /*0550*/  IMAD.MOV R13, RZ, RZ, -R3 ;  /* 0x000000ffff0d7224 */ /* 0x008fe200078e0a03 */
[----:B------:R-:W-:Y:S01]  /*0560*/  LOP3.LUT R247, R6, 0x70, RZ, 0xc0, !PT ;  /* 0x0000007006f77812 */ /* 0x000fe200078ec0ff */
[----:B------:R-:W-:Y:S01]  /*0570*/  IMAD.MOV.U32 R8, RZ, RZ, R2 ;  /* 0x000000ffff087224 */ /* 0x000fe200078e0002 */
[----:B------:R-:W-:Y:S01]  /*0580*/  SHF.L.U32 R2, R20, 0x4, RZ ;  /* 0x0000000414027819 */ /* 0x000fe200000006ff */
[----:B------:R-:W-:Y:S01]  /*0590*/  IMAD R9, R13, R0, RZ ;  /* 0x000000000d097224 */ /* 0x000fe200078e02ff */
[----:B------:R-:W-:Y:S01]  /*05a0*/  SHF.R.S32.HI R13, RZ, 0x7, R20 ;  /* 0x00000007ff0d7819 */ /* 0x000fe20000011414 */
[----:B------:R-:W-:Y:S01]  /*05b0*/  @!P2 IMAD.MOV R8, RZ, RZ, -R8 ;  /* 0x000000ffff08a224 */ /* 0x000fe200078e0a08 */
[----:B------:R-:W-:-:S02]  /*05c0*/  LOP3.LUT R2, R2, 0xf0, RZ, 0xc0, !PT ;  /* 0x000000f002027812 */ /* 0x000fc400078ec0ff */
[----:B------:R-:W-:Y:S02]  /*05d0*/  @!P1 LOP3.LUT R8, RZ, R11, RZ, 0x33, !PT ;  /* 0x0000000bff089212 */ /* 0x000fe400078e33ff */
[----:B--2---:R-:W-:Y:S01]  /*05e0*/  IADD3 R12, R7, R12, R2 ;  /* 0x0000000c070c7210 */ /* 0x004fe20007ffe002 */
[----:B------:R-:W-:Y:S01]  /*05f0*/  IMAD.MOV.U32 R2, RZ, RZ, RZ ;  /* 0x000000ffff027224 */ /* 0x000fe200078e00ff */
[----:B------:R-:W-:Y:S02]  /*0600*/  IADD3 R4, -R8, RZ, RZ ;  /* 0x000000ff08047210 */ /* 0x000fe40007ffe1ff */
[----:B------:R-:W-:Y:S01]  /*0610*/  SHF.R.U32.HI R7, RZ, 0x7, R20 ;  /* 0x00000007ff077819 */ /* 0x000fe20000011614 */
[----:B------:R-:W-:Y:S01]  /*0620*/  IMAD.HI.U32 R2, R3, R9, R2 ;  /* 0x0000000903027227 */ /* 0x000fe200078e0002 */
[----:B------:R-:W-:Y:S02]  /*0630*/  SGXT R13, R13, 0x1 ;  /* 0x000000010d0d781a */ /* 0x000fe40000000200 */
[----:B------:R-:W-:Y:S01]  /*0640*/  SGXT.U32 R6, R7, 0x1 ;  /* 0x000000010706781a */ /* 0x000fe20000000000 */
[----:B------:R-:W-:Y:S01]  /*0650*/  IMAD R3, R11, R4, R16 ;  /* 0x000000040b037224 */ /* 0x000fe200078e0210 */
[----:B------:R-:W-:Y:S01]  /*0660*/  LOP3.LUT R4, R20, 0xff, RZ, 0xc0, !PT ;  /* 0x000000ff14047812 */ /* 0x000fe200078ec0ff */
[----:B----4-:R-:W-:-:S02]  /*0670*/  IMAD.MOV R11, RZ, RZ, -R5 ;  /* 0x000000ffff0b7224 */ /* 0x010fc400078e0a05 */
[----:B------:R-:W-:Y:S01]  /*0680*/  IMAD.SHL.U32 R7, R8, 0x200, RZ ;  /* 0x0000020008077824 */ /* 0x000fe200078e00ff */
[----:B------:R-:W-:Y:S01]  /*0690*/  IADD3 R3, R10, R3, RZ ;  /* 0x000000030a037210 */ /* 0x000fe20007ffe0ff */
[----:B------:R-:W-:Y:S02]  /*06a0*/  IMAD R247, R4, 0x80, R247 ;  /* 0x0000008004f77824 */ /* 0x000fe400078e02f7 */
[----:B------:R-:W-:Y:S02]  /*06b0*/  IMAD R11, R11, R14, RZ ;  /* 0x0000000e0b0b7224 */ /* 0x000fe400078e02ff */
[----:B------:R-:W-:Y:S01]  /*06c0*/  IMAD R9, R3, 0x200, R4 ;  /* 0x0000020003097824 */ /* 0x000fe200078e0204 */
[----:B------:R-:W-:Y:S01]  /*06d0*/  MOV R4, RZ ;  /* 0x000000ff00047202 */ /* 0x000fe20000000f00 */
[C---:B------:R-:W-:Y:S01]  /*06e0*/  IMAD.SHL.U32 R10, R20.reuse, 0x8, RZ ;  /* 0x00000008140a7824 */ /* 0x040fe200078e00ff */
[----:B------:R-:W-:Y:S01]  /*06f0*/  LOP3.LUT R3, R7, R6, RZ, 0xfc, !PT ;  /* 0x0000000607037212 */ /* 0x000fe200078efcff */
[----:B------:R-:W-:Y:S01]  /*0700*/  IMAD R6, R20, 0x100, R20 ;  /* 0x0000010014067824 */ /* 0x000fe200078e0214 */
[----:B------:R-:W-:Y:S01]  /*0710*/  IABS R15, R9 ;  /* 0x00000009000f7213 */ /* 0x000fe20000000000 */
[----:B------:R-:W-:Y:S01]  /*0720*/  IMAD.HI.U32 R4, R5, R11, R4 ;  /* 0x0000000b05047227 */ /* 0x000fe200078e0004 */
[----:B------:R-:W-:Y:S01]  /*0730*/  LOP3.LUT R18, R3, 0x1fe, RZ, 0xfc, !PT ;  /* 0x000001fe03127812 */ /* 0x000fe200078efcff */
[----:B------:R-:W-:Y:S01]  /*0740*/  STL [R1+0x2110], R247 ;  /* 0x002110f701007387 */ /* 0x000fe20000100800 */
[----:B------:R-:W-:Y:S01]  /*0750*/  SHF.L.U32 R6, R6, 0x2, RZ ;  /* 0x0000000206067819 */ /* 0x000fe200000006ff */
[----:B------:R-:W-:Y:S01]  /*0760*/  VIADD R11, R9, 0x100 ;  /* 0x00000100090b7836 */ /* 0x000fe20000000000 */
[----:B------:R-:W-:Y:S01]  /*0770*/  IABS R19, R18 ;  /* 0x0000001200137213 */ /* 0x000fe20000000000 */
[----:B------:R-:W-:Y:S01]  /*0780*/  IMAD.HI.U32 R5, R4, R15, RZ ;  /* 0x0000000f04057227 */ /* 0x000fe200078e00ff */
[----:B------:R-:W-:Y:S01]  /*0790*/  LOP3.LUT R8, R6, 0x1807c, RZ, 0xc0, !PT ;  /* 0x0001807c06087812 */ /* 0x000fe200078ec0ff */
[----:B------:R-:W-:Y:S01]  /*07a0*/  STL [R1+0x2114], R7 ;  /* 0x0021140701007387 */ /* 0x000fe20000100800 */
[----:B------:R-:W-:Y:S01]  /*07b0*/  IABS R17, R11 ;  /* 0x0000000b00117213 */ /* 0x000fe20000000000 */
[----:B------:R-:W-:Y:S01]  /*07c0*/  IMAD.HI.U32 R6, R2, R19, RZ ;  /* 0x0000001302067227 */ /* 0x000fe200078e00ff */
[----:B------:R-:W-:-:S02]  /*07d0*/  LOP3.LUT R13, R8, 0x90, R13, 0x78, !PT ;  /* 0x00000090080d7812 */ /* 0x000fc400078e780d */
[----:B------:R-:W-:Y:S01]  /*07e0*/  ISETP.GE.AND P2, PT, R18, RZ, PT ;  /* 0x000000ff1200720c */ /* 0x000fe20003f46270 */
[----:B------:R-:W-:Y:S01]  /*07f0*/  IMAD.HI.U32 R4, R4, R17, RZ ;  /* 0x0000001104047227 */ /* 0x000fe200078e00ff */
[C---:B------:R-:W-:Y:S01]  /*0800*/  LOP3.LUT R18, R3.reuse, 0x6, RZ, 0xfc, !PT ;  /* 0x0000000603127812 */ /* 0x040fe200078efcff */
[----:B------:R-:W-:Y:S01]  /*0810*/  STL [R1+0x2118], R13 ;  /* 0x0021180d01007387 */ /* 0x000fe20000100800 */
[C---:B------:R-:W-:Y:S01]  /*0820*/  LOP3.LUT R26, R3.reuse, 0x2e, RZ, 0xfc, !PT ;  /* 0x0000002e031a7812 */ /* 0x040fe200078efcff */
[----:B------:R-:W-:Y:S01]  /*0830*/  IMAD.MOV R16, RZ, RZ, -R5 ;  /* 0x000000ffff107224 */ /* 0x000fe200078e0a05 */
[----:B------:R-:W-:Y:S01]  /*0840*/  LOP3.LUT R5, R10, 0x700, RZ, 0xc0, !PT ;  /* 0x000007000a057812 */ /* 0x000fe200078ec0ff */
[----:B------:R-:W-:Y:S01]  /*0850*/  IMAD.MOV R8, RZ, RZ, -R6 ;  /* 0x000000ffff087224 */ /* 0x000fe200078e0a06 */
[----:B------:R-:W-:Y:S01]  /*0860*/  IABS R21, R18 ;  /* 0x0000001200157213 */ /* 0x000fe20000000000 */
[----:B------:R-:W-:Y:S01]  /*0870*/  IMAD.MOV R6, RZ, RZ, -R4 ;  /* 0x000000ffff067224 */ /* 0x000fe200078e0a04 */
[----:B------:R-:W-:Y:S01]  /*0880*/  IADD3 R10, R12, R5, RZ ;  /* 0x000000050c0a7210 */ /* 0x000fe20007ffe0ff */
[C---:B------:R-:W-:Y:S01]  /*0890*/  IMAD R4, R14.reuse, R16, R15 ;  /* 0x000000100e047224 */ /* 0x040fe200078e020f */
[----:B------:R-:W-:Y:S01]  /*08a0*/  IABS R15, R3 ;  /* 0x00000003000f7213 */ /* 0x000fe20000000000 */
[----:B------:R-:W-:Y:S01]  /*08b0*/  IMAD R5, R14, R6, R17 ;  /* 0x000000060e057224 */ /* 0x000fe200078e0211 */
[----:B------:R-:W-:Y:S01]  /*08c0*/  LOP3.LUT R6, R3, 0x2, RZ, 0xfc, !PT ;  /* 0x0000000203067812 */ /* 0x000fe200078efcff */
[----:B------:R-:W-:Y:S01]  /*08d0*/  IMAD R12, R0, R8, R19 ;  /* 0x00000008000c7224 */ /* 0x000fe200078e0213 */
[C---:B------:R-:W-:Y:S01]  /*08e0*/  ISETP.GT.U32.AND P1, PT, R14.reuse, R4, PT ;  /* 0x000000040e00720c */ /* 0x040fe20003f24070 */
[----:B------:R-:W-:Y:S01]  /*08f0*/  STL [R1+0x211c], R9 ;  /* 0x00211c0901007387 */ /* 0x000fe20000100800 */
[----:B------:R-:W-:-:S02]  /*0900*/  ISETP.GT.U32.AND P3, PT, R14, R5, PT ;  /* 0x000000050e00720c */ /* 0x000fc40003f64070 */
[C---:B------:R-:W-:Y:S01]  /*0910*/  LOP3.LUT R8, R3.reuse, 0x4, RZ, 0xfc, !PT ;  /* 0x0000000403087812 */ /* 0x040fe200078efcff */
[----:B------:R-:W-:Y:S01]  /*0920*/  STL.64 [R1+0x20e0], R10 ;  /* 0x0020e00a01007387 */ /* 0x000fe20000100a00 */
[----:B------:R-:W-:Y:S02]  /*0930*/  ISETP.GE.AND P0, PT, R6, RZ, PT ;  /* 0x000000ff0600720c */ /* 0x000fe40003f06270 */
[----:B------:R-:W-:Y:S01]  /*0940*/  IABS R17, R6 ;  /* 0x0000000600117213 */ /* 0x000fe20000000000 */
[----:B------:R-:W-:Y:S01]  /*0950*/  IMAD.HI.U32 R6, R2, R15, RZ ;  /* 0x0000000f02067227 */ /* 0x000fe200078e00ff */
[----:B------:R-:W-:Y:S02]  /*0960*/  ISETP.GT.U32.AND P5, PT, R0, R12, PT ;  /* 0x0000000c0000720c */ /* 0x000fe40003fa4070 */
[----:B------:R-:W-:Y:S01]  /*0970*/  ISETP.GE.AND P4, PT, R8, RZ, PT ;  /* 0x000000ff0800720c */ /* 0x000fe20003f86270 */
[----:B------:R-:W-:Y:S01]  /*0980*/  @!P1 IMAD.IADD R4, R4, 0x1, -R14 ;  /* 0x0000000104049824 */ /* 0x000fe200078e0a0e */
[----:B------:R-:W-:Y:S01]  /*0990*/  IABS R19, R8 ;  /* 0x0000000800137213 */ /* 0x000fe20000000000 */
[----:B------:R-:W-:Y:S01]  /*09a0*/  IMAD.MOV R8, RZ, RZ, -R6 ;  /* 0x000000ffff087224 */ /* 0x000fe200078e0a06 */
[----:B------:R-:W-:Y:S01]  /*09b0*/  LOP3.LUT R28, R3, 0x30, RZ, 0xfc, !PT ;  /* 0x00000030031c7812 */ /* 0x000fe200078efcff */
[----:B------:R-:W-:Y:S01]  /*09c0*/  @!P3 IMAD.IADD R5, R5, 0x1, -R14 ;  /* 0x000000010505b824 */ /* 0x000fe200078e0a0e */
[----:B------:R-:W-:Y:S01]  /*09d0*/  ISETP.GT.U32.AND P1, PT, R14, R4, PT ;  /* 0x000000040e00720c */ /* 0x000fe20003f24070 */
[----:B------:R-:W-:Y:S01]  /*09e0*/  IMAD R15, R0, R8, R15 ;  /* 0x00000008000f7224 */ /* 0x000fe200078e020f */
[----:B------:R-:W-:Y:S01]  /*09f0*/  LOP3.LUT R29, R3, 0x32, RZ, 0xfc, !PT ;  /* 0x00000032031d7812 */ /* 0x000fe200078efcff */
[----:B------:R-:W-:Y:S01]  /*0a00*/  IMAD.HI.U32 R6, R2, R17, RZ ;  /* 0x0000001102067227 */ /* 0x000fe200078e00ff */
[----:B------:R-:W-:-:S02]  /*0a10*/  ISETP.GT.U32.AND P3, PT, R14, R5, PT ;  /* 0x000000050e00720c */ /* 0x000fc40003f64070 */
[----:B------:R-:W-:Y:S01]  /*0a20*/  LOP3.LUT R30, R3, 0x34, RZ, 0xfc, !PT ;  /* 0x00000034031e7812 */ /* 0x000fe200078efcff */
[----:B------:R-:W-:Y:S01]  /*0a30*/  @!P5 IMAD.IADD R12, R12, 0x1, -R0 ;  /* 0x000000010c0cd824 */ /* 0x000fe200078e0a00 */
[----:B------:R-:W-:Y:S01]  /*0a40*/  ISETP.GT.U32.AND P5, PT, R0, R15, PT ;  /* 0x0000000f0000720c */ /* 0x000fe20003fa4070 */
[----:B------:R-:W-:Y:S01]  /*0a50*/  IMAD.HI.U32 R8, R2, R21, RZ ;  /* 0x0000001502087227 */ /* 0x000fe200078e00ff */
[----:B------:R-:W-:Y:S02]  /*0a60*/  IADD3 R16, -R6, RZ, RZ ;  /* 0x000000ff06107210 */ /* 0x000fe40007ffe1ff */
[----:B------:R-:W-:Y:S01]  /*0a70*/  ISETP.GT.U32.AND P6, PT, R0, R12, PT ;  /* 0x0000000c0000720c */ /* 0x000fe20003fc4070 */
[----:B------:R-:W-:Y:S01]  /*0a80*/  @!P1 IMAD.IADD R4, R4, 0x1, -R14 ;  /* 0x0000000104049824 */ /* 0x000fe200078e0a0e */
[----:B------:R-:W-:Y:S01]  /*0a90*/  ISETP.GE.AND P1, PT, R9, RZ, PT ;  /* 0x000000ff0900720c */ /* 0x000fe20003f26270 */
[----:B------:R-:W-:Y:S01]  /*0aa0*/  IMAD.HI.U32 R6, R2, R19, RZ ;  /* 0x0000001302067227 */ /* 0x000fe200078e00ff */
[----:B------:R-:W-:-:S02]  /*0ab0*/  IADD3 R8, -R8, RZ, RZ ;  /* 0x000000ff08087210 */ /* 0x000fc40007ffe1ff */
[----:B------:R-:W-:Y:S01]  /*0ac0*/  LOP3.LUT R31, R3, 0x36, RZ, 0xfc, !PT ;  /* 0x00000036031f7812 */ /* 0x000fe200078efcff */
[----:B------:R-:W-:Y:S01]  /*0ad0*/  @!P3 IMAD.IADD R5, R5, 0x1, -R14 ;  /* 0x000000010505b824 */ /* 0x000fe200078e0a0e */
[----:B------:R-:W-:Y:S01]  /*0ae0*/  ISETP.GE.AND P3, PT, R11, RZ, PT ;  /* 0x000000ff0b00720c */ /* 0x000fe20003f66270 */
[----:B------:R-:W-:Y:S01]  /*0af0*/  @!P5 IMAD.IADD R15, R15, 0x1, -R0 ;  /* 0x000000010f0fd824 */ /* 0x000fe200078e0a00 */
[C---:B------:R-:W-:Y:S01]  /*0b00*/  LOP3.LUT R14, R3.reuse, 0x8, RZ, 0xfc, !PT ;  /* 0x00000008030e7812 */ /* 0x040fe200078efcff */
[----:B------:R-:W-:Y:S01]  /*0b10*/  IMAD.MOV R6, RZ, RZ, -R6 ;  /* 0x000000ffff067224 */ /* 0x000fe200078e0a06 */
[----:B------:R-:W-:Y:S01]  /*0b20*/  LOP3.LUT R36, R3, 0x4a, RZ, 0xfc, !PT ;  /* 0x0000004a03247812 */ /* 0x000fe200078efcff */
[C---:B------:R-:W-:Y:S01]  /*0b30*/  IMAD R21, R0.reuse, R8, R21 ;  /* 0x0000000800157224 */ /* 0x040fe200078e0215 */
[C---:B------:R-:W-:Y:S01]  /*0b40*/  ISETP.GT.U32.AND P5, PT, R0.reuse, R15, PT ;  /* 0x0000000f0000720c */ /* 0x040fe20003fa4070 */
[C---:B------:R-:W-:Y:S01]  /*0b50*/  IMAD R19, R0.reuse, R6, R19 ;  /* 0x0000000600137224 */ /* 0x040fe200078e0213 */
[----:B------:R-:W-:Y:S01]  /*0b60*/  MOV R6, R5 ;  /* 0x0000000500067202 */ /* 0x000fe20000000f00 */
[----:B------:R-:W-:Y:S01]  /*0b70*/  IMAD R17, R0, R16, R17 ;  /* 0x0000001000117224 */ /* 0x000fe200078e0211 */
[----:B------:R-:W-:Y:S01]  /*0b80*/  LOP3.LUT R5, RZ, R122, RZ, 0x33, !PT ;  /* 0x0000007aff057212 */ /* 0x000fe200078e33ff */
[----:B------:R-:W-:Y:S01]  /*0b90*/  @!P1 IMAD.MOV R4, RZ, RZ, -R4 ;  /* 0x000000ffff049224 */ /* 0x000fe200078e0a04 */
[----:B------:R-:W-:Y:S01]  /*0ba0*/  ISETP.NE.AND P1, PT, R122, RZ, PT ;  /* 0x000000ff7a00720c */ /* 0x000fe20003f25270 */
[----:B------:R-:W-:Y:S01]  /*0bb0*/  @!P3 IMAD.MOV R6, RZ, RZ, -R6 ;  /* 0x000000ffff06b224 */ /* 0x000fe200078e0a06 */
[----:B------:R-:W-:Y:S01]  /*0bc0*/  IABS R23, R14 ;  /* 0x0000000e00177213 */ /* 0x000fe20000000000 */
[----:B------:R-:W-:Y:S01]  /*0bd0*/  @!P6 IMAD.IADD R12, R12, 0x1, -R0 ;  /* 0x000000010c0ce824 */ /* 0x000fe200078e0a00 */
[----:B------:R-:W-:-:S02]  /*0be0*/  ISETP.GT.U32.AND P6, PT, R0, R17, PT ;  /* 0x000000110000720c */ /* 0x000fc40003fc4070 */
[----:B------:R-:W-:Y:S01]  /*0bf0*/  SEL R123, R5, R4, !P1 ;  /* 0x00000004057b7207 */ /* 0x000fe20004800000 */
[----:B------:R-:W-:Y:S01]  /*0c00*/  @!P5 IMAD.IADD R15, R15, 0x1, -R0 ;  /* 0x000000010f0fd824 */ /* 0x000fe200078e0a00 */
[C---:B------:R-:W-:Y:S01]  /*0c10*/  ISETP.GT.U32.AND P5, PT, R0.reuse, R21, PT ;  /* 0x000000150000720c */ /* 0x040fe20003fa4070 */
[----:B------:R-:W-:Y:S01]  /*0c20*/  @!P2 IMAD.MOV R12, RZ, RZ, -R12 ;  /* 0x000000ffff0ca224 */ /* 0x000fe200078e0a0c */
[----:B------:R-:W-:Y:S01]  /*0c30*/  SEL R4, R5, R6, !P1 ;  /* 0x0000000605047207 */ /* 0x000fe20004800000 */
[----:B------:R-:W-:Y:S01]  /*0c40*/  STL [R1+0x221c], R123 ;  /* 0x00221c7b01007387 */ /* 0x000fe20000100800 */
[----:B------:R-:W-:Y:S02]  /*0c50*/  ISETP.GT.U32.AND P3, PT, R0, R19, PT ;  /* 0x000000130000720c */ /* 0x000fe40003f64070 */
[C---:B------:R-:W-:Y:S01]  /*0c60*/  LOP3.LUT R6, R3.reuse, 0xa, RZ, 0xfc, !PT ;  /* 0x0000000a03067812 */ /* 0x040fe200078efcff */
[----:B------:R1:W-:Y:S01]  /*0c70*/  STL [R1+0x74], R4 ;  /* 0x0000740401007387 */ /* 0x0003e20000100800 */
[----:B------:R-:W-:-:S02]  /*0c80*/  LOP3.LUT R8, R3, 0xc, RZ, 0xfc, !PT ;  /* 0x0000000c03087812 */ /* 0x000fc400078efcff */
[----:B------:R-:W-:Y:S01]  /*0c90*/  IABS R25, R6 ;  /* 0x0000000600197213 */ /* 0x000fe20000000000 */
[----:B------:R2:W-:Y:S01]  /*0ca0*/  STL [R1+0x2204], R12 ;  /* 0x0022040c01007387 */ /* 0x0005e20000100800 */
[-C--:B------:R-:W-:Y:S02]  /*0cb0*/  @!P6 IADD3 R17, R17, -R0.reuse, RZ ;  /* 0x800000001111e210 */ /* 0x080fe40007ffe0ff */
[----:B------:R-:W-:Y:S02]  /*0cc0*/  @!P5 IADD3 R21, R21, -R0, RZ ;  /* 0x800000001515d210 */ /* 0x000fe40007ffe0ff */
[C---:B------:R-:W-:Y:S01]  /*0cd0*/  ISETP.GE.AND P6, PT, R3.reuse, RZ, PT ;  /* 0x000000ff0300720c */ /* 0x040fe20003fc6270 */
[----:B-1----:R-:W-:Y:S01]  /*0ce0*/  IMAD.HI.U32 R4, R2, R23, RZ ;  /* 0x0000001702047227 */ /* 0x002fe200078e00ff */
[----:B------:R-:W-:Y:S02]  /*0cf0*/  ISETP.GT.U32.AND P5, PT, R0, R21, PT ;  /* 0x000000150000720c */ /* 0x000fe40003fa4070 */
[----:B------:R-:W-:Y:S01]  /*0d00*/  LOP3.LUT R16, R3, 0x10, RZ, 0xfc, !PT ;  /* 0x0000001003107812 */ /* 0x000fe200078efcff */
[----:B------:R-:W-:Y:S01]  /*0d10*/  IMAD.MOV R4, RZ, RZ, -R4 ;  /* 0x000000ffff047224 */ /* 0x000fe200078e0a04 */
[----:B------:R-:W-:Y:S01]  /*0d20*/  ISETP.GE.AND P1, PT, R18, RZ, PT ;  /* 0x000000ff1200720c */ /* 0x000fe20003f26270 */
[----:B------:R-:W-:Y:S01]  /*0d30*/  @!P3 IMAD.IADD R19, R19, 0x1, -R0 ;  /* 0x000000011313b824 */ /* 0x000fe200078e0a00 */
[C---:B------:R-:W-:Y:S01]  /*0d40*/  ISETP.GT.U32.AND P3, PT, R0.reuse, R17, PT ;  /* 0x000000110000720c */ /* 0x040fe20003f64070 */
[----:B------:R-:W-:Y:S01]  /*0d50*/  IMAD R5, R0, R4, R23 ;  /* 0x0000000400057224 */ /* 0x000fe200078e0217 */
[----:B------:R-:W-:Y:S01]  /*0d60*/  IABS R23, R8 ;  /* 0x0000000800177213 */ /* 0x000fe20000000000 */
[----:B------:R-:W-:Y:S01]  /*0d70*/  IMAD.HI.U32 R4, R2, R25, RZ ;  /* 0x0000001902047227 */ /* 0x000fe200078e00ff */
[----:B------:R-:W-:-:S02]  /*0d80*/  ISETP.GT.U32.AND P2, PT, R0, R19, PT ;  /* 0x000000130000720c */ /* 0x000fc40003f44070 */
[C---:B------:R-:W-:Y:S01]  /*0d90*/  LOP3.LUT R18, R3.reuse, 0x1e, RZ, 0xfc, !PT ;  /* 0x0000001e03127812 */ /* 0x040fe200078efcff */
[----:B------:R-:W-:Y:S01]  /*0da0*/  IMAD.MOV R4, RZ, RZ, -R4 ;  /* 0x000000ffff047224 */ /* 0x000fe200078e0a04 */
[----:B------:R-:W-:Y:S01]  /*0db0*/  LOP3.LUT R38, R3, 0x4c, RZ, 0xfc, !PT ;  /* 0x0000004c03267812 */ /* 0x000fe200078efcff */
[----:B--2---:R-:W-:Y:S01]  /*0dc0*/  IMAD.MOV.U32 R12, RZ, RZ, R15 ;  /* 0x000000ffff0c7224 */ /* 0x004fe200078e000f */
[----:B------:R-:W-:Y:S01]  /*0dd0*/  IABS R27, R18 ;  /* 0x00000012001b7213 */ /* 0x000fe20000000000 */
[C---:B------:R-:W-:Y:S01]  /*0de0*/  IMAD R15, R0.reuse, R4, R25 ;  /* 0x00000004000f7224 */ /* 0x040fe200078e0219 */
[----:B------:R-:W-:Y:S01]  /*0df0*/  IABS R35, R36 ;  /* 0x0000002400237213 */ /* 0x000fe20000000000 */
[----:B------:R-:W-:Y:S01]  /*0e00*/  @!P5 IMAD.IADD R21, R21, 0x1, -R0 ;  /* 0x000000011515d824 */ /* 0x000fe200078e0a00 */
[----:B------:R-:W-:Y:S01]  /*0e10*/  @!P3 IADD3 R17, R17, -R0, RZ ;  /* 0x800000001111b210 */ /* 0x000fe20007ffe0ff */
[----:B------:R-:W-:Y:S01]  /*0e20*/  @!P6 IMAD.MOV R12, RZ, RZ, -R12 ;  /* 0x000000ffff0ce224 */ /* 0x000fe200078e0a0c */
[----:B------:R-:W-:Y:S01]  /*0e30*/  ISETP.GT.U32.AND P5, PT, R0, R15, PT ;  /* 0x0000000f0000720c */ /* 0x000fe20003fa4070 */
[----:B------:R-:W-:Y:S01]  /*0e40*/  IMAD.HI.U32 R4, R2, R23, RZ ;  /* 0x0000001702047227 */ /* 0x000fe200078e00ff */
[----:B------:R-:W-:-:S02]  /*0e50*/  ISETP.GT.U32.AND P3, PT, R0, R5, PT ;  /* 0x000000050000720c */ /* 0x000fc40003f64070 */
[----:B------:R-:W-:Y:S01]  /*0e60*/  ISETP.GE.AND P6, PT, R14, RZ, PT ;  /* 0x000000ff0e00720c */ /* 0x000fe20003fc6270 */
[--C-:B------:R-:W-:Y:S01]  /*0e70*/  @!P2 IMAD.IADD R19, R19, 0x1, -R0.reuse ;  /* 0x000000011313a824 */ /* 0x100fe200078e0a00 */
[----:B------:R-:W-:Y:S01]  /*0e80*/  LOP3.LUT R14, R3, 0xe, RZ, 0xfc, !PT ;  /* 0x0000000e030e7812 */ /* 0x000fe200078efcff */
[----:B------:R-:W-:Y:S01]  /*0e90*/  IMAD.MOV.U32 R7, RZ, RZ, R17 ;  /* 0x000000ffff077224 */ /* 0x000fe200078e0011 */
[----:B------:R-:W-:Y:S01]  /*0ea0*/  IADD3 R4, -R4, RZ, RZ ;  /* 0x000000ff04047210 */ /* 0x000fe20007ffe1ff */
[----:B------:R-:W-:Y:S01]  /*0eb0*/  IMAD.MOV.U32 R9, RZ, RZ, R19 ;  /* 0x000000ffff097224 */ /* 0x000fe200078e0013 */
[----:B------:R-:W-:Y:S01]  /*0ec0*/  IABS R25, R14 ;  /* 0x0000000e00197213 */ /* 0x000fe20000000000 */
[----:B------:R-:W-:Y:S01]  /*0ed0*/  @!P0 IMAD.MOV R7, RZ, RZ, -R7 ;  /* 0x000000ffff078224 */ /* 0x000fe200078e0a07 */
[----:B------:R-:W-:Y:S01]  /*0ee0*/  ISETP.GE.AND P2, PT, R6, RZ, PT ;  /* 0x000000ff0600720c */ /* 0x000fe20003f46270 */
[----:B------:R-:W-:Y:S01]  /*0ef0*/  IMAD R17, R0, R4, R23 ;  /* 0x0000000400117224 */ /* 0x000fe200078e0217 */
[----:B------:R-:W-:Y:S01]  /*0f00*/  @!P5 IADD3 R15, R15, -R0, RZ ;  /* 0x800000000f0fd210 */ /* 0x000fe20007ffe0ff */
[----:B------:R-:W-:Y:S01]  /*0f10*/  @!P3 IMAD.IADD R5, R5, 0x1, -R0 ;  /* 0x000000010505b824 */ /* 0x000fe200078e0a00 */
[----:B------:R-:W-:Y:S01]  /*0f20*/  IABS R6, R16 ;  /* 0x0000001000067213 */ /* 0x000fe20000000000 */
[----:B------:R-:W-:Y:S01]  /*0f30*/  IMAD.HI.U32 R4, R2, R25, RZ ;  /* 0x0000001902047227 */ /* 0x000fe200078e00ff */
[C---:B------:R-:W-:Y:S01]  /*0f40*/  ISETP.GT.U32.AND P5, PT, R0.reuse, R15, PT ;  /* 0x0000000f0000720c */ /* 0x040fe20003fa4070 */
[----:B------:R-:W-:Y:S01]  /*0f50*/  STL [R1+0x2208], R12 ;  /* 0x0022080c01007387 */ /* 0x000fe20000100800 */
[C---:B------:R-:W-:Y:S01]  /*0f60*/  ISETP.GT.U32.AND P0, PT, R0.reuse, R5, PT ;  /* 0x000000050000720c */ /* 0x040fe20003f04070 */
[----:B------:R-:W-:Y:S01]  /*0f70*/  @!P4 IMAD.MOV R9, RZ, RZ, -R9 ;  /* 0x000000ffff09c224 */ /* 0x000fe200078e0a09 */
[----:B------:R-:W-:Y:S01]  /*0f80*/  ISETP.GT.U32.AND P4, PT, R0, R17, PT ;  /* 0x000000110000720c */ /* 0x000fe20003f84070 */
[----:B------:R-:W-:Y:S01]  /*0f90*/  IMAD.MOV R4, RZ, RZ, -R4 ;  /* 0x000000ffff047224 */ /* 0x000fe200078e0a04 */
[----:B------:R1:W-:Y:S01]  /*0fa0*/  STL [R1+0x38], R7 ;  /* 0x0000380701007387 */ /* 0x0003e20000100800 */
[----:B------:R-:W-:Y:S01]  /*0fb0*/  IMAD.MOV.U32 R23, RZ, RZ, R6 ;  /* 0x000000ffff177224 */ /* 0x000fe200078e0006 */
[----:B------:R-:W-:Y:S01]  /*0fc0*/  ISETP.GE.AND P3, PT, R8, RZ, PT ;  /* 0x000000ff0800720c */ /* 0x000fe20003f66270 */
[----:B------:R-:W-:Y:S01]  /*0fd0*/  IMAD R19, R0, R4, R25 ;  /* 0x0000000400137224 */ /* 0x000fe200078e0219 */
[----:B------:R2:W-:Y:S01]  /*0fe0*/  STL [R1+0x34], R9 ;  /* 0x0000340901007387 */ /* 0x0005e20000100800 */
[----:B------:R-:W-:Y:S01]  /*0ff0*/  IMAD.HI.U32 R6, R2, R23, RZ ;  /* 0x0000001702067227 */ /* 0x000fe200078e00ff */
[----:B------:R-:W-:-:S02]  /*1000*/  LOP3.LUT R8, R3, 0x12, RZ, 0xfc, !PT ;  /* 0x0000001203087812 */ /* 0x000fc400078efcff */
[----:B------:R-:W-:Y:S01]  /*1010*/  @!P5 IADD3 R15, R15, -R0, RZ ;  /* 0x800000000f0fd210 */ /* 0x000fe20007ffe0ff */
[----:B------:R-:W-:Y:S01]  /*1020*/  @!P0 IMAD.IADD R5, R5, 0x1, -R0 ;  /* 0x0000000105058824 */ /* 0x000fe200078e0a00 */
[----:B------:R-:W-:Y:S01]  /*1030*/  ISETP.GT.U32.AND P5, PT, R0, R19, PT ;  /* 0x000000130000720c */ /* 0x000fe20003fa4070 */
[----:B------:R-:W-:Y:S01]  /*1040*/  IMAD.MOV R6, RZ, RZ, -R6 ;  /* 0x000000ffff067224 */ /* 0x000fe200078e0a06 */
[----:B------:R-:W-:Y:S01]  /*1050*/  ISETP.GE.AND P0, PT, R16, RZ, PT ;  /* 0x000000ff1000720c */ /* 0x000fe20003f06270 */
[----:B------:R-:W-:Y:S01]  /*1060*/  @!P4 IMAD.IADD R17, R17, 0x1, -R0 ;  /* 0x000000011111c824 */ /* 0x000fe200078e0a00 */
[----:B------:R-:W-:Y:S01]  /*1070*/  LOP3.LUT R16, R3, 0x16, RZ, 0xfc, !PT ;  /* 0x0000001603107812 */ /* 0x000fe200078efcff */
[----:B-1----:R-:W-:Y:S01]  /*1080*/  IMAD.MOV.U32 R7, RZ, RZ, R21 ;  /* 0x000000ffff077224 */ /* 0x002fe200078e0015 */
[----:B------:R-:W-:Y:S01]  /*1090*/  IABS R37, R38 ;  /* 0x0000002600257213 */ /* 0x000fe20000000000 */
[----:B--2---:R-:W-:Y:S01]  /*10a0*/  IMAD.MOV.U32 R9, RZ, RZ, R5 ;  /* 0x000000ffff097224 */ /* 0x004fe200078e0005 */
[C---:B------:R-:W-:Y:S01]  /*10b0*/  ISETP.GT.U32.AND P4, PT, R0.reuse, R17, PT ;  /* 0x000000110000720c */ /* 0x040fe20003f84070 */
[----:B------:R-:W-:Y:S01]  /*10c0*/  IMAD R21, R0, R6, R23 ;  /* 0x0000000600157224 */ /* 0x000fe200078e0217 */
[----:B------:R-:W-:-:S02]  /*10d0*/  @!P1 IADD3 R7, -R7, RZ, RZ ;  /* 0x000000ff07079210 */ /* 0x000fc40007ffe1ff */
[----:B------:R-:W-:Y:S01]  /*10e0*/  @!P6 IADD3 R9, -R9, RZ, RZ ;  /* 0x000000ff0909e210 */ /* 0x000fe20007ffe1ff */
[----:B------:R-:W-:Y:S01]  /*10f0*/  @!P5 IMAD.IADD R19, R19, 0x1, -R0 ;  /* 0x000000011313d824 */ /* 0x000fe200078e0a00 */
[C---:B------:R-:W-:Y:S01]  /*1100*/  ISETP.GT.U32.AND P6, PT, R0.reuse, R21, PT ;  /* 0x000000150000720c */ /* 0x040fe20003fc4070 */
[----:B------:R1:W-:Y:S01]  /*1110*/  STL [R1+0x30], R7 ;  /* 0x0000300701007387 */ /* 0x0003e20000100800 */
[----:B------:R-:W-:Y:S02]  /*1120*/  IABS R23, R8 ;  /* 0x0000000800177213 */ /* 0x000fe40000000000 */
[----:B------:R-:W-:Y:S01]  /*1130*/  ISETP.GT.U32.AND P5, PT, R0, R19, PT ;  /* 0x000000130000720c */ /* 0x000fe20003fa4070 */
[----:B------:R-:W-:Y:S01]  /*1140*/  STL [R1+0x2c], R9 ;  /* 0x00002c0901007387 */ /* 0x000fe20000100800 */
[----:B------:R-:W-:Y:S01]  /*1150*/  ISETP.GE.AND P1, PT, R14, RZ, PT ;  /* 0x000000ff0e00720c */ /* 0x000fe20003f26270 */
[----:B------:R-:W-:Y:S01]  /*1160*/  IMAD.HI.U32 R4, R2, R23, RZ ;  /* 0x0000001702047227 */ /* 0x000fe200078e00ff */
[----:B------:R-:W-:-:S02]  /*1170*/  LOP3.LUT R14, R3, 0x14, RZ, 0xfc, !PT ;  /* 0x00000014030e7812 */ /* 0x000fc400078efcff */
[----:B------:R-:W-:Y:S01]  /*1180*/  IABS R25, R16 ;  /* 0x0000001000197213 */ /* 0x000fe20000000000 */
[----:B-1----:R-:W-:Y:S01]  /*1190*/  IMAD.MOV.U32 R7, RZ, RZ, R15 ;  /* 0x000000ffff077224 */ /* 0x002fe200078e000f */
[----:B------:R-:W-:Y:S01]  /*11a0*/  IADD3 R5, -R4, RZ, RZ ;  /* 0x000000ff04057210 */ /* 0x000fe20007ffe1ff */
[--C-:B------:R-:W-:Y:S01]  /*11b0*/  @!P4 IMAD.IADD R17, R17, 0x1, -R0.reuse ;  /* 0x000000011111c824 */ /* 0x100fe200078e0a00 */
[----:B------:R-:W-:Y:S01]  /*11c0*/  IABS R6, R14 ;  /* 0x0000000e00067213 */ /* 0x000fe20000000000 */
[----:B------:R-:W-:Y:S01]  /*11d0*/  @!P2 IMAD.MOV R7, RZ, RZ, -R7 ;  /* 0x000000ffff07a224 */ /* 0x000fe200078e0a07 */
[----:B------:R-:W-:Y:S01]  /*11e0*/  ISETP.GE.AND P4, PT, R14, RZ, PT ;  /* 0x000000ff0e00720c */ /* 0x000fe20003f86270 */
[--C-:B------:R-:W-:Y:S01]  /*11f0*/  @!P6 IMAD.IADD R21, R21, 0x1, -R0.reuse ;  /* 0x000000011515e824 */ /* 0x100fe200078e0a00 */
[----:B------:R-:W-:Y:S01]  /*1200*/  LOP3.LUT R14, R3, 0x1a, RZ, 0xfc, !PT ;  /* 0x0000001a030e7812 */ /* 0x000fe200078efcff */
[C---:B------:R-:W-:Y:S01]  /*1210*/  IMAD R5, R0.reuse, R5, R23 ;  /* 0x0000000500057224 */ /* 0x040fe200078e0217 */
[----:B------:R1:W-:Y:S01]  /*1220*/  STL [R1+0x28], R7 ;  /* 0x0000280701007387 */ /* 0x0003e20000100800 */
[----:B------:R-:W-:Y:S01]  /*1230*/  @!P5 IMAD.IADD R19, R19, 0x1, -R0 ;  /* 0x000000011313d824 */ /* 0x000fe200078e0a00 */
[C---:B------:R-:W-:Y:S01]  /*1240*/  ISETP.GT.U32.AND P6, PT, R0.reuse, R21, PT ;  /* 0x000000150000720c */ /* 0x040fe20003fc4070 */
[----:B------:R-:W-:Y:S01]  /*1250*/  IMAD.MOV.U32 R15, RZ, RZ, R6 ;  /* 0x000000ffff0f7224 */ /* 0x000fe200078e0006 */
[----:B------:R-:W-:Y:S01]  /*1260*/  ISETP.GT.U32.AND P5, PT, R0, R5, PT ;  /* 0x000000050000720c */ /* 0x000fe20003fa4070 */
[----:B------:R-:W-:Y:S01]  /*1270*/  IMAD.HI.U32 R6, R2, R25, RZ ;  /* 0x0000001902067227 */ /* 0x000fe200078e00ff */
[----:B------:R-:W-:-:S02]  /*1280*/  IABS R23, R14 ;  /* 0x0000000e00177213 */ /* 0x000fc40000000000 */
[----:B------:R-:W-:Y:S01]  /*1290*/  ISETP.GE.AND P2, PT, R8, RZ, PT ;  /* 0x000000ff0800720c */ /* 0x000fe20003f46270 */
[----:B------:R-:W-:Y:S01]  /*12a0*/  IMAD.HI.U32 R4, R2, R15, RZ ;  /* 0x0000000f02047227 */ /* 0x000fe200078e00ff */
[C---:B------:R-:W-:Y:S02]  /*12b0*/  LOP3.LUT R34, R3.reuse, 0x48, RZ, 0xfc, !PT ;  /* 0x0000004803227812 */ /* 0x040fe400078efcff */
[C---:B------:R-:W-:Y:S01]  /*12c0*/  LOP3.LUT R42, R3.reuse, 0x54, RZ, 0xfc, !PT ;  /* 0x00000054032a7812 */ /* 0x040fe200078efcff */
[----:B-1----:R-:W-:Y:S01]  /*12d0*/  IMAD.MOV.U32 R7, RZ, RZ, R17 ;  /* 0x000000ffff077224 */ /* 0x002fe200078e0011 */
[----:B------:R-:W-:Y:S01]  /*12e0*/  IADD3 R4, -R4, RZ, RZ ;  /* 0x000000ff04047210 */ /* 0x000fe20007ffe1ff */
[----:B------:R-:W-:Y:S01]  /*12f0*/  IMAD.MOV R6, RZ, RZ, -R6 ;  /* 0x000000ffff067224 */ /* 0x000fe200078e0a06 */
[----:B------:R-:W-:Y:S01]  /*1300*/  LOP3.LUT R44, R3, 0x56, RZ, 0xfc, !PT ;  /* 0x00000056032c7812 */ /* 0x000fe200078efcff */
[----:B------:R-:W-:Y:S01]  /*1310*/  @!P3 IMAD.MOV R7, RZ, RZ, -R7 ;  /* 0x000000ffff07b224 */ /* 0x000fe200078e0a07 */
[----:B------:R-:W-:Y:S01]  /*1320*/  ISETP.GE.AND P3, PT, R16, RZ, PT ;  /* 0x000000ff1000720c */ /* 0x000fe20003f66270 */
[--C-:B------:R-:W-:Y:S01]  /*1330*/  @!P6 IMAD.IADD R21, R21, 0x1, -R0.reuse ;  /* 0x000000011515e824 */ /* 0x100fe200078e0a00 */
[C---:B------:R-:W-:Y:S01]  /*1340*/  LOP3.LUT R16, R3.reuse, 0x1c, RZ, 0xfc, !PT ;  /* 0x0000001c03107812 */ /* 0x040fe200078efcff */
[C---:B------:R-:W-:Y:S01]  /*1350*/  IMAD R15, R0.reuse, R4, R15 ;  /* 0x00000004000f7224 */ /* 0x040fe200078e020f */
[----:B------:R1:W-:Y:S01]  /*1360*/  STL [R1+0x24], R7 ;  /* 0x0000240701007387 */ /* 0x0003e20000100800 */
[----:B------:R-:W-:Y:S01]  /*1370*/  IMAD R17, R0, R6, R25 ;  /* 0x0000000600117224 */ /* 0x000fe200078e0219 */
[----:B------:R-:W-:Y:S01]  /*1380*/  LOP3.LUT R4, R3, 0x18, RZ, 0xfc, !PT ;  /* 0x0000001803047812 */ /* 0x000fe200078efcff */
[----:B------:R-:W-:Y:S01]  /*1390*/  @!P5 IMAD.IADD R5, R5, 0x1, -R0 ;  /* 0x000000010505d824 */ /* 0x000fe200078e0a00 */
[----:B------:R-:W-:Y:S01]  /*13a0*/  IABS R25, R16 ;  /* 0x0000001000197213 */ /* 0x000fe20000000000 */
[----:B------:R-:W-:Y:S01]  /*13b0*/  IMAD.HI.U32 R6, R2, R23, RZ ;  /* 0x0000001702067227 */ /* 0x000fe200078e00ff */
[----:B------:R-:W-:-:S02]  /*13c0*/  ISETP.GE.AND P6, PT, R4, RZ, PT ;  /* 0x000000ff0400720c */ /* 0x000fc40003fc6270 */
[----:B------:R-:W-:Y:S02]  /*13d0*/  ISETP.GT.U32.AND P5, PT, R0, R5, PT ;  /* 0x000000050000720c */ /* 0x000fe40003fa4070 */
[----:B-1----:R-:W-:Y:S02]  /*13e0*/  MOV R7, R19 ;  /* 0x0000001300077202 */ /* 0x002fe40000000f00 */
[----:B------:R-:W-:Y:S02]  /*13f0*/  IADD3 R6, -R6, RZ, RZ ;  /* 0x000000ff06067210 */ /* 0x000fe40007ffe1ff */
[----:B------:R-:W-:Y:S01]  /*1400*/  IABS R19, R4 ;  /* 0x0000000400137213 */ /* 0x000fe20000000000 */
[----:B------:R-:W-:Y:S01]  /*1410*/  @!P1 IMAD.MOV R7, RZ, RZ, -R7 ;  /* 0x000000ffff079224 */ /* 0x000fe200078e0a07 */
[----:B------:R-:W-:Y:S02]  /*1420*/  ISETP.GT.U32.AND P1, PT, R0, R15, PT ;  /* 0x0000000f0000720c */ /* 0x000fe40003f24070 */
[----:B------:R-:W-:Y:S01]  /*1430*/  IABS R41, R42 ;  /* 0x0000002a00297213 */ /* 0x000fe20000000000 */
[----:B------:R-:W-:Y:S01]  /*1440*/  IMAD.HI.U32 R4, R2, R19, RZ ;  /* 0x0000001302047227 */ /* 0x000fe200078e00ff */
[----:B------:R1:W-:Y:S01]  /*1450*/  STL [R1+0x20], R7 ;  /* 0x0000200701007387 */ /* 0x0003e20000100800 */
[----:B------:R-:W-:-:S02]  /*1460*/  IABS R43, R44 ;  /* 0x0000002c002b7213 */ /* 0x000fc40000000000 */
[----:B------:R-:W-:Y:S01]  /*1470*/  @!P5 IMAD.IADD R5, R5, 0x1, -R0 ;  /* 0x000000010505d824 */ /* 0x000fe200078e0a00 */
[----:B------:R-:W-:Y:S01]  /*1480*/  ISETP.GE.AND P5, PT, R14, RZ, PT ;  /* 0x000000ff0e00720c */ /* 0x000fe20003fa6270 */
[----:B------:R-:W-:Y:S01]  /*1490*/  IMAD.MOV R8, RZ, RZ, -R4 ;  /* 0x000000ffff087224 */ /* 0x000fe200078e0a04 */
[C---:B------:R-:W-:Y:S01]  /*14a0*/  LOP3.LUT R14, R3.reuse, 0x22, RZ, 0xfc, !PT ;  /* 0x00000022030e7812 */ /* 0x040fe200078efcff */
[----:B------:R-:W-:Y:S01]  /*14b0*/  IMAD.HI.U32 R4, R2, R25, RZ ;  /* 0x0000001902047227 */ /* 0x000fe200078e00ff */
[----:B------:R-:W-:Y:S02]  /*14c0*/  LOP3.LUT R46, R3, 0x5c, RZ, 0xfc, !PT ;  /* 0x0000005c032e7812 */ /* 0x000fe400078efcff */
[----:B------:R-:W-:Y:S01]  /*14d0*/  @!P1 IADD3 R15, R15, -R0, RZ ;  /* 0x800000000f0f9210 */ /* 0x000fe20007ffe0ff */
[----:B-1----:R-:W-:Y:S01]  /*14e0*/  IMAD.MOV.U32 R7, RZ, RZ, R21 ;  /* 0x000000ffff077224 */ /* 0x002fe200078e0015 */
[----:B------:R-:W-:Y:S01]  /*14f0*/  LOP3.LUT R47, R3, 0x5e, RZ, 0xfc, !PT ;  /* 0x0000005e032f7812 */ /* 0x000fe200078efcff */
[C---:B------:R-:W-:Y:S01]  /*1500*/  IMAD R21, R0.reuse, R6, R23 ;  /* 0x0000000600157224 */ /* 0x040fe200078e0217 */
[C---:B------:R-:W-:Y:S01]  /*1510*/  ISETP.GT.U32.AND P1, PT, R0.reuse, R15, PT ;  /* 0x0000000f0000720c */ /* 0x040fe20003f24070 */
[----:B------:R-:W-:Y:S01]  /*1520*/  @!P0 IMAD.MOV R7, RZ, RZ, -R7 ;  /* 0x000000ffff078224 */ /* 0x000fe200078e0a07 */
[----:B------:R-:W-:Y:S01]  /*1530*/  ISETP.GT.U32.AND P0, PT, R0, R17, PT ;  /* 0x000000110000720c */ /* 0x000fe20003f04070 */
[----:B------:R-:W-:Y:S01]  /*1540*/  IMAD.HI.U32 R6, R2, R27, RZ ;  /* 0x0000001b02067227 */ /* 0x000fe200078e00ff */
[----:B------:R-:W-:-:S02]  /*1550*/  IABS R45, R47 ;  /* 0x0000002f002d7213 */ /* 0x000fc40000000000 */
[----:B------:R1:W-:Y:S01]  /*1560*/  STL [R1+0x1c], R7 ;  /* 0x00001c0701007387 */ /* 0x0003e20000100800 */
[----:B------:R-:W-:Y:S01]  /*1570*/  IMAD.MOV R6, RZ, RZ, -R6 ;  /* 0x000000ffff067224 */ /* 0x000fe200078e0a06 */
[C---:B------:R-:W-:Y:S01]  /*1580*/  LOP3.LUT R48, R3.reuse, 0x60, RZ, 0xfc, !PT ;  /* 0x0000006003307812 */ /* 0x040fe200078efcff */
[----:B------:R-:W-:Y:S01]  /*1590*/  IMAD.MOV R4, RZ, RZ, -R4 ;  /* 0x000000ffff047224 */ /* 0x000fe200078e0a04 */
[C---:B------:R-:W-:Y:S01]  /*15a0*/  LOP3.LUT R50, R3.reuse, 0x68, RZ, 0xfc, !PT ;  /* 0x0000006803327812 */ /* 0x040fe200078efcff */
[C---:B------:R-:W-:Y:S01]  /*15b0*/  IMAD R19, R0.reuse, R8, R19 ;  /* 0x0000000800137224 */ /* 0x040fe200078e0213 */
[----:B------:R-:W-:Y:S01]  /*15c0*/  LOP3.LUT R8, R3, 0x20, RZ, 0xfc, !PT ;  /* 0x0000002003087812 */ /* 0x000fe200078efcff */
[----:B------:R-:W-:Y:S01]  /*15d0*/  @!P1 IMAD.IADD R15, R15, 0x1, -R0 ;  /* 0x000000010f0f9824 */ /* 0x000fe200078e0a00 */
[----:B------:R-:W-:Y:S02]  /*15e0*/  IABS R51, R50 ;  /* 0x0000003200337213 */ /* 0x000fe40000000000 */
[----:B------:R-:W-:Y:S01]  /*15f0*/  @!P0 IADD3 R17, R17, -R0, RZ ;  /* 0x8000000011118210 */ /* 0x000fe20007ffe0ff */
[----:B-1----:R-:W-:Y:S01]  /*1600*/  IMAD.MOV.U32 R7, RZ, RZ, R5 ;  /* 0x000000ffff077224 */ /* 0x002fe200078e0005 */
[----:B------:R-:W-:Y:S01]  /*1610*/  IABS R23, R8 ;  /* 0x0000000800177213 */ /* 0x000fe20000000000 */
[----:B------:R-:W-:Y:S01]  /*1620*/  IMAD.MOV.U32 R10, RZ, RZ, R15 ;  /* 0x000000ffff0a7224 */ /* 0x000fe200078e000f */
[C---:B------:R-:W-:Y:S01]  /*1630*/  ISETP.GT.U32.AND P0, PT, R0.reuse, R17, PT ;  /* 0x000000110000720c */ /* 0x040fe20003f04070 */
[C---:B------:R-:W-:Y:S01]  /*1640*/  IMAD R15, R0.reuse, R6, R27 ;  /* 0x00000006000f7224 */ /* 0x040fe200078e021b */
[----:B------:R-:W-:Y:S01]  /*1650*/  @!P2 IADD3 R7, -R7, RZ, RZ ;  /* 0x000000ff0707a210 */ /* 0x000fe20007ffe1ff */
[C---:B------:R-:W-:Y:S01]  /*1660*/  IMAD R5, R0.reuse, R4, R25 ;  /* 0x0000000400057224 */ /* 0x040fe200078e0219 */
[----:B------:R-:W-:Y:S01]  /*1670*/  ISETP.GT.U32.AND P2, PT, R0, R21, PT ;  /* 0x000000150000720c */ /* 0x000fe20003f44070 */
[----:B------:R-:W-:Y:S01]  /*1680*/  IMAD.HI.U32 R4, R2, R23, RZ ;  /* 0x0000001702047227 */ /* 0x000fe200078e00ff */
[----:B------:R-:W-:-:S02]  /*1690*/  ISETP.GT.U32.AND P1, PT, R0, R19, PT ;  /* 0x000000130000720c */ /* 0x000fc40003f24070 */
[----:B------:R-:W-:Y:S01]  /*16a0*/  IABS R25, R30 ;  /* 0x0000001e00197213 */ /* 0x000fe20000000000 */
[----:B------:R-:W-:Y:S01]  /*16b0*/  IMAD.MOV R4, RZ, RZ, -R4 ;  /* 0x000000ffff047224 */ /* 0x000fe200078e0a04 */
[----:B------:R-:W-:Y:S01]  /*16c0*/  IABS R27, R31 ;  /* 0x0000001f001b7213 */ /* 0x000fe20000000000 */
[----:B------:R-:W-:Y:S01]  /*16d0*/  @!P4 IMAD.MOV R10, RZ, RZ, -R10 ;  /* 0x000000ffff0ac224 */ /* 0x000fe200078e0a0a */
[----:B------:R-:W-:Y:S01]  /*16e0*/  ISETP.GE.AND P4, PT, R16, RZ, PT ;  /* 0x000000ff1000720c */ /* 0x000fe20003f86270 */
[--C-:B------:R-:W-:Y:S01]  /*16f0*/  @!P0 IMAD.IADD R17, R17, 0x1, -R0.reuse ;  /* 0x0000000111118824 */ /* 0x100fe200078e0a00 */
[C---:B------:R-:W-:Y:S01]  /*1700*/  ISETP.GT.U32.AND P0, PT, R0.reuse, R5, PT ;  /* 0x000000050000720c */ /* 0x040fe20003f04070 */
[C---:B------:R-:W-:Y:S01]  /*1710*/  IMAD R252, R0.reuse, R4, R23 ;  /* 0x0000000400fc7224 */ /* 0x040fe200078e0217 */
[----:B------:R-:W-:Y:S01]  /*1720*/  LOP3.LUT R16, R3, 0x24, RZ, 0xfc, !PT ;  /* 0x0000002403107812 */ /* 0x000fe200078efcff */
[----:B------:R-:W-:Y:S01]  /*1730*/  IMAD.MOV.U32 R11, RZ, RZ, R17 ;  /* 0x000000ffff0b7224 */ /* 0x000fe200078e0011 */
[----:B------:R-:W-:Y:S01]  /*1740*/  @!P2 IADD3 R21, R21, -R0, RZ ;  /* 0x800000001515a210 */ /* 0x000fe20007ffe0ff */
[--C-:B------:R-:W-:Y:S01]  /*1750*/  @!P1 IMAD.IADD R19, R19, 0x1, -R0.reuse ;  /* 0x0000000113139824 */ /* 0x100fe200078e0a00 */
[----:B------:R-:W-:Y:S01]  /*1760*/  IABS R17, R14 ;  /* 0x0000000e00117213 */ /* 0x000fe20000000000 */
[----:B------:R-:W-:Y:S01]  /*1770*/  @!P3 IMAD.MOV R11, RZ, RZ, -R11 ;  /* 0x000000ffff0bb224 */ /* 0x000fe200078e0a0b */
[C---:B------:R-:W-:Y:S01]  /*1780*/  ISETP.GT.U32.AND P3, PT, R0.reuse, R15, PT ;  /* 0x0000000f0000720c */ /* 0x040fe20003f64070 */
[----:B------:R-:W-:Y:S01]  /*1790*/  STL [R1+0x21e8], R10 ;  /* 0x0021e80a01007387 */ /* 0x000fe20000100800 */
[----:B------:R-:W-:Y:S01]  /*17a0*/  ISETP.GT.U32.AND P2, PT, R0, R21, PT ;  /* 0x000000150000720c */ /* 0x000fe20003f44070 */
[----:B------:R-:W-:Y:S01]  /*17b0*/  IMAD.HI.U32 R4, R2, R17, RZ ;  /* 0x0000001102047227 */ /* 0x000fe200078e00ff */
[----:B------:R-:W-:Y:S01]  /*17c0*/  IABS R6, R16 ;  /* 0x0000001000067213 */ /* 0x000fe20000000000 */
[----:B------:R1:W-:Y:S01]  /*17d0*/  STL [R1+0x18], R7 ;  /* 0x0000180701007387 */ /* 0x0003e20000100800 */
[C---:B------:R-:W-:Y:S01]  /*17e0*/  ISETP.GT.U32.AND P1, PT, R0.reuse, R19, PT ;  /* 0x000000130000720c */ /* 0x040fe20003f24070 */
[----:B------:R-:W-:Y:S01]  /*17f0*/  @!P0 IMAD.IADD R5, R5, 0x1, -R0 ;  /* 0x0000000105058824 */ /* 0x000fe200078e0a00 */
[C---:B------:R-:W-:Y:S01]  /*1800*/  LOP3.LUT R56, R3.reuse, 0x70, RZ, 0xfc, !PT ;  /* 0x0000007003387812 */ /* 0x040fe200078efcff */
[----:B------:R-:W-:Y:S01]  /*1810*/  IMAD.MOV R4, RZ, RZ, -R4 ;  /* 0x000000ffff047224 */ /* 0x000fe200078e0a04 */
[----:B------:R-:W-:Y:S01]  /*1820*/  LOP3.LUT R54, R3, 0x6e, RZ, 0xfc, !PT ;  /* 0x0000006e03367812 */ /* 0x000fe200078efcff */
[----:B------:R-:W-:Y:S01]  /*1830*/  IMAD.MOV.U32 R23, RZ, RZ, R6 ;  /* 0x000000ffff177224 */ /* 0x000fe200078e0006 */
[C---:B------:R-:W-:Y:S01]  /*1840*/  ISETP.GT.U32.AND P0, PT, R0.reuse, R5, PT ;  /* 0x000000050000720c */ /* 0x040fe20003f04070 */
[----:B------:R-:W-:Y:S01]  /*1850*/  STL [R1+0x21ec], R11 ;  /* 0x0021ec0b01007387 */ /* 0x000fe20000100800 */
[----:B------:R-:W-:Y:S01]  /*1860*/  @!P3 IADD3 R15, R15, -R0, RZ ;  /* 0x800000000f0fb210 */ /* 0x000fe20007ffe0ff */
[----:B------:R-:W-:Y:S01]  /*1870*/  @!P2 IMAD.IADD R21, R21, 0x1, -R0 ;  /* 0x000000011515a824 */ /* 0x000fe200078e0a00 */
[----:B------:R-:W-:Y:S01]  /*1880*/  ISETP.GT.U32.AND P2, PT, R0, R252, PT ;  /* 0x000000fc0000720c */ /* 0x000fe20003f44070 */
[----:B------:R-:W-:Y:S01]  /*1890*/  IMAD.HI.U32 R6, R2, R23, RZ ;  /* 0x0000001702067227 */ /* 0x000fe200078e00ff */
[----:B------:R-:W-:-:S02]  /*18a0*/  ISETP.GT.U32.AND P3, PT, R0, R15, PT ;  /* 0x0000000f0000720c */ /* 0x000fc40003f64070 */
[----:B------:R-:W-:Y:S01]  /*18b0*/  @!P1 IADD3 R19, R19, -R0, RZ ;  /* 0x8000000013139210 */ /* 0x000fe20007ffe0ff */
[----:B------:R-:W-:Y:S01]  /*18c0*/  IMAD.MOV.U32 R13, RZ, RZ, R21 ;  /* 0x000000ffff0d7224 */ /* 0x000fe200078e0015 */
[----:B------:R-:W-:Y:S01]  /*18d0*/  ISETP.GE.AND P1, PT, R18, RZ, PT ;  /* 0x000000ff1200720c */ /* 0x000fe20003f26270 */
[----:B------:R-:W-:Y:S01]  /*18e0*/  IMAD.MOV R6, RZ, RZ, -R6 ;  /* 0x000000ffff067224 */ /* 0x000fe200078e0a06 */
[----:B------:R-:W-:Y:S01]  /*18f0*/  LOP3.LUT R18, R3, 0x2c, RZ, 0xfc, !PT ;  /* 0x0000002c03127812 */ /* 0x000fe200078efcff */
[--C-:B------:R-:W-:Y:S01]  /*1900*/  @!P0 IMAD.IADD R5, R5, 0x1, -R0.reuse ;  /* 0x0000000105058824 */ /* 0x100fe200078e0a00 */
[----:B------:R-:W-:Y:S01]  /*1910*/  @!P5 IADD3 R13, -R13, RZ, RZ ;  /* 0x000000ff0d0dd210 */ /* 0x000fe20007ffe1ff */
[----:B------:R-:W-:Y:S01]  /*1920*/  IMAD.MOV.U32 R9, RZ, RZ, R19 ;  /* 0x000000ffff097224 */ /* 0x000fe200078e0013 */
[----:B------:R-:W-:Y:S01]  /*1930*/  ISETP.GE.AND P5, PT, R14, RZ, PT ;  /* 0x000000ff0e00720c */ /* 0x000fe20003fa6270 */
[----:B------:R-:W-:Y:S01]  /*1940*/  IMAD R14, R0, R4, R17 ;  /* 0x00000004000e7224 */ /* 0x000fe200078e0211 */
[----:B------:R-:W-:Y:S01]  /*1950*/  @!P2 IADD3 R252, R252, -R0, RZ ;  /* 0x80000000fcfca210 */ /* 0x000fe20007ffe0ff */
[--C-:B------:R-:W-:Y:S01]  /*1960*/  @!P3 IMAD.IADD R15, R15, 0x1, -R0.reuse ;  /* 0x000000010f0fb824 */ /* 0x100fe200078e0a00 */
[----:B------:R-:W-:Y:S01]  /*1970*/  LOP3.LUT R4, R3, 0x26, RZ, 0xfc, !PT ;  /* 0x0000002603047812 */ /* 0x000fe200078efcff */
[----:B-1----:R-:W-:Y:S01]  /*1980*/  IMAD.MOV.U32 R7, RZ, RZ, R5 ;  /* 0x000000ffff077224 */ /* 0x002fe200078e0005 */
[C---:B------:R-:W-:Y:S01]  /*1990*/  ISETP.GT.U32.AND P3, PT, R0.reuse, R14, PT ;  /* 0x0000000e0000720c */ /* 0x040fe20003f64070 */
[----:B------:R-:W-:Y:S01]  /*19a0*/  IMAD.MOV.U32 R247, RZ, RZ, R15 ;  /* 0x000000fffff77224 */ /* 0x000fe200078e000f */
[C---:B------:R-:W-:Y:S01]  /*19b0*/  ISETP.GT.U32.AND P2, PT, R0.reuse, R252, PT ;  /* 0x000000fc0000720c */ /* 0x040fe20003f44070 */
[----:B------:R-:W-:Y:S01]  /*19c0*/  IMAD R17, R0, R6, R23 ;  /* 0x0000000600117224 */ /* 0x000fe200078e0217 */
[----:B------:R-:W-:Y:S01]  /*19d0*/  IABS R15, R4 ;  /* 0x00000004000f7213 */ /* 0x000fe20000000000 */
[----:B------:R-:W-:Y:S01]  /*19e0*/  @!P6 IMAD.MOV R9, RZ, RZ, -R9 ;  /* 0x000000ffff09e224 */ /* 0x000fe200078e0a09 */
[----:B------:R-:W-:Y:S01]  /*19f0*/  @!P4 IADD3 R7, -R7, RZ, RZ ;  /* 0x000000ff0707c210 */ /* 0x000fe20007ffe1ff */
[----:B------:R-:W-:Y:S01]  /*1a00*/  @!P1 IMAD.MOV R247, RZ, RZ, -R247 ;  /* 0x000000fffff79224 */ /* 0x000fe200078e0af7 */
[----:B------:R-:W-:Y:S01]  /*1a10*/  ISETP.GE.AND P4, PT, R4, RZ, PT ;  /* 0x000000ff0400720c */ /* 0x000fe20003f86270 */
[----:B------:R-:W-:Y:S01]  /*1a20*/  IMAD.HI.U32 R4, R2, R15, RZ ;  /* 0x0000000f02047227 */ /* 0x000fe200078e00ff */
[----:B------:R-:W-:Y:S01]  /*1a30*/  ISETP.GE.AND P0, PT, R16, RZ, PT ;  /* 0x000000ff1000720c */ /* 0x000fe20003f06270 */
[----:B------:R-:W-:Y:S01]  /*1a40*/  STL [R1+0x21f0], R9 ;  /* 0x0021f00901007387 */ /* 0x000fe20000100800 */
[----:B------:R-:W-:Y:S01]  /*1a50*/  LOP3.LUT R5, R3, 0x28, RZ, 0xfc, !PT ;  /* 0x0000002803057812 */ /* 0x000fe200078efcff */
[--C-:B------:R-:W-:Y:S01]  /*1a60*/  @!P3 IMAD.IADD R14, R14, 0x1, -R0.reuse ;  /* 0x000000010e0eb824 */ /* 0x100fe200078e0a00 */
[----:B------:R-:W-:Y:S01]  /*1a70*/  IADD3 R4, -R4, RZ, RZ ;  /* 0x000000ff04047210 */ /* 0x000fe20007ffe1ff */
[----:B------:R-:W-:Y:S01]  /*1a80*/  @!P2 IMAD.IADD R252, R252, 0x1, -R0 ;  /* 0x00000001fcfca824 */ /* 0x000fe200078e0a00 */
[C---:B------:R-:W-:Y:S01]  /*1a90*/  ISETP.GT.U32.AND P2, PT, R0.reuse, R17, PT ;  /* 0x000000110000720c */ /* 0x040fe20003f44070 */
[----:B------:R-:W-:Y:S01]  /*1aa0*/  STL [R1+0x21f4], R13 ;  /* 0x0021f40d01007387 */ /* 0x000fe20000100800 */
[C---:B------:R-:W-:Y:S01]  /*1ab0*/  ISETP.GT.U32.AND P3, PT, R0.reuse, R14, PT ;  /* 0x0000000e0000720c */ /* 0x040fe20003f64070 */
[----:B------:R-:W-:Y:S01]  /*1ac0*/  IMAD R16, R0, R4, R15 ;  /* 0x0000000400107224 */ /* 0x000fe200078e020f */
[----:B------:R-:W-:Y:S01]  /*1ad0*/  IABS R19, R5 ;  /* 0x0000000500137213 */ /* 0x000fe20000000000 */
[----:B------:R-:W-:Y:S01]  /*1ae0*/  STL [R1+0x21f8], R7 ;  /* 0x0021f80701007387 */ /* 0x000fe20000100800 */
[----:B------:R-:W-:-:S02]  /*1af0*/  ISETP.GE.AND P6, PT, R8, RZ, PT ;  /* 0x000000ff0800720c */ /* 0x000fc40003fc6270 */
[----:B------:R-:W-:Y:S01]  /*1b00*/  ISETP.GE.AND P1, PT, R5, RZ, PT ;  /* 0x000000ff0500720c */ /* 0x000fe20003f26270 */
[----:B------:R-:W-:Y:S01]  /*1b10*/  IMAD.HI.U32 R5, R2, R19, RZ ;  /* 0x0000001302057227 */ /* 0x000fe200078e00ff */
[----:B------:R-:W-:Y:S01]  /*1b20*/  LOP3.LUT R8, R3, 0x2a, RZ, 0xfc, !PT ;  /* 0x0000002a03087812 */ /* 0x000fe200078efcff */
[----:B------:R-:W-:Y:S01]  /*1b30*/  STL [R1+0x21fc], R247 ;  /* 0x0021fcf701007387 */ /* 0x000fe20000100800 */
[----:B------:R-:W-:Y:S01]  /*1b40*/  IABS R23, R18 ;  /* 0x0000001200177213 */ /* 0x000fe20000000000 */
[----:B------:R-:W-:Y:S01]  /*1b50*/  IMAD.MOV R5, RZ, RZ, -R5 ;  /* 0x000000ffff057224 */ /* 0x000fe200078e0a05 */
[----:B------:R-:W-:Y:S01]  /*1b60*/  IABS R21, R8 ;  /* 0x0000000800157213 */ /* 0x000fe20000000000 */
[--C-:B------:R-:W-:Y:S01]  /*1b70*/  @!P3 IMAD.IADD R14, R14, 0x1, -R0.reuse ;  /* 0x000000010e0eb824 */ /* 0x100fe200078e0a00 */
[C---:B------:R-:W-:Y:S01]  /*1b80*/  ISETP.GT.U32.AND P3, PT, R0.reuse, R16, PT ;  /* 0x000000100000720c */ /* 0x040fe20003f64070 */
[----:B------:R-:W-:Y:S01]  /*1b90*/  @!P2 IMAD.IADD R17, R17, 0x1, -R0 ;  /* 0x000000011111a824 */ /* 0x000fe200078e0a00 */
[----:B------:R-:W-:Y:S01]  /*1ba0*/  IABS R15, R26 ;  /* 0x0000001a000f7213 */ /* 0x000fe20000000000 */
[C---:B------:R-:W-:Y:S01]  /*1bb0*/  IMAD R5, R0.reuse, R5, R19 ;  /* 0x0000000500057224 */ /* 0x040fe200078e0213 */
[----:B------:R-:W-:Y:S01]  /*1bc0*/  IABS R57, R56 ;  /* 0x0000003800397213 */ /* 0x000fe20000000000 */
[----:B------:R-:W-:Y:S01]  /*1bd0*/  @!P6 IMAD.MOV R252, RZ, RZ, -R252 ;  /* 0x000000fffffce224 */ /* 0x000fe200078e0afc */
[----:B------:R-:W-:Y:S01]  /*1be0*/  ISETP.GT.U32.AND P2, PT, R0, R17, PT ;  /* 0x000000110000720c */ /* 0x000fe20003f44070 */
[----:B------:R-:W-:Y:S01]  /*1bf0*/  IMAD.HI.U32 R4, R2, R21, RZ ;  /* 0x0000001502047227 */ /* 0x000fe200078e00ff */
[----:B------:R-:W-:-:S02]  /*1c00*/  ISETP.GT.U32.AND P6, PT, R0, R5, PT ;  /* 0x000000050000720c */ /* 0x000fc40003fc4070 */
[----:B------:R-:W-:Y:S01]  /*1c10*/  IABS R55, R54 ;  /* 0x0000003600377213 */ /* 0x000fe20000000000 */
[----:B------:R-:W-:Y:S01]  /*1c20*/  IMAD.HI.U32 R6, R2, R23, RZ ;  /* 0x0000001702067227 */ /* 0x000fe200078e00ff */
[----:B------:R-:W-:Y:S01]  /*1c30*/  IADD3 R4, -R4, RZ, RZ ;  /* 0x000000ff04047210 */ /* 0x000fe20007ffe1ff */
[----:B------:R-:W-:Y:S01]  /*1c40*/  STL [R1+0x2200], R252 ;  /* 0x002200fc01007387 */ /* 0x000fe20000100800 */
[C---:B------:R-:W-:Y:S01]  /*1c50*/  LOP3.LUT R58, R3.reuse, 0x72, RZ, 0xfc, !PT ;  /* 0x00000072033a7812 */ /* 0x040fe200078efcff */
[----:B------:R-:W-:Y:S01]  /*1c60*/  @!P3 IMAD.IADD R16, R16, 0x1, -R0 ;  /* 0x000000011010b824 */ /* 0x000fe200078e0a00 */
[C---:B------:R-:W-:Y:S01]  /*1c70*/  LOP3.LUT R62, R3.reuse, 0x80, RZ, 0xfc, !PT ;  /* 0x00000080033e7812 */ /* 0x040fe200078efcff */
[----:B------:R-:W-:Y:S01]  /*1c80*/  IMAD.MOV R6, RZ, RZ, -R6 ;  /* 0x000000ffff067224 */ /* 0x000fe200078e0a06 */
[----:B------:R-:W-:Y:S01]  /*1c90*/  LOP3.LUT R64, R3, 0x82, RZ, 0xfc, !PT ;  /* 0x0000008203407812 */ /* 0x000fe200078efcff */
[----:B------:R-:W-:Y:S01]  /*1ca0*/  @!P5 IMAD.MOV R14, RZ, RZ, -R14 ;  /* 0x000000ffff0ed224 */ /* 0x000fe200078e0a0e */
[C---:B------:R-:W-:Y:S01]  /*1cb0*/  ISETP.GT.U32.AND P3, PT, R0.reuse, R16, PT ;  /* 0x000000100000720c */ /* 0x040fe20003f64070 */
[----:B------:R-:W-:Y:S01]  /*1cc0*/  @!P6 IMAD.IADD R5, R5, 0x1, -R0 ;  /* 0x000000010505e824 */ /* 0x000fe200078e0a00 */
[----:B------:R-:W-:Y:S01]  /*1cd0*/  @!P2 IADD3 R17, R17, -R0, RZ ;  /* 0x800000001111a210 */ /* 0x000fe20007ffe0ff */
[----:B------:R-:W-:Y:S01]  /*1ce0*/  IMAD R19, R0, R6, R23 ;  /* 0x0000000600137224 */ /* 0x000fe200078e0217 */
[----:B------:R-:W-:Y:S01]  /*1cf0*/  ISETP.GE.AND P2, PT, R18, RZ, PT ;  /* 0x000000ff1200720c */ /* 0x000fe20003f46270 */
[C---:B------:R-:W-:Y:S01]  /*1d00*/  IMAD R18, R0.reuse, R4, R21 ;  /* 0x0000000400127224 */ /* 0x040fe200078e0215 */
[----:B------:R-:W-:Y:S01]  /*1d10*/  ISETP.GT.U32.AND P6, PT, R0, R5, PT ;  /* 0x000000050000720c */ /* 0x000fe20003fc4070 */
[----:B------:R-:W-:Y:S01]  /*1d20*/  IMAD.HI.U32 R4, R2, R15, RZ ;  /* 0x0000000f02047227 */ /* 0x000fe200078e00ff */
[----:B------:R-:W-:-:S02]  /*1d30*/  IABS R21, R28 ;  /* 0x0000001c00157213 */ /* 0x000fc40000000000 */
[----:B------:R-:W-:Y:S02]  /*1d40*/  IABS R23, R29 ;  /* 0x0000001d00177213 */ /* 0x000fe40000000000 */
[----:B------:R-:W-:Y:S01]  /*1d50*/  IADD3 R20, -R4, RZ, RZ ;  /* 0x000000ff04147210 */ /* 0x000fe20007ffe1ff */
[--C-:B------:R-:W-:Y:S01]  /*1d60*/  @!P3 IMAD.IADD R16, R16, 0x1, -R0.reuse ;  /* 0x000000011010b824 */ /* 0x100fe200078e0a00 */
[----:B------:R-:W-:Y:S01]  /*1d70*/  ISETP.GT.U32.AND P3, PT, R0, R18, PT ;  /* 0x000000120000720c */ /* 0x000fe20003f64070 */
[----:B------:R-:W-:Y:S01]  /*1d80*/  IMAD.HI.U32 R4, R2, R21, RZ ;  /* 0x0000001502047227 */ /* 0x000fe200078e00ff */
[----:B------:R-:W-:Y:S02]  /*1d90*/  ISETP.GE.AND P5, PT, R8, RZ, PT ;  /* 0x000000ff0800720c */ /* 0x000fe40003fa6270 */
[----:B------:R-:W-:Y:S01]  /*1da0*/  @!P4 IADD3 R16, -R16, RZ, RZ ;  /* 0x000000ff1010c210 */ /* 0x000fe20007ffe1ff */
[C---:B------:R-:W-:Y:S01]  /*1db0*/  IMAD R20, R0.reuse, R20, R15 ;  /* 0x0000001400147224 */ /* 0x040fe200078e020f */
[----:B------:R-:W-:Y:S01]  /*1dc0*/  LOP3.LUT R66, R3, 0x84, RZ, 0xfc, !PT ;  /* 0x0000008403427812 */ /* 0x000fe200078efcff */
[----:B------:R-:W-:Y:S01]  /*1dd0*/  @!P6 IMAD.IADD R5, R5, 0x1, -R0 ;  /* 0x000000010505e824 */ /* 0x000fe200078e0a00 */
[----:B------:R-:W-:Y:S01]  /*1de0*/  ISETP.GT.U32.AND P6, PT, R0, R19, PT ;  /* 0x000000130000720c */ /* 0x000fe20003fc4070 */
[----:B------:R-:W-:Y:S01]  /*1df0*/  IMAD.HI.U32 R6, R2, R23, RZ ;  /* 0x0000001702067227 */ /* 0x000fe200078e00ff */
[----:B------:R-:W-:-:S02]  /*1e00*/  IABS R65, R66 ;  /* 0x0000004200417213 */ /* 0x000fc40000000000 */
[C---:B------:R-:W-:Y:S01]  /*1e10*/  LOP3.LUT R68, R3.reuse, 0x8a, RZ, 0xfc, !PT ;  /* 0x0000008a03447812 */ /* 0x040fe200078efcff */
[----:B------:R-:W-:Y:S01]  /*1e20*/  IMAD.MOV R15, RZ, RZ, -R4 ;  /* 0x000000ffff0f7224 */ /* 0x000fe200078e0a04 */
[----:B------:R-:W-:Y:S01]  /*1e30*/  @!P3 IADD3 R18, R18, -R0, RZ ;  /* 0x800000001212b210 */ /* 0x000fe20007ffe0ff */
[----:B------:R-:W-:Y:S01]  /*1e40*/  IMAD.MOV R6, RZ, RZ, -R6 ;  /* 0x000000ffff067224 */ /* 0x000fe200078e0a06 */
[C---:B------:R-:W-:Y:S01]  /*1e50*/  ISETP.GT.U32.AND P3, PT, R0.reuse, R20, PT ;  /* 0x000000140000720c */ /* 0x040fe20003f64070 */
[C---:B------:R-:W-:Y:S01]  /*1e60*/  IMAD R21, R0.reuse, R15, R21 ;  /* 0x0000000f00157224 */ /* 0x040fe200078e0215 */
[----:B------:R-:W-:Y:S01]  /*1e70*/  MOV R15, R17 ;  /* 0x00000011000f7202 */ /* 0x000fe20000000f00 */
[----:B------:R-:W-:Y:S01]  /*1e80*/  IMAD R22, R0, R6, R23 ;  /* 0x0000000600167224 */ /* 0x000fe200078e0217 */
[C---:B------:R-:W-:Y:S01]  /*1e90*/  LOP3.LUT R6, R3.reuse, 0x38, RZ, 0xfc, !PT ;  /* 0x0000003803067812 */ /* 0x040fe200078efcff */
[----:B------:R-:W-:Y:S01]  /*1ea0*/  IMAD.MOV.U32 R17, RZ, RZ, R5 ;  /* 0x000000ffff117224 */ /* 0x000fe200078e0005 */
[C---:B------:R-:W-:Y:S01]  /*1eb0*/  LOP3.LUT R70, R3.reuse, 0x8e, RZ, 0xfc, !PT ;  /* 0x0000008e03467812 */ /* 0x040fe200078efcff */
[----:B------:R-:W-:Y:S01]  /*1ec0*/  IMAD.HI.U32 R8, R2, R25, RZ ;  /* 0x0000001902087227 */ /* 0x000fe200078e00ff */
[----:B------:R-:W-:-:S02]  /*1ed0*/  LOP3.LUT R72, R3, 0x92, RZ, 0xfc, !PT ;  /* 0x0000009203487812 */ /* 0x000fc400078efcff */
[----:B------:R-:W-:Y:S01]  /*1ee0*/  IABS R71, R70 ;  /* 0x0000004600477213 */ /* 0x000fe20000000000 */
[----:B------:R-:W-:Y:S01]  /*1ef0*/  @!P1 IMAD.MOV R17, RZ, RZ, -R17 ;  /* 0x000000ffff119224 */ /* 0x000fe200078e0a11 */
[----:B------:R-:W-:Y:S01]  /*1f00*/  ISETP.GT.U32.AND P1, PT, R0, R22, PT ;  /* 0x000000160000720c */ /* 0x000fe20003f24070 */
[--C-:B------:R-:W-:Y:S01]  /*1f10*/  @!P3 IMAD.IADD R20, R20, 0x1, -R0.reuse ;  /* 0x000000011414b824 */ /* 0x100fe200078e0a00 */
[C---:B------:R-:W-:Y:S01]  /*1f20*/  ISETP.GT.U32.AND P3, PT, R0.reuse, R18, PT ;  /* 0x000000120000720c */ /* 0x040fe20003f64070 */
[----:B------:R-:W-:Y:S01]  /*1f30*/  @!P6 IMAD.IADD R19, R19, 0x1, -R0 ;  /* 0x000000011313e824 */ /* 0x000fe200078e0a00 */
[----:B------:R-:W-:Y:S01]  /*1f40*/  ISETP.GT.U32.AND P6, PT, R0, R21, PT ;  /* 0x000000150000720c */ /* 0x000fe20003fc4070 */
[----:B------:R-:W-:Y:S01]  /*1f50*/  IMAD.HI.U32 R4, R2, R27, RZ ;  /* 0x0000001b02047227 */ /* 0x000fe200078e00ff */
[C---:B------:R-:W-:Y:S02]  /*1f60*/  LOP3.LUT R76, R3.reuse, 0x9a, RZ, 0xfc, !PT ;  /* 0x0000009a034c7812 */ /* 0x040fe400078efcff */
[C---:B------:R-:W-:Y:S01]  /*1f70*/  LOP3.LUT R78, R3.reuse, 0x9c, RZ, 0xfc, !PT ;  /* 0x0000009c034e7812 */ /* 0x040fe200078efcff */
[----:B------:R-:W-:Y:S01]  /*1f80*/  IMAD.MOV R8, RZ, RZ, -R8 ;  /* 0x000000ffff087224 */ /* 0x000fe200078e0a08 */
[----:B------:R-:W-:Y:S01]  /*1f90*/  IABS R77, R76 ;  /* 0x0000004c004d7213 */ /* 0x000fe20000000000 */
[----:B------:R-:W-:Y:S01]  /*1fa0*/  IMAD.MOV R4, RZ, RZ, -R4 ;  /* 0x000000ffff047224 */ /* 0x000fe200078e0a04 */
[----:B------:R-:W-:Y:S01]  /*1fb0*/  IABS R79, R78 ;  /* 0x0000004e004f7213 */ /* 0x000fe20000000000 */
[C---:B------:R-:W-:Y:S01]  /*1fc0*/  IMAD R23, R0.reuse, R8, R25 ;  /* 0x0000000800177224 */ /* 0x040fe200078e0219 */
[----:B------:R-:W-:Y:S01]  /*1fd0*/  LOP3.LUT R8, R3, 0x3a, RZ, 0xfc, !PT ;  /* 0x0000003a03087812 */ /* 0x000fe200078efcff */
[----:B------:R-:W-:Y:S01]  /*1fe0*/  @!P0 IMAD.MOV R15, RZ, RZ, -R15 ;  /* 0x000000ffff0f8224 */ /* 0x000fe200078e0a0f */
[C---:B------:R-:W-:Y:S01]  /*1ff0*/  ISETP.GT.U32.AND P0, PT, R0.reuse, R19, PT ;  /* 0x000000130000720c */ /* 0x040fe20003f04070 */
[----:B------:R-:W-:Y:S01]  /*2000*/  IMAD R24, R0, R4, R27 ;  /* 0x0000000400187224 */ /* 0x000fe200078e021b */
[----:B------:R-:W-:Y:S01]  /*2010*/  IABS R27, R8 ;  /* 0x00000008001b7213 */ /* 0x000fe20000000000 */
[--C-:B------:R-:W-:Y:S01]  /*2020*/  @!P3 IMAD.IADD R18, R18, 0x1, -R0.reuse ;  /* 0x000000011212b824 */ /* 0x100fe200078e0a00 */
[----:B------:R-:W-:Y:S01]  /*2030*/  IABS R25, R6 ;  /* 0x0000000600197213 */ /* 0x000fe20000000000 */
[--C-:B------:R-:W-:Y:S01]  /*2040*/  @!P1 IMAD.IADD R22, R22, 0x1, -R0.reuse ;  /* 0x0000000116169824 */ /* 0x100fe200078e0a00 */
[C---:B------:R-:W-:Y:S01]  /*2050*/  ISETP.GT.U32.AND P3, PT, R0.reuse, R23, PT ;  /* 0x000000170000720c */ /* 0x040fe20003f64070 */
[----:B------:R-:W-:Y:S01]  /*2060*/  @!P6 IMAD.IADD R21, R21, 0x1, -R0 ;  /* 0x000000011515e824 */ /* 0x000fe200078e0a00 */
[----:B------:R-:W-:Y:S01]  /*2070*/  ISETP.GT.U32.AND P6, PT, R0, R20, PT ;  /* 0x000000140000720c */ /* 0x000fe20003fc4070 */
[----:B------:R-:W-:Y:S01]  /*2080*/  IMAD.HI.U32 R5, R2, R27, RZ ;  /* 0x0000001b02057227 */ /* 0x000fe200078e00ff */
[----:B------:R-:W-:Y:S01]  /*2090*/  @!P5 IADD3 R18, -R18, RZ, RZ ;  /* 0x000000ff1212d210 */ /* 0x000fe20007ffe1ff */
[----:B------:R-:W-:Y:S01]  /*20a0*/  STL.64 [R1+0x2210], R14 ;  /* 0x0022100e01007387 */ /* 0x000fe20000100a00 */
[----:B------:R-:W-:Y:S01]  /*20b0*/  ISETP.GT.U32.AND P5, PT, R0, R22, PT ;  /* 0x000000160000720c */ /* 0x000fe20003fa4070 */
[----:B------:R-:W-:Y:S01]  /*20c0*/  IMAD.HI.U32 R4, R2, R25, RZ ;  /* 0x0000001902047227 */ /* 0x000fe200078e00ff */
[----:B------:R-:W-:Y:S01]  /*20d0*/  @!P0 IADD3 R19, R19, -R0, RZ ;  /* 0x8000000013138210 */ /* 0x000fe20007ffe0ff */
[----:B------:R1:W-:Y:S01]  /*20e0*/  STL [R1+0x2220], R16 ;  /* 0x0022201001007387 */ /* 0x0003e20000100800 */
[----:B------:R-:W-:Y:S01]  /*20f0*/  ISETP.GE.AND P0, PT, R26, RZ, PT ;  /* 0x000000ff1a00720c */ /* 0x000fe20003f06270 */
[----:B------:R-:W-:Y:S01]  /*2100*/  IMAD.MOV R4, RZ, RZ, -R4 ;  /* 0x000000ffff047224 */ /* 0x000fe200078e0a04 */
[----:B------:R-:W-:Y:S01]  /*2110*/  IADD3 R5, -R5, RZ, RZ ;  /* 0x000000ff05057210 */ /* 0x000fe20007ffe1ff */
[--C-:B------:R-:W-:Y:S01]  /*2120*/  @!P3 IMAD.IADD R23, R23, 0x1, -R0.reuse ;  /* 0x000000011717b824 */ /* 0x100fe200078e0a00 */
[----:B------:R-:W-:Y:S01]  /*2130*/  ISETP.GT.U32.AND P4, PT, R0, R21, PT ;  /* 0x000000150000720c */ /* 0x000fe20003f84070 */
[----:B------:R-:W-:Y:S01]  /*2140*/  @!P6 IMAD.IADD R20, R20, 0x1, -R0 ;  /* 0x000000011414e824 */ /* 0x000fe200078e0a00 */
[C---:B------:R-:W-:Y:S01]  /*2150*/  ISETP.GT.U32.AND P6, PT, R0.reuse, R24, PT ;  /* 0x000000180000720c */ /* 0x040fe20003fc4070 */
[C---:B------:R-:W-:Y:S01]  /*2160*/  IMAD R26, R0.reuse, R5, R27 ;  /* 0x00000005001a7224 */ /* 0x040fe200078e021b */
[----:B------:R-:W-:Y:S01]  /*2170*/  LOP3.LUT R5, R3, 0x3c, RZ, 0xfc, !PT ;  /* 0x0000003c03057812 */ /* 0x000fe200078efcff */
[----:B------:R-:W-:Y:S01]  /*2180*/  IMAD R25, R0, R4, R25 ;  /* 0x0000000400197224 */ /* 0x000fe200078e0219 */
[----:B------:R-:W-:Y:S01]  /*2190*/  @!P5 IADD3 R22, R22, -R0, RZ ;  /* 0x800000001616d210 */ /* 0x000fe20007ffe0ff */
[----:B------:R-:W-:Y:S01]  /*21a0*/  @!P2 IMAD.MOV R19, RZ, RZ, -R19 ;  /* 0x000000ffff13a224 */ /* 0x000fe200078e0a13 */
[C---:B------:R-:W-:Y:S01]  /*21b0*/  ISETP.GT.U32.AND P5, PT, R0.reuse, R26, PT ;  /* 0x0000001a0000720c */ /* 0x040fe20003fa4070 */
[----:B------:R-:W-:Y:S01]  /*21c0*/  @!P0 IMAD.MOV R20, RZ, RZ, -R20 ;  /* 0x000000ffff148224 */ /* 0x000fe200078e0a14 */
[----:B------:R-:W-:-:S02]  /*21d0*/  ISETP.GT.U32.AND P0, PT, R0, R25, PT ;  /* 0x000000190000720c */ /* 0x000fc40003f04070 */
[----:B------:R-:W-:Y:S01]  /*21e0*/  ISETP.GT.U32.AND P2, PT, R0, R23, PT ;  /* 0x000000170000720c */ /* 0x000fe20003f44070 */
[--C-:B------:R-:W-:Y:S01]  /*21f0*/  @!P4 IMAD.IADD R21, R21, 0x1, -R0.reuse ;  /* 0x000000011515c824 */ /* 0x100fe200078e0a00 */
[----:B------:R-:W-:Y:S01]  /*2200*/  ISETP.GE.AND P4, PT, R28, RZ, PT ;  /* 0x000000ff1c00720c */ /* 0x000fe20003f86270 */
[--C-:B------:R-:W-:Y:S01]  /*2210*/  @!P6 IMAD.IADD R24, R24, 0x1, -R0.reuse ;  /* 0x000000011818e824 */ /* 0x100fe200078e0a00 */
[----:B------:R-:W-:Y:S02]  /*2220*/  LOP3.LUT R28, R3, 0x3e, RZ, 0xfc, !PT ;  /* 0x0000003e031c7812 */ /* 0x000fe400078efcff */
[----:B------:R-:W-:Y:S02]  /*2230*/  ISETP.GE.AND P3, PT, R30, RZ, PT ;  /* 0x000000ff1e00720c */ /* 0x000fe40003f66270 */
[----:B------:R-:W-:Y:S01]  /*2240*/  ISETP.GE.AND P1, PT, R29, RZ, PT ;  /* 0x000000ff1d00720c */ /* 0x000fe20003f26270 */
[--C-:B------:R-:W-:Y:S01]  /*2250*/  @!P5 IMAD.IADD R26, R26, 0x1, -R0.reuse ;  /* 0x000000011a1ad824 */ /* 0x100fe200078e0a00 */
[----:B------:R-:W-:Y:S01]  /*2260*/  IABS R27, R5 ;  /* 0x00000005001b7213 */ /* 0x000fe20000000000 */
[--C-:B------:R-:W-:Y:S01]  /*2270*/  @!P0 IMAD.IADD R25, R25, 0x1, -R0.reuse ;  /* 0x0000000119198824 */ /* 0x100fe200078e0a00 */
[----:B------:R-:W-:Y:S01]  /*2280*/  IABS R29, R28 ;  /* 0x0000001c001d7213 */ /* 0x000fe20000000000 */
[----:B------:R-:W-:Y:S01]  /*2290*/  @!P2 IMAD.IADD R23, R23, 0x1, -R0 ;  /* 0x000000011717a824 */ /* 0x000fe200078e0a00 */
[----:B------:R-:W-:Y:S01]  /*22a0*/  ISETP.GT.U32.AND P6, PT, R0, R24, PT ;  /* 0x000000180000720c */ /* 0x000fe20003fc4070 */
[----:B------:R-:W-:Y:S01]  /*22b0*/  @!P4 IMAD.MOV R21, RZ, RZ, -R21 ;  /* 0x000000ffff15c224 */ /* 0x000fe200078e0a15 */
[----:B------:R-:W-:Y:S01]  /*22c0*/  ISETP.GE.AND P0, PT, R5, RZ, PT ;  /* 0x000000ff0500720c */ /* 0x000fe20003f06270 */
[----:B------:R-:W-:Y:S01]  /*22d0*/  IMAD.HI.U32 R4, R2, R27, RZ ;  /* 0x0000001b02047227 */ /* 0x000fe200078e00ff */
[----:B------:R-:W-:-:S02]  /*22e0*/  ISETP.GT.U32.AND P5, PT, R0, R26, PT ;  /* 0x0000001a0000720c */ /* 0x000fc40003fa4070 */
[----:B------:R-:W-:Y:S01]  /*22f0*/  ISETP.GE.AND P4, PT, R31, RZ, PT ;  /* 0x000000ff1f00720c */ /* 0x000fe20003f86270 */
[----:B------:R-:W-:Y:S01]  /*2300*/  IMAD.HI.U32 R5, R2, R29, RZ ;  /* 0x0000001d02057227 */ /* 0x000fe200078e00ff */
[----:B------:R-:W-:Y:S02]  /*2310*/  IADD3 R4, -R4, RZ, RZ ;  /* 0x000000ff04047210 */ /* 0x000fe40007ffe1ff */
[----:B------:R-:W-:Y:S01]  /*2320*/  @!P3 IADD3 R23, -R23, RZ, RZ ;  /* 0x000000ff1717b210 */ /* 0x000fe20007ffe1ff */
[----:B------:R-:W-:Y:S01]  /*2330*/  IMAD.MOV R5, RZ, RZ, -R5 ;  /* 0x000000ffff057224 */ /* 0x000fe200078e0a05 */
[----:B------:R-:W-:Y:S01]  /*2340*/  ISETP.GE.AND P3, PT, R28, RZ, PT ;  /* 0x000000ff1c00720c */ /* 0x000fe20003f66270 */
[----:B------:R-:W-:Y:S01]  /*2350*/  @!P6 IMAD.IADD R24, R24, 0x1, -R0 ;  /* 0x000000011818e824 */ /* 0x000fe200078e0a00 */
[----:B------:R-:W-:Y:S01]  /*2360*/  ISETP.GE.AND P2, PT, R6, RZ, PT ;  /* 0x000000ff0600720c */ /* 0x000fe20003f46270 */
[C---:B------:R-:W-:Y:S01]  /*2370*/  IMAD R28, R0.reuse, R5, R29 ;  /* 0x00000005001c7224 */ /* 0x040fe200078e021d */
[----:B------:R-:W-:Y:S01]  /*2380*/  LOP3.LUT R5, R3, 0x42, RZ, 0xfc, !PT ;  /* 0x0000004203057812 */ /* 0x000fe200078efcff */
[----:B------:R-:W-:Y:S01]  /*2390*/  IMAD R27, R0, R4, R27 ;  /* 0x00000004001b7224 */ /* 0x000fe200078e021b */
[----:B------:R-:W-:Y:S01]  /*23a0*/  ISETP.GE.AND P6, PT, R8, RZ, PT ;  /* 0x000000ff0800720c */ /* 0x000fe20003fc6270 */
[----:B------:R-:W-:Y:S01]  /*23b0*/  @!P1 IMAD.MOV R22, RZ, RZ, -R22 ;  /* 0x000000ffff169224 */ /* 0x000fe200078e0a16 */
[----:B------:R-:W-:Y:S01]  /*23c0*/  ISETP.GT.U32.AND P1, PT, R0, R25, PT ;  /* 0x000000190000720c */ /* 0x000fe20003f24070 */
[----:B------:R-:W-:Y:S01]  /*23d0*/  @!P5 IMAD.IADD R26, R26, 0x1, -R0 ;  /* 0x000000011a1ad824 */ /* 0x000fe200078e0a00 */
[C---:B------:R-:W-:Y:S01]  /*23e0*/  ISETP.GT.U32.AND P5, PT, R0.reuse, R28, PT ;  /* 0x0000001c0000720c */ /* 0x040fe20003fa4070 */
[----:B------:R-:W-:Y:S01]  /*23f0*/  @!P4 IMAD.MOV R24, RZ, RZ, -R24 ;  /* 0x000000ffff18c224 */ /* 0x000fe200078e0a18 */
[----:B------:R-:W-:-:S02]  /*2400*/  ISETP.GT.U32.AND P4, PT, R0, R27, PT ;  /* 0x0000001b0000720c */ /* 0x000fc40003f84070 */
[----:B------:R-:W-:Y:S02]  /*2410*/  IABS R31, R5 ;  /* 0x00000005001f7213 */ /* 0x000fe40000000000 */
[C---:B------:R-:W-:Y:S02]  /*2420*/  LOP3.LUT R4, R3.reuse, 0x40, RZ, 0xfc, !PT ;  /* 0x0000004003047812 */ /* 0x040fe400078efcff */
[----:B------:R-:W-:Y:S01]  /*2430*/  LOP3.LUT R8, R3, 0x44, RZ, 0xfc, !PT ;  /* 0x0000004403087812 */ /* 0x000fe200078efcff */
[----:B------:R-:W-:Y:S01]  /*2440*/  @!P6 IMAD.MOV R26, RZ, RZ, -R26 ;  /* 0x000000ffff1ae224 */ /* 0x000fe200078e0a1a */
[----:B------:R-:W-:Y:S01]  /*2450*/  IABS R29, R4 ;  /* 0x00000004001d7213 */ /* 0x000fe20000000000 */
[--C-:B------:R-:W-:Y:S01]  /*2460*/  @!P1 IMAD.IADD R25, R25, 0x1, -R0.reuse ;  /* 0x0000000119199824 */ /* 0x100fe200078e0a00 */
[----:B------:R-:W-:Y:S01]  /*2470*/  IABS R33, R8 ;  /* 0x0000000800217213 */ /* 0x000fe20000000000 */
[----:B------:R-:W-:Y:S01]  /*2480*/  @!P5 IMAD.IADD R28, R28, 0x1, -R0 ;  /* 0x000000011c1cd824 */ /* 0x000fe200078e0a00 */
[----:B------:R-:W-:Y:S01]  /*2490*/  ISETP.GE.AND P1, PT, R4, RZ, PT ;  /* 0x000000ff0400720c */ /* 0x000fe20003f26270 */
[----:B------:R-:W-:Y:S01]  /*24a0*/  @!P2 IMAD.MOV R25, RZ, RZ, -R25 ;  /* 0x000000ffff19a224 */ /* 0x000fe200078e0a19 */
[----:B------:R-:W-:Y:S01]  /*24b0*/  @!P4 IADD3 R27, R27, -R0, RZ ;  /* 0x800000001b1bc210 */ /* 0x000fe20007ffe0ff */
[----:B------:R-:W-:Y:S01]  /*24c0*/  IMAD.HI.U32 R4, R2, R29, RZ ;  /* 0x0000001d02047227 */ /* 0x000fe200078e00ff */
[----:B------:R-:W-:-:S02]  /*24d0*/  ISETP.GE.AND P2, PT, R5, RZ, PT ;  /* 0x000000ff0500720c */ /* 0x000fc40003f46270 */
[----:B------:R-:W-:Y:S01]  /*24e0*/  ISETP.GT.U32.AND P4, PT, R0, R27, PT ;  /* 0x0000001b0000720c */ /* 0x000fe20003f84070 */
[----:B------:R-:W-:Y:S01]  /*24f0*/  IMAD.HI.U32 R5, R2, R31, RZ ;  /* 0x0000001f02057227 */ /* 0x000fe200078e00ff */
[----:B------:R-:W-:Y:S02]  /*2500*/  ISETP.GT.U32.AND P5, PT, R0, R28, PT ;  /* 0x0000001c0000720c */ /* 0x000fe40003fa4070 */
[----:B------:R-:W-:Y:S01]  /*2510*/  ISETP.GE.AND P6, PT, R8, RZ, PT ;  /* 0x000000ff0800720c */ /* 0x000fe20003fc6270 */
[----:B------:R-:W-:Y:S01]  /*2520*/  IMAD.HI.U32 R6, R2, R33, RZ ;  /* 0x0000002102067227 */ /* 0x000fe200078e00ff */
[----:B------:R-:W-:Y:S02]  /*2530*/  IADD3 R5, -R5, RZ, RZ ;  /* 0x000000ff05057210 */ /* 0x000fe40007ffe1ff */
[C---:B------:R-:W-:Y:S01]  /*2540*/  LOP3.LUT R8, R3.reuse, 0x46, RZ, 0xfc, !PT ;  /* 0x0000004603087812 */ /* 0x040fe200078efcff */
[----:B------:R-:W-:Y:S01]  /*2550*/  IMAD.MOV R4, RZ, RZ, -R4 ;  /* 0x000000ffff047224 */ /* 0x000fe200078e0a04 */
[C---:B------:R-:W-:Y:S01]  /*2560*/  LOP3.LUT R80, R3.reuse, 0x9e, RZ, 0xfc, !PT ;  /* 0x0000009e03507812 */ /* 0x040fe200078efcff */
[----:B------:R-:W-:Y:S01]  /*2570*/  IMAD.MOV R6, RZ, RZ, -R6 ;  /* 0x000000ffff067224 */ /* 0x000fe200078e0a06 */
[----:B------:R-:W-:Y:S01]  /*2580*/  LOP3.LUT R82, R3, 0xa0, RZ, 0xfc, !PT ;  /* 0x000000a003527812 */ /* 0x000fe200078efcff */
[C---:B------:R-:W-:Y:S01]  /*2590*/  IMAD R30, R0.reuse, R5, R31 ;  /* 0x00000005001e7224 */ /* 0x040fe200078e021f */
[----:B------:R-:W-:Y:S01]  /*25a0*/  IABS R5, R8 ;  /* 0x0000000800057213 */ /* 0x000fe20000000000 */
[----:B------:R-:W-:Y:S01]  /*25b0*/  IMAD R29, R0, R4, R29 ;  /* 0x00000004001d7224 */ /* 0x000fe200078e021d */
[----:B------:R-:W-:Y:S01]  /*25c0*/  @!P5 IADD3 R28, R28, -R0, RZ ;  /* 0x800000001c1cd210 */ /* 0x000fe20007ffe0ff */
[----:B------:R-:W-:Y:S01]  /*25d0*/  @!P4 IMAD.IADD R27, R27, 0x1, -R0 ;  /* 0x000000011b1bc824 */ /* 0x000fe200078e0a00 */
[C---:B------:R-:W-:Y:S01]  /*25e0*/  ISETP.GT.U32.AND P5, PT, R0.reuse, R30, PT ;  /* 0x0000001e0000720c */ /* 0x040fe20003fa4070 */
[C---:B------:R-:W-:Y:S01]  /*25f0*/  IMAD R31, R0.reuse, R6, R33 ;  /* 0x00000006001f7224 */ /* 0x040fe200078e0221 */
[----:B------:R-:W-:Y:S01]  /*2600*/  ISETP.GT.U32.AND P4, PT, R0, R29, PT ;  /* 0x0000001d0000720c */ /* 0x000fe20003f84070 */
[----:B------:R-:W-:Y:S01]  /*2610*/  @!P0 IMAD.MOV R27, RZ, RZ, -R27 ;  /* 0x000000ffff1b8224 */ /* 0x000fe200078e0a1b */
[----:B------:R-:W-:Y:S01]  /*2620*/  IABS R33, R34 ;  /* 0x0000002200217213 */ /* 0x000fe20000000000 */
[----:B------:R-:W-:Y:S01]  /*2630*/  IMAD.HI.U32 R4, R2, R5, RZ ;  /* 0x0000000502047227 */ /* 0x000fe200078e00ff */
[----:B------:R-:W-:-:S02]  /*2640*/  ISETP.GT.U32.AND P0, PT, R0, R31, PT ;  /* 0x0000001f0000720c */ /* 0x000fc40003f04070 */
[C---:B------:R-:W-:Y:S01]  /*2650*/  LOP3.LUT R85, R3.reuse, 0xa6, RZ, 0xfc, !PT ;  /* 0x000000a603557812 */ /* 0x040fe200078efcff */
[----:B------:R-:W-:Y:S01]  /*2660*/  IMAD.HI.U32 R6, R2, R37, RZ ;  /* 0x0000002502067227 */ /* 0x000fe200078e00ff */
[----:B------:R-:W-:Y:S02]  /*2670*/  IADD3 R4, -R4, RZ, RZ ;  /* 0x000000ff04047210 */ /* 0x000fe40007ffe1ff */
[C---:B------:R-:W-:Y:S01]  /*2680*/  LOP3.LUT R84, R3.reuse, 0xa4, RZ, 0xfc, !PT ;  /* 0x000000a403547812 */ /* 0x040fe200078efcff */
[--C-:B------:R-:W-:Y:S01]  /*2690*/  @!P5 IMAD.IADD R30, R30, 0x1, -R0.reuse ;  /* 0x000000011e1ed824 */ /* 0x100fe200078e0a00 */
[----:B------:R-:W-:Y:S01]  /*26a0*/  LOP3.LUT R86, R3, 0xa8, RZ, 0xfc, !PT ;  /* 0x000000a803567812 */ /* 0x000fe200078efcff */
[--C-:B------:R-:W-:Y:S01]  /*26b0*/  @!P4 IMAD.IADD R29, R29, 0x1, -R0.reuse ;  /* 0x000000011d1dc824 */ /* 0x100fe200078e0a00 */
[----:B------:R-:W-:Y:S01]  /*26c0*/  IABS R81, R85 ;  /* 0x0000005500517213 */ /* 0x000fe20000000000 */
[C---:B------:R-:W-:Y:S01]  /*26d0*/  IMAD R32, R0.reuse, R4, R5 ;  /* 0x0000000400207224 */ /* 0x040fe200078e0205 */
[C---:B------:R-:W-:Y:S01]  /*26e0*/  ISETP.GT.U32.AND P5, PT, R0.reuse, R30, PT ;  /* 0x0000001e0000720c */ /* 0x040fe20003fa4070 */
[----:B------:R-:W-:Y:S01]  /*26f0*/  @!P0 IMAD.IADD R31, R31, 0x1, -R0 ;  /* 0x000000011f1f8824 */ /* 0x000fe200078e0a00 */
[----:B------:R-:W-:Y:S01]  /*2700*/  ISETP.GT.U32.AND P4, PT, R0, R29, PT ;  /* 0x0000001d0000720c */ /* 0x000fe20003f84070 */
[----:B------:R-:W-:Y:S01]  /*2710*/  IMAD.HI.U32 R5, R2, R35, RZ ;  /* 0x0000002302057227 */ /* 0x000fe200078e00ff */
[----:B------:R-:W-:-:S02]  /*2720*/  IABS R83, R86 ;  /* 0x0000005600537213 */ /* 0x000fc40000000000 */
[----:B------:R-:W-:Y:S01]  /*2730*/  ISETP.GT.U32.AND P0, PT, R0, R31, PT ;  /* 0x0000001f0000720c */ /* 0x000fe20003f04070 */
[----:B------:R-:W-:Y:S01]  /*2740*/  IMAD.MOV R5, RZ, RZ, -R5 ;  /* 0x000000ffff057224 */ /* 0x000fe200078e0a05 */
[C---:B------:R-:W-:Y:S01]  /*2750*/  LOP3.LUT R88, R3.reuse, 0xb8, RZ, 0xfc, !PT ;  /* 0x000000b803587812 */ /* 0x040fe200078efcff */
[----:B------:R-:W-:Y:S01]  /*2760*/  IMAD.MOV R6, RZ, RZ, -R6 ;  /* 0x000000ffff067224 */ /* 0x000fe200078e0a06 */
[C---:B------:R-:W-:Y:S01]  /*2770*/  LOP3.LUT R90, R3.reuse, 0xbc, RZ, 0xfc, !PT ;  /* 0x000000bc035a7812 */ /* 0x040fe200078efcff */
[----:B------:R-:W-:Y:S01]  /*2780*/  @!P3 IMAD.MOV R28, RZ, RZ, -R28 ;  /* 0x000000ffff1cb224 */ /* 0x000fe200078e0a1c */
[----:B------:R-:W-:Y:S01]  /*2790*/  ISETP.GE.AND P3, PT, R8, RZ, PT ;  /* 0x000000ff0800720c */ /* 0x000fe20003f66270 */
[--C-:B------:R-:W-:Y:S01]  /*27a0*/  @!P5 IMAD.IADD R30, R30, 0x1, -R0.reuse ;  /* 0x000000011e1ed824 */ /* 0x100fe200078e0a00 */
[----:B------:R-:W-:Y:S01]  /*27b0*/  ISETP.GE.AND P5, PT, R34, RZ, PT ;  /* 0x000000ff2200720c */ /* 0x000fe20003fa6270 */
[C---:B------:R-:W-:Y:S01]  /*27c0*/  IMAD R34, R0.reuse, R5, R35 ;  /* 0x0000000500227224 */ /* 0x040fe200078e0223 */
[----:B------:R-:W-:Y:S01]  /*27d0*/  LOP3.LUT R8, R3, 0x4e, RZ, 0xfc, !PT ;  /* 0x0000004e03087812 */ /* 0x000fe200078efcff */
[--C-:B------:R-:W-:Y:S01]  /*27e0*/  @!P4 IMAD.IADD R29, R29, 0x1, -R0.reuse ;  /* 0x000000011d1dc824 */ /* 0x100fe200078e0a00 */
[C---:B------:R-:W-:Y:S01]  /*27f0*/  ISETP.GT.U32.AND P4, PT, R0.reuse, R32, PT ;  /* 0x000000200000720c */ /* 0x040fe20003f84070 */
[----:B------:R-:W-:Y:S01]  /*2800*/  @!P0 IMAD.IADD R31, R31, 0x1, -R0 ;  /* 0x000000011f1f8824 */ /* 0x000fe200078e0a00 */
[----:B------:R-:W-:Y:S01]  /*2810*/  ISETP.GT.U32.AND P0, PT, R0, R34, PT ;  /* 0x000000220000720c */ /* 0x000fe20003f04070 */
[----:B------:R-:W-:Y:S01]  /*2820*/  IMAD.HI.U32 R4, R2, R33, RZ ;  /* 0x0000002102047227 */ /* 0x000fe200078e00ff */
[----:B------:R-:W-:-:S02]  /*2830*/  IABS R5, R8 ;  /* 0x0000000800057213 */ /* 0x000fc40000000000 */
[----:B------:R-:W-:Y:S01]  /*2840*/  @!P6 IADD3 R31, -R31, RZ, RZ ;  /* 0x000000ff1f1fe210 */ /* 0x000fe20007ffe1ff */
[----:B------:R-:W-:Y:S01]  /*2850*/  IMAD R35, R0, R6, R37 ;  /* 0x0000000600237224 */ /* 0x000fe200078e0225 */
[----:B------:R-:W-:Y:S01]  /*2860*/  IADD3 R4, -R4, RZ, RZ ;  /* 0x000000ff04047210 */ /* 0x000fe20007ffe1ff */
[----:B------:R-:W-:Y:S01]  /*2870*/  @!P1 IMAD.MOV R29, RZ, RZ, -R29 ;  /* 0x000000ffff1d9224 */ /* 0x000fe200078e0a1d */
[----:B------:R-:W-:Y:S01]  /*2880*/  LOP3.LUT R6, R3, 0x50, RZ, 0xfc, !PT ;  /* 0x0000005003067812 */ /* 0x000fe200078efcff */
[----:B------:R-:W-:Y:S01]  /*2890*/  @!P2 IMAD.MOV R30, RZ, RZ, -R30 ;  /* 0x000000ffff1ea224 */ /* 0x000fe200078e0a1e */
[C---:B------:R-:W-:Y:S01]  /*28a0*/  ISETP.GT.U32.AND P6, PT, R0.reuse, R35, PT ;  /* 0x000000230000720c */ /* 0x040fe20003fc4070 */
[----:B------:R-:W-:Y:S01]  /*28b0*/  IMAD R33, R0, R4, R33 ;  /* 0x0000000400217224 */ /* 0x000fe200078e0221 */
[----:B------:R-:W-:Y:S01]  /*28c0*/  @!P4 IADD3 R32, R32, -R0, RZ ;  /* 0x800000002020c210 */ /* 0x000fe20007ffe0ff */
[----:B------:R-:W-:Y:S01]  /*28d0*/  IMAD.HI.U32 R4, R2, R5, RZ ;  /* 0x0000000502047227 */ /* 0x000fe200078e00ff */
[----:B------:R-:W-:-:S02]  /*28e0*/  IABS R37, R6 ;  /* 0x0000000600257213 */ /* 0x000fc40000000000 */
[----:B------:R-:W-:Y:S01]  /*28f0*/  @!P0 IADD3 R34, R34, -R0, RZ ;  /* 0x8000000022228210 */ /* 0x000fe20007ffe0ff */
[----:B------:R-:W-:Y:S01]  /*2900*/  IMAD.MOV R4, RZ, RZ, -R4 ;  /* 0x000000ffff047224 */ /* 0x000fe200078e0a04 */
[C---:B------:R-:W-:Y:S02]  /*2910*/  ISETP.GT.U32.AND P4, PT, R0.reuse, R32, PT ;  /* 0x000000200000720c */ /* 0x040fe40003f84070 */
[----:B------:R-:W-:Y:S02]  /*2920*/  ISETP.GT.U32.AND P1, PT, R0, R33, PT ;  /* 0x000000210000720c */ /* 0x000fe40003f24070 */
[----:B------:R-:W-:Y:S01]  /*2930*/  ISETP.GE.AND P2, PT, R36, RZ, PT ;  /* 0x000000ff2400720c */ /* 0x000fe20003f46270 */
[----:B------:R-:W-:Y:S01]  /*2940*/  @!P6 IMAD.IADD R35, R35, 0x1, -R0 ;  /* 0x000000012323e824 */ /* 0x000fe200078e0a00 */
[C---:B------:R-:W-:Y:S01]  /*2950*/  ISETP.GT.U32.AND P6, PT, R0.reuse, R34, PT ;  /* 0x000000220000720c */ /* 0x040fe20003fc4070 */
[----:B------:R-:W-:Y:S01]  /*2960*/  IMAD R36, R0, R4, R5 ;  /* 0x0000000400247224 */ /* 0x000fe200078e0205 */
[----:B------:R-:W-:Y:S01]  /*2970*/  IABS R91, R88 ;  /* 0x00000058005b7213 */ /* 0x000fe20000000000 */
[----:B------:R-:W-:Y:S01]  /*2980*/  IMAD.HI.U32 R4, R2, R37, RZ ;  /* 0x0000002502047227 */ /* 0x000fe200078e00ff */
[----:B------:R-:W-:-:S02]  /*2990*/  IABS R93, R90 ;  /* 0x0000005a005d7213 */ /* 0x000fc40000000000 */
[C---:B------:R-:W-:Y:S01]  /*29a0*/  LOP3.LUT R98, R3.reuse, 0xc0, RZ, 0xfc, !PT ;  /* 0x000000c003627812 */ /* 0x040fe200078efcff */
[----:B------:R-:W-:Y:S01]  /*29b0*/  IMAD.MOV R4, RZ, RZ, -R4 ;  /* 0x000000ffff047224 */ /* 0x000fe200078e0a04 */
[----:B------:R-:W-:Y:S01]  /*29c0*/  LOP3.LUT R96, R3, 0xbe, RZ, 0xfc, !PT ;  /* 0x000000be03607812 */ /* 0x000fe200078efcff */
[--C-:B------:R-:W-:Y:S01]  /*29d0*/  @!P4 IMAD.IADD R32, R32, 0x1, -R0.reuse ;  /* 0x000000012020c824 */ /* 0x100fe200078e0a00 */
[----:B------:R-:W-:Y:S01]  /*29e0*/  ISETP.GE.AND P4, PT, R38, RZ, PT ;  /* 0x000000ff2600720c */ /* 0x000fe20003f86270 */
[----:B------:R-:W-:Y:S01]  /*29f0*/  IMAD R37, R0, R4, R37 ;  /* 0x0000000400257224 */ /* 0x000fe200078e0225 */
[----:B------:R-:W-:Y:S01]  /*2a00*/  IABS R97, R98 ;  /* 0x0000006200617213 */ /* 0x000fe20000000000 */
[--C-:B------:R-:W-:Y:S01]  /*2a10*/  @!P1 IMAD.IADD R33, R33, 0x1, -R0.reuse ;  /* 0x0000000121219824 */ /* 0x100fe200078e0a00 */
[----:B------:R-:W-:Y:S01]  /*2a20*/  ISETP.GE.AND P1, PT, R8, RZ, PT ;  /* 0x000000ff0800720c */ /* 0x000fe20003f26270 */
[----:B------:R-:W-:Y:S01]  /*2a30*/  @!P6 IMAD.IADD R34, R34, 0x1, -R0 ;  /* 0x000000012222e824 */ /* 0x000fe200078e0a00 */
[----:B------:R-:W-:Y:S01]  /*2a40*/  LOP3.LUT R8, R3, 0x52, RZ, 0xfc, !PT ;  /* 0x0000005203087812 */ /* 0x000fe200078efcff */
[----:B------:R-:W-:Y:S01]  /*2a50*/  @!P3 IMAD.MOV R32, RZ, RZ, -R32 ;  /* 0x000000ffff20b224 */ /* 0x000fe200078e0a20 */
[----:B------:R-:W-:Y:S01]  /*2a60*/  ISETP.GT.U32.AND P6, PT, R0, R37, PT ;  /* 0x000000250000720c */ /* 0x000fe20003fc4070 */
[----:B------:R-:W-:Y:S01]  /*2a70*/  IMAD.HI.U32 R5, R2, R41, RZ ;  /* 0x0000002902057227 */ /* 0x000fe200078e00ff */
[----:B------:R-:W-:-:S02]  /*2a80*/  ISETP.GT.U32.AND P3, PT, R0, R35, PT ;  /* 0x000000230000720c */ /* 0x000fc40003f64070 */
[----:B------:R-:W-:Y:S01]  /*2a90*/  IABS R39, R8 ;  /* 0x0000000800277213 */ /* 0x000fe20000000000 */
[----:B------:R-:W-:Y:S01]  /*2aa0*/  IMAD.MOV R5, RZ, RZ, -R5 ;  /* 0x000000ffff057224 */ /* 0x000fe200078e0a05 */
[----:B------:R-:W-:Y:S01]  /*2ab0*/  ISETP.GT.U32.AND P0, PT, R0, R33, PT ;  /* 0x000000210000720c */ /* 0x000fe20003f04070 */
[----:B------:R-:W-:Y:S01]  /*2ac0*/  @!P2 IMAD.MOV R34, RZ, RZ, -R34 ;  /* 0x000000ffff22a224 */ /* 0x000fe200078e0a22 */
[----:B------:R-:W-:Y:S01]  /*2ad0*/  IABS R95, R96 ;  /* 0x00000060005f7213 */ /* 0x000fe20000000000 */
[----:B------:R-:W-:Y:S01]  /*2ae0*/  IMAD.HI.U32 R4, R2, R39, RZ ;  /* 0x0000002702047227 */ /* 0x000fe200078e00ff */
[C---:B------:R-:W-:Y:S02]  /*2af0*/  LOP3.LUT R100, R3.reuse, 0xc4, RZ, 0xfc, !PT ;  /* 0x000000c403647812 */ /* 0x040fe400078efcff */
[----:B------:R-:W-:Y:S01]  /*2b00*/  LOP3.LUT R102, R3, 0xc6, RZ, 0xfc, !PT ;  /* 0x000000c603667812 */ /* 0x000fe200078efcff */
[--C-:B------:R-:W-:Y:S01]  /*2b10*/  @!P6 IMAD.IADD R37, R37, 0x1, -R0.reuse ;  /* 0x000000012525e824 */ /* 0x100fe200078e0a00 */
[----:B------:R-:W-:Y:S01]  /*2b20*/  IADD3 R4, -R4, RZ, RZ ;  /* 0x000000ff04047210 */ /* 0x000fe20007ffe1ff */
[----:B------:R-:W-:Y:S01]  /*2b30*/  @!P3 IMAD.IADD R35, R35, 0x1, -R0 ;  /* 0x000000012323b824 */ /* 0x000fe200078e0a00 */
[----:B------:R-:W-:Y:S01]  /*2b40*/  ISETP.GE.AND P3, PT, R6, RZ, PT ;  /* 0x000000ff0600720c */ /* 0x000fe20003f66270 */
[----:B------:R-:W-:Y:S01]  /*2b50*/  IMAD.HI.U32 R6, R2, R43, RZ ;  /* 0x0000002b02067227 */ /* 0x000fe200078e00ff */
[----:B------:R-:W-:-:S02]  /*2b60*/  ISETP.GT.U32.AND P6, PT, R0, R37, PT ;  /* 0x000000250000720c */ /* 0x000fc40003fc4070 */
[----:B------:R-:W-:Y:S01]  /*2b70*/  @!P0 IADD3 R33, R33, -R0, RZ ;  /* 0x8000000021218210 */ /* 0x000fe20007ffe0ff */
[C---:B------:R-:W-:Y:S01]  /*2b80*/  IMAD R38, R0.reuse, R4, R39 ;  /* 0x0000000400267224 */ /* 0x040fe200078e0227 */
[C---:B------:R-:W-:Y:S01]  /*2b90*/  ISETP.GT.U32.AND P0, PT, R0.reuse, R36, PT ;  /* 0x000000240000720c */ /* 0x040fe20003f04070 */
[----:B------:R-:W-:Y:S01]  /*2ba0*/  IMAD R39, R0, R5, R41 ;  /* 0x0000000500277224 */ /* 0x000fe200078e0229 */
[----:B------:R-:W-:Y:S01]  /*2bb0*/  IADD3 R6, -R6, RZ, RZ ;  /* 0x000000ff06067210 */ /* 0x000fe20007ffe1ff */
[----:B------:R-:W-:Y:S01]  /*2bc0*/  @!P4 IMAD.MOV R35, RZ, RZ, -R35 ;  /* 0x000000ffff23c224 */ /* 0x000fe200078e0a23 */
[C---:B------:R-:W-:Y:S01]  /*2bd0*/  ISETP.GT.U32.AND P2, PT, R0.reuse, R38, PT ;  /* 0x000000260000720c */ /* 0x040fe20003f44070 */
[----:B------:R-:W-:Y:S01]  /*2be0*/  @!P5 IMAD.MOV R33, RZ, RZ, -R33 ;  /* 0x000000ffff21d224 */ /* 0x000fe200078e0a21 */
[C---:B------:R-:W-:Y:S01]  /*2bf0*/  ISETP.GT.U32.AND P4, PT, R0.reuse, R39, PT ;  /* 0x000000270000720c */ /* 0x040fe20003f84070 */
[----:B------:R-:W-:Y:S01]  /*2c00*/  IMAD R40, R0, R6, R43 ;  /* 0x0000000600287224 */ /* 0x000fe200078e022b */
[----:B------:R-:W-:-:S02]  /*2c10*/  LOP3.LUT R6, R3, 0x58, RZ, 0xfc, !PT ;  /* 0x0000005803067812 */ /* 0x000fc400078efcff */
[----:B------:R-:W-:Y:S02]  /*2c20*/  @!P6 IADD3 R37, R37, -R0, RZ ;  /* 0x800000002525e210 */ /* 0x000fe40007ffe0ff */
[----:B------:R-:W-:Y:S01]  /*2c30*/  ISETP.GT.U32.AND P6, PT, R0, R40, PT ;  /* 0x000000280000720c */ /* 0x000fe20003fc4070 */
[--C-:B------:R-:W-:Y:S01]  /*2c40*/  @!P0 IMAD.IADD R36, R36, 0x1, -R0.reuse ;  /* 0x0000000124248824 */ /* 0x100fe200078e0a00 */
[----:B------:R-:W-:Y:S01]  /*2c50*/  ISETP.GE.AND P0, PT, R8, RZ, PT ;  /* 0x000000ff0800720c */ /* 0x000fe20003f06270 */
[----:B------:R-:W-:Y:S01]  /*2c60*/  @!P3 IMAD.MOV R37, RZ, RZ, -R37 ;  /* 0x000000ffff25b224 */ /* 0x000fe200078e0a25 */
[----:B------:R-:W-:Y:S01]  /*2c70*/  IABS R41, R6 ;  /* 0x0000000600297213 */ /* 0x000fe20000000000 */
[--C-:B------:R-:W-:Y:S01]  /*2c80*/  @!P2 IMAD.IADD R38, R38, 0x1, -R0.reuse ;  /* 0x000000012626a824 */ /* 0x100fe200078e0a00 */
[----:B------:R-:W-:Y:S01]  /*2c90*/  LOP3.LUT R8, R3, 0x5a, RZ, 0xfc, !PT ;  /* 0x0000005a03087812 */ /* 0x000fe200078efcff */
[----:B------:R-:W-:Y:S01]  /*2ca0*/  @!P4 IMAD.IADD R39, R39, 0x1, -R0 ;  /* 0x000000012727c824 */ /* 0x000fe200078e0a00 */
[----:B------:R-:W-:Y:S01]  /*2cb0*/  ISETP.GT.U32.AND P5, PT, R0, R36, PT ;  /* 0x000000240000720c */ /* 0x000fe20003fa4070 */
[----:B------:R-:W-:Y:S01]  /*2cc0*/  IMAD.HI.U32 R4, R2, R41, RZ ;  /* 0x0000002902047227 */ /* 0x000fe200078e00ff */
[----:B------:R-:W-:-:S02]  /*2cd0*/  IABS R43, R8 ;  /* 0x00000008002b7213 */ /* 0x000fc40000000000 */
[----:B------:R-:W-:Y:S01]  /*2ce0*/  ISETP.GT.U32.AND P4, PT, R0, R38, PT ;  /* 0x000000260000720c */ /* 0x000fe20003f84070 */
[----:B------:R-:W-:Y:S01]  /*2cf0*/  IMAD.MOV R5, RZ, RZ, -R4 ;  /* 0x000000ffff057224 */ /* 0x000fe200078e0a04 */
[----:B------:R-:W-:Y:S01]  /*2d00*/  @!P6 IADD3 R40, R40, -R0, RZ ;  /* 0x800000002828e210 */ /* 0x000fe20007ffe0ff */
[----:B------:R-:W-:Y:S01]  /*2d10*/  IMAD.HI.U32 R4, R2, R43, RZ ;  /* 0x0000002b02047227 */ /* 0x000fe200078e00ff */
[----:B------:R-:W-:Y:S02]  /*2d20*/  ISETP.GT.U32.AND P6, PT, R0, R39, PT ;  /* 0x000000270000720c */ /* 0x000fe40003fc4070 */
[----:B------:R-:W-:Y:S01]  /*2d30*/  ISETP.GE.AND P2, PT, R44, RZ, PT ;  /* 0x000000ff2c00720c */ /* 0x000fe20003f46270 */
[----:B------:R-:W-:Y:S01]  /*2d40*/  IMAD R41, R0, R5, R41 ;  /* 0x0000000500297224 */ /* 0x000fe200078e0229 */
[----:B------:R-:W-:Y:S01]  /*2d50*/  IABS R5, R46 ;  /* 0x0000002e00057213 */ /* 0x000fe20000000000 */
[----:B------:R-:W-:Y:S01]  /*2d60*/  IMAD.MOV R4, RZ, RZ, -R4 ;  /* 0x000000ffff047224 */ /* 0x000fe200078e0a04 */
[----:B------:R-:W-:Y:S01]  /*2d70*/  LOP3.LUT R103, R3, 0xc8, RZ, 0xfc, !PT ;  /* 0x000000c803677812 */ /* 0x000fe200078efcff */
[--C-:B------:R-:W-:Y:S01]  /*2d80*/  @!P5 IMAD.IADD R36, R36, 0x1, -R0.reuse ;  /* 0x000000012424d824 */ /* 0x100fe200078e0a00 */
[----:B------:R-:W-:Y:S01]  /*2d90*/  ISETP.GE.AND P5, PT, R42, RZ, PT ;  /* 0x000000ff2a00720c */ /* 0x000fe20003fa6270 */
[----:B------:R-:W-:Y:S01]  /*2da0*/  @!P4 IMAD.IADD R38, R38, 0x1, -R0 ;  /* 0x000000012626c824 */ /* 0x000fe200078e0a00 */
[C---:B------:R-:W-:Y:S01]  /*2db0*/  ISETP.GT.U32.AND P4, PT, R0.reuse, R41, PT ;  /* 0x000000290000720c */ /* 0x040fe20003f84070 */
[----:B------:R-:W-:Y:S01]  /*2dc0*/  IMAD R42, R0, R4, R43 ;  /* 0x00000004002a7224 */ /* 0x000fe200078e022b */
[----:B------:R-:W-:Y:S01]  /*2dd0*/  IABS R99, R102 ;  /* 0x0000006600637213 */ /* 0x000fe20000000000 */
[----:B------:R-:W-:Y:S01]  /*2de0*/  @!P1 IMAD.MOV R36, RZ, RZ, -R36 ;  /* 0x000000ffff249224 */ /* 0x000fe200078e0a24 */
[----:B------:R-:W-:Y:S01]  /*2df0*/  @!P6 IADD3 R39, R39, -R0, RZ ;  /* 0x800000002727e210 */ /* 0x000fe20007ffe0ff */
[----:B------:R-:W-:Y:S01]  /*2e00*/  IMAD.HI.U32 R4, R2, R5, RZ ;  /* 0x0000000502047227 */ /* 0x000fe200078e00ff */
[----:B------:R-:W-:-:S02]  /*2e10*/  ISETP.GT.U32.AND P6, PT, R0, R42, PT ;  /* 0x0000002a0000720c */ /* 0x000fc40003fc4070 */
[----:B------:R-:W-:Y:S01]  /*2e20*/  ISETP.GT.U32.AND P1, PT, R0, R40, PT ;  /* 0x000000280000720c */ /* 0x000fe20003f24070 */
[----:B------:R-:W-:Y:S01]  /*2e30*/  IMAD.MOV R43, RZ, RZ, -R4 ;  /* 0x000000ffff2b7224 */ /* 0x000fe200078e0a04 */
[----:B------:R-:W-:Y:S01]  /*2e40*/  @!P0 IADD3 R38, -R38, RZ, RZ ;  /* 0x000000ff26268210 */ /* 0x000fe20007ffe1ff */
[----:B------:R-:W-:Y:S01]  /*2e50*/  IMAD.HI.U32 R4, R2, R45, RZ ;  /* 0x0000002d02047227 */ /* 0x000fe200078e00ff */
[----:B------:R-:W-:Y:S02]  /*2e60*/  IABS R101, R103 ;  /* 0x0000006700657213 */ /* 0x000fe40000000000 */
[----:B------:R-:W-:Y:S01]  /*2e70*/  LOP3.LUT R104, R3, 0xcc, RZ, 0xfc, !PT ;  /* 0x000000cc03687812 */ /* 0x000fe200078efcff */
[--C-:B------:R-:W-:Y:S01]  /*2e80*/  @!P4 IMAD.IADD R41, R41, 0x1, -R0.reuse ;  /* 0x000000012929c824 */ /* 0x100fe200078e0a00 */
[----:B------:R-:W-:Y:S01]  /*2e90*/  ISETP.GE.AND P4, PT, R8, RZ, PT ;  /* 0x000000ff0800720c */ /* 0x000fe20003f86270 */
[----:B------:R-:W-:Y:S01]  /*2ea0*/  IMAD R43, R0, R43, R5 ;  /* 0x0000002b002b7224 */ /* 0x000fe200078e0205 */
[----:B------:R-:W-:Y:S01]  /*2eb0*/  LOP3.LUT R8, R3, 0x62, RZ, 0xfc, !PT ;  /* 0x0000006203087812 */ /* 0x000fe200078efcff */
[--C-:B------:R-:W-:Y:S01]  /*2ec0*/  @!P6 IMAD.IADD R42, R42, 0x1, -R0.reuse ;  /* 0x000000012a2ae824 */ /* 0x100fe200078e0a00 */
[----:B------:R-:W-:Y:S01]  /*2ed0*/  ISETP.GT.U32.AND P6, PT, R0, R41, PT ;  /* 0x000000290000720c */ /* 0x000fe20003fc4070 */
[----:B------:R-:W-:Y:S01]  /*2ee0*/  @!P1 IMAD.IADD R40, R40, 0x1, -R0 ;  /* 0x0000000128289824 */ /* 0x000fe200078e0a00 */
[----:B------:R-:W-:Y:S01]  /*2ef0*/  ISETP.GE.AND P1, PT, R6, RZ, PT ;  /* 0x000000ff0600720c */ /* 0x000fe20003f26270 */
[----:B------:R-:W-:Y:S01]  /*2f00*/  IMAD.MOV R44, RZ, RZ, -R4 ;  /* 0x000000ffff2c7224 */ /* 0x000fe200078e0a04 */
[----:B------:R-:W-:Y:S01]  /*2f10*/  IABS R6, R48 ;  /* 0x0000003000067213 */ /* 0x000fe20000000000 */
[----:B------:R-:W-:Y:S01]  /*2f20*/  @!P5 IMAD.MOV R39, RZ, RZ, -R39 ;  /* 0x000000ffff27d224 */ /* 0x000fe200078e0a27 */
[C---:B------:R-:W-:Y:S01]  /*2f30*/  ISETP.GT.U32.AND P3, PT, R0.reuse, R43, PT ;  /* 0x0000002b0000720c */ /* 0x040fe20003f64070 */
[C---:B------:R-:W-:Y:S01]  /*2f40*/  IMAD R44, R0.reuse, R44, R45 ;  /* 0x0000002c002c7224 */ /* 0x040fe200078e022d */
[----:B------:R-:W-:Y:S01]  /*2f50*/  MOV R5, R6 ;  /* 0x0000000600057202 */ /* 0x000fe20000000f00 */
[----:B------:R-:W-:Y:S01]  /*2f60*/  @!P2 IMAD.MOV R40, RZ, RZ, -R40 ;  /* 0x000000ffff28a224 */ /* 0x000fe200078e0a28 */
[----:B------:R-:W-:-:S02]  /*2f70*/  ISETP.GT.U32.AND P0, PT, R0, R42, PT ;  /* 0x0000002a0000720c */ /* 0x000fc40003f04070 */
[----:B------:R-:W-:Y:S01]  /*2f80*/  IABS R6, R8 ;  /* 0x0000000800067213 */ /* 0x000fe20000000000 */
[----:B------:R-:W-:Y:S01]  /*2f90*/  IMAD.HI.U32 R4, R2, R5, RZ ;  /* 0x0000000502047227 */ /* 0x000fe200078e00ff */
[----:B------:R-:W-:Y:S02]  /*2fa0*/  @!P6 IADD3 R41, R41, -R0, RZ ;  /* 0x800000002929e210 */ /* 0x000fe40007ffe0ff */
[----:B------:R-:W-:Y:S01]  /*2fb0*/  ISETP.GT.U32.AND P6, PT, R0, R44, PT ;  /* 0x0000002c0000720c */ /* 0x000fe20003fc4070 */
[----:B------:R-:W-:Y:S01]  /*2fc0*/  IMAD.MOV R4, RZ, RZ, -R4 ;  /* 0x000000ffff047224 */ /* 0x000fe200078e0a04 */
[----:B------:R-:W-:Y:S01]  /*2fd0*/  ISETP.GE.AND P5, PT, R46, RZ, PT ;  /* 0x000000ff2e00720c */ /* 0x000fe20003fa6270 */
[----:B------:R-:W-:Y:S01]  /*2fe0*/  @!P3 IMAD.IADD R43, R43, 0x1, -R0 ;  /* 0x000000012b2bb824 */ /* 0x000fe200078e0a00 */
[----:B------:R-:W-:Y:S01]  /*2ff0*/  ISETP.GE.AND P3, PT, R8, RZ, PT ;  /* 0x000000ff0800720c */ /* 0x000fe20003f66270 */
[----:B------:R-:W-:Y:S01]  /*3000*/  IMAD R45, R0, R4, R5 ;  /* 0x00000004002d7224 */ /* 0x000fe200078e0205 */
[----:B------:R-:W-:Y:S01]  /*3010*/  LOP3.LUT R8, R3, 0x64, RZ, 0xfc, !PT ;  /* 0x0000006403087812 */ /* 0x000fe200078efcff */
[----:B------:R-:W-:Y:S01]  /*3020*/  IMAD.MOV.U32 R5, RZ, RZ, R6 ;  /* 0x000000ffff057224 */ /* 0x000fe200078e0006 */
[----:B------:R-:W-:Y:S01]  /*3030*/  ISETP.GE.AND P2, PT, R47, RZ, PT ;  /* 0x000000ff2f00720c */ /* 0x000fe20003f46270 */
[----:B------:R-:W-:Y:S01]  /*3040*/  @!P0 IMAD.IADD R42, R42, 0x1, -R0 ;  /* 0x000000012a2a8824 */ /* 0x000fe200078e0a00 */
[----:B------:R-:W-:Y:S01]  /*3050*/  ISETP.GE.AND P0, PT, R48, RZ, PT ;  /* 0x000000ff3000720c */ /* 0x000fe20003f06270 */
[----:B------:R-:W-:Y:S01]  /*3060*/  IMAD.HI.U32 R4, R2, R5, RZ ;  /* 0x0000000502047227 */ /* 0x000fe200078e00ff */
[----:B------:R-:W-:-:S02]  /*3070*/  LOP3.LUT R48, R3, 0x66, RZ, 0xfc, !PT ;  /* 0x0000006603307812 */ /* 0x000fc400078efcff */
[----:B------:R-:W-:Y:S01]  /*3080*/  @!P6 IADD3 R44, R44, -R0, RZ ;  /* 0x800000002c2ce210 */ /* 0x000fe20007ffe0ff */
[----:B------:R-:W-:Y:S01]  /*3090*/  @!P4 IMAD.MOV R42, RZ, RZ, -R42 ;  /* 0x000000ffff2ac224 */ /* 0x000fe200078e0a2a */
[C---:B------:R-:W-:Y:S01]  /*30a0*/  ISETP.GT.U32.AND P6, PT, R0.reuse, R43, PT ;  /* 0x0000002b0000720c */ /* 0x040fe20003fc4070 */
[----:B------:R-:W-:Y:S01]  /*30b0*/  IMAD.MOV R4, RZ, RZ, -R4 ;  /* 0x000000ffff047224 */ /* 0x000fe200078e0a04 */
[C---:B------:R-:W-:Y:S01]  /*30c0*/  ISETP.GT.U32.AND P4, PT, R0.reuse, R45, PT ;  /* 0x0000002d0000720c */ /* 0x040fe20003f84070 */
[----:B------:R-:W-:Y:S01]  /*30d0*/  @!P1 IMAD.MOV R41, RZ, RZ, -R41 ;  /* 0x000000ffff299224 */ /* 0x000fe200078e0a29 */
[C---:B------:R-:W-:Y:S01]  /*30e0*/  ISETP.GT.U32.AND P1, PT, R0.reuse, R44, PT ;  /* 0x0000002c0000720c */ /* 0x040fe20003f24070 */
[----:B------:R-:W-:Y:S01]  /*30f0*/  IMAD R46, R0, R4, R5 ;  /* 0x00000004002e7224 */ /* 0x000fe200078e0205 */
[----:B------:R-:W-:Y:S02]  /*3100*/  IABS R47, R8 ;  /* 0x00000008002f7213 */ /* 0x000fe40000000000 */
[----:B------:R-:W-:-:S02]  /*3110*/  IABS R49, R48 ;  /* 0x0000003000317213 */ /* 0x000fc40000000000 */
[C---:B------:R-:W-:Y:S01]  /*3120*/  LOP3.LUT R108, R3.reuse, 0xdc, RZ, 0xfc, !PT ;  /* 0x000000dc036c7812 */ /* 0x040fe200078efcff */
[C---:B------:R-:W-:Y:S01]  /*3130*/  IMAD.HI.U32 R4, R2.reuse, R47, RZ ;  /* 0x0000002f02047227 */ /* 0x040fe200078e00ff */
[----:B------:R-:W-:Y:S02]  /*3140*/  LOP3.LUT R110, R3, 0xde, RZ, 0xfc, !PT ;  /* 0x000000de036e7812 */ /* 0x000fe400078efcff */
[----:B------:R-:W-:Y:S01]  /*3150*/  @!P6 IADD3 R43, R43, -R0, RZ ;  /* 0x800000002b2be210 */ /* 0x000fe20007ffe0ff */
[----:B------:R-:W-:Y:S01]  /*3160*/  IMAD.HI.U32 R5, R2, R49, RZ ;  /* 0x0000003102057227 */ /* 0x000fe200078e00ff */
[----:B------:R-:W-:Y:S02]  /*3170*/  ISETP.GT.U32.AND P6, PT, R0, R46, PT ;  /* 0x0000002e0000720c */ /* 0x000fe40003fc4070 */
[----:B------:R-:W-:Y:S01]  /*3180*/  @!P4 IADD3 R45, R45, -R0, RZ ;  /* 0x800000002d2dc210 */ /* 0x000fe20007ffe0ff */
[----:B------:R-:W-:Y:S01]  /*3190*/  @!P5 IMAD.MOV R43, RZ, RZ, -R43 ;  /* 0x000000ffff2bd224 */ /* 0x000fe200078e0a2b */
[----:B------:R-:W-:Y:S01]  /*31a0*/  ISETP.GE.AND P4, PT, R48, RZ, PT ;  /* 0x000000ff3000720c */ /* 0x000fe20003f86270 */
[----:B------:R-:W-:Y:S01]  /*31b0*/  IMAD.MOV R6, RZ, RZ, -R4 ;  /* 0x000000ffff067224 */ /* 0x000fe200078e0a04 */
[----:B------:R-:W-:Y:S01]  /*31c0*/  ISETP.GT.U32.AND P5, PT, R0, R45, PT ;  /* 0x0000002d0000720c */ /* 0x000fe20003fa4070 */
[--C-:B------:R-:W-:Y:S01]  /*31d0*/  @!P1 IMAD.IADD R44, R44, 0x1, -R0.reuse ;  /* 0x000000012c2c9824 */ /* 0x100fe200078e0a00 */
[----:B------:R-:W-:Y:S01]  /*31e0*/  ISETP.GE.AND P1, PT, R8, RZ, PT ;  /* 0x000000ff0800720c */ /* 0x000fe20003f26270 */
[----:B------:R-:W-:Y:S01]  /*31f0*/  IMAD.MOV R5, RZ, RZ, -R5 ;  /* 0x000000ffff057224 */ /* 0x000fe200078e0a05 */
[C---:B------:R-:W-:Y:S01]  /*3200*/  LOP3.LUT R8, R3.reuse, 0x6c, RZ, 0xfc, !PT ;  /* 0x0000006c03087812 */ /* 0x040fe200078efcff */
[----:B------:R-:W-:Y:S01]  /*3210*/  IMAD R47, R0, R6, R47 ;  /* 0x00000006002f7224 */ /* 0x000fe200078e022f */
[----:B------:R-:W-:Y:S01]  /*3220*/  @!P2 IADD3 R44, -R44, RZ, RZ ;  /* 0x000000ff2c2ca210 */ /* 0x000fe20007ffe1ff */
[----:B------:R-:W-:Y:S01]  /*3230*/  @!P6 IMAD.IADD R46, R46, 0x1, -R0 ;  /* 0x000000012e2ee824 */ /* 0x000fe200078e0a00 */
[----:B------:R-:W-:Y:S01]  /*3240*/  LOP3.LUT R6, R3, 0x6a, RZ, 0xfc, !PT ;  /* 0x0000006a03067812 */ /* 0x000fe200078efcff */
[C---:B------:R-:W-:Y:S01]  /*3250*/  IMAD R48, R0.reuse, R5, R49 ;  /* 0x0000000500307224 */ /* 0x040fe200078e0231 */
[----:B------:R-:W-:Y:S01]  /*3260*/  ISETP.GT.U32.AND P2, PT, R0, R47, PT ;  /* 0x0000002f0000720c */ /* 0x000fe20003f44070 */
[----:B------:R-:W-:Y:S01]  /*3270*/  IMAD.HI.U32 R4, R2, R51, RZ ;  /* 0x0000003302047227 */ /* 0x000fe200078e00ff */
[----:B------:R-:W-:-:S02]  /*3280*/  ISETP.GT.U32.AND P6, PT, R0, R46, PT ;  /* 0x0000002e0000720c */ /* 0x000fc40003fc4070 */
[----:B------:R-:W-:Y:S01]  /*3290*/  IABS R53, R8 ;  /* 0x0000000800357213 */ /* 0x000fe20000000000 */
[----:B------:R-:W-:Y:S01]  /*32a0*/  @!P5 IMAD.IADD R45, R45, 0x1, -R0 ;  /* 0x000000012d2dd824 */ /* 0x000fe200078e0a00 */
[----:B------:R-:W-:Y:S01]  /*32b0*/  ISETP.GT.U32.AND P5, PT, R0, R48, PT ;  /* 0x000000300000720c */ /* 0x000fe20003fa4070 */
[----:B------:R-:W-:Y:S01]  /*32c0*/  IMAD.MOV R4, RZ, RZ, -R4 ;  /* 0x000000ffff047224 */ /* 0x000fe200078e0a04 */
[----:B------:R-:W-:Y:S01]  /*32d0*/  LOP3.LUT R112, R3, 0xe0, RZ, 0xfc, !PT ;  /* 0x000000e003707812 */ /* 0x000fe200078efcff */
[----:B------:R-:W-:Y:S01]  /*32e0*/  IMAD.HI.U32 R5, R2, R53, RZ ;  /* 0x0000003502057227 */ /* 0x000fe200078e00ff */
[----:B------:R-:W-:Y:S02]  /*32f0*/  @!P0 IADD3 R45, -R45, RZ, RZ ;  /* 0x000000ff2d2d8210 */ /* 0x000fe40007ffe1ff */
[----:B------:R-:W-:Y:S01]  /*3300*/  IABS R111, R112 ;  /* 0x00000070006f7213 */ /* 0x000fe20000000000 */
[----:B------:R-:W-:Y:S01]  /*3310*/  IMAD R49, R0, R4, R51 ;  /* 0x0000000400317224 */ /* 0x000fe200078e0233 */
[----:B------:R-:W-:Y:S01]  /*3320*/  IABS R51, R6 ;  /* 0x0000000600337213 */ /* 0x000fe20000000000 */
[--C-:B------:R-:W-:Y:S01]  /*3330*/  @!P2 IMAD.IADD R47, R47, 0x1, -R0.reuse ;  /* 0x000000012f2fa824 */ /* 0x100fe200078e0a00 */
[----:B------:R-:W-:Y:S01]  /*3340*/  ISETP.GE.AND P2, PT, R50, RZ, PT ;  /* 0x000000ff3200720c */ /* 0x000fe20003f46270 */
[----:B------:R-:W-:Y:S01]  /*3350*/  @!P6 IMAD.IADD R46, R46, 0x1, -R0 ;  /* 0x000000012e2ee824 */ /* 0x000fe200078e0a00 */
[----:B------:R-:W-:Y:S01]  /*3360*/  ISETP.GT.U32.AND P6, PT, R0, R49, PT ;  /* 0x000000310000720c */ /* 0x000fe20003fc4070 */
[----:B------:R-:W-:Y:S01]  /*3370*/  IMAD.HI.U32 R4, R2, R51, RZ ;  /* 0x0000003302047227 */ /* 0x000fe200078e00ff */
[----:B------:R-:W-:-:S02]  /*3380*/  LOP3.LUT R114, R3, 0xe6, RZ, 0xfc, !PT ;  /* 0x000000e603727812 */ /* 0x000fc400078efcff */
[----:B------:R-:W-:Y:S01]  /*3390*/  LOP3.LUT R116, R3, 0xea, RZ, 0xfc, !PT ;  /* 0x000000ea03747812 */ /* 0x000fe200078efcff */
[----:B------:R-:W-:Y:S01]  /*33a0*/  @!P5 IMAD.IADD R48, R48, 0x1, -R0 ;  /* 0x000000013030d824 */ /* 0x000fe200078e0a00 */
[----:B------:R-:W-:Y:S01]  /*33b0*/  ISETP.GT.U32.AND P5, PT, R0, R47, PT ;  /* 0x0000002f0000720c */ /* 0x000fe20003fa4070 */
[----:B------:R-:W-:Y:S01]  /*33c0*/  IMAD.MOV R5, RZ, RZ, -R5 ;  /* 0x000000ffff057224 */ /* 0x000fe200078e0a05 */
[----:B------:R-:W-:Y:S01]  /*33d0*/  IADD3 R4, -R4, RZ, RZ ;  /* 0x000000ff04047210 */ /* 0x000fe20007ffe1ff */
[----:B------:R-:W-:Y:S01]  /*33e0*/  @!P3 IMAD.MOV R46, RZ, RZ, -R46 ;  /* 0x000000ffff2eb224 */ /* 0x000fe200078e0a2e */
[----:B------:R-:W-:Y:S02]  /*33f0*/  ISETP.GE.AND P3, PT, R6, RZ, PT ;  /* 0x000000ff0600720c */ /* 0x000fe40003f66270 */
[----:B------:R-:W-:Y:S01]  /*3400*/  IABS R6, R58 ;  /* 0x0000003a00067213 */ /* 0x000fe20000000000 */
[C---:B------:R-:W-:Y:S01]  /*3410*/  IMAD R50, R0.reuse, R4, R51 ;  /* 0x0000000400327224 */ /* 0x040fe200078e0233 */
[----:B------:R-:W-:Y:S01]  /*3420*/  IABS R117, R116 ;  /* 0x0000007400757213 */ /* 0x000fe20000000000 */
[--C-:B------:R-:W-:Y:S01]  /*3430*/  @!P6 IMAD.IADD R49, R49, 0x1, -R0.reuse ;  /* 0x000000013131e824 */ /* 0x100fe200078e0a00 */
[C---:B------:R-:W-:Y:S01]  /*3440*/  ISETP.GT.U32.AND P6, PT, R0.reuse, R48, PT ;  /* 0x000000300000720c */ /* 0x040fe20003fc4070 */
[C---:B------:R-:W-:Y:S01]  /*3450*/  IMAD R51, R0.reuse, R5, R53 ;  /* 0x0000000500337224 */ /* 0x040fe200078e0235 */
[----:B------:R-:W-:Y:S01]  /*3460*/  LOP3.LUT R118, R3, 0xee, RZ, 0xfc, !PT ;  /* 0x000000ee03767812 */ /* 0x000fe200078efcff */
[----:B------:R-:W-:Y:S01]  /*3470*/  @!P5 IMAD.IADD R47, R47, 0x1, -R0 ;  /* 0x000000012f2fd824 */ /* 0x000fe200078e0a00 */
[----:B------:R-:W-:Y:S01]  /*3480*/  ISETP.GT.U32.AND P5, PT, R0, R50, PT ;  /* 0x000000320000720c */ /* 0x000fe20003fa4070 */
[----:B------:R-:W-:Y:S01]  /*3490*/  IMAD.HI.U32 R5, R2, R57, RZ ;  /* 0x0000003902057227 */ /* 0x000fe200078e00ff */
[----:B------:R-:W-:-:S02]  /*34a0*/  ISETP.GT.U32.AND P0, PT, R0, R49, PT ;  /* 0x000000310000720c */ /* 0x000fc40003f04070 */
[----:B------:R-:W-:Y:S01]  /*34b0*/  LOP3.LUT R120, R3, 0xf6, RZ, 0xfc, !PT ;  /* 0x000000f603787812 */ /* 0x000fe200078efcff */
[----:B------:R-:W-:Y:S01]  /*34c0*/  @!P1 IMAD.MOV R47, RZ, RZ, -R47 ;  /* 0x000000ffff2f9224 */ /* 0x000fe200078e0a2f */
[----:B------:R-:W-:Y:S01]  /*34d0*/  IADD3 R5, -R5, RZ, RZ ;  /* 0x000000ff05057210 */ /* 0x000fe20007ffe1ff */
[----:B------:R-:W-:Y:S01]  /*34e0*/  IMAD.HI.U32 R4, R2, R55, RZ ;  /* 0x0000003702047227 */ /* 0x000fe200078e00ff */
[----:B------:R-:W-:Y:S02]  /*34f0*/  IABS R121, R120 ;  /* 0x0000007800797213 */ /* 0x000fe40000000000 */
[----:B------:R-:W-:Y:S01]  /*3500*/  LOP3.LUT R130, R3, 0x104, RZ, 0xfc, !PT ;  /* 0x0000010403827812 */ /* 0x000fe200078efcff */
[----:B------:R-:W-:Y:S01]  /*3510*/  @!P6 IMAD.IADD R48, R48, 0x1, -R0 ;  /* 0x000000013030e824 */ /* 0x000fe200078e0a00 */
[C---:B------:R-:W-:Y:S01]  /*3520*/  ISETP.GT.U32.AND P6, PT, R0.reuse, R51, PT ;  /* 0x000000330000720c */ /* 0x040fe20003fc4070 */
[----:B------:R-:W-:Y:S01]  /*3530*/  IMAD R53, R0, R5, R57 ;  /* 0x0000000500357224 */ /* 0x000fe200078e0239 */
[----:B------:R-:W-:Y:S01]  /*3540*/  @!P5 IADD3 R50, R50, -R0, RZ ;  /* 0x800000003232d210 */ /* 0x000fe20007ffe0ff */
[----:B------:R-:W-:Y:S01]  /*3550*/  IMAD.MOV R4, RZ, RZ, -R4 ;  /* 0x000000ffff047224 */ /* 0x000fe200078e0a04 */
[----:B------:R-:W-:Y:S01]  /*3560*/  @!P4 IADD3 R48, -R48, RZ, RZ ;  /* 0x000000ff3030c210 */ /* 0x000fe20007ffe1ff */
[----:B------:R-:W-:Y:S01]  /*3570*/  IMAD.MOV.U32 R5, RZ, RZ, R6 ;  /* 0x000000ffff057224 */ /* 0x000fe200078e0006 */
[C---:B------:R-:W-:Y:S01]  /*3580*/  ISETP.GT.U32.AND P1, PT, R0.reuse, R50, PT ;  /* 0x000000320000720c */ /* 0x040fe20003f24070 */
[----:B------:R-:W-:Y:S01]  /*3590*/  @!P0 IMAD.IADD R49, R49, 0x1, -R0 ;  /* 0x0000000131318824 */ /* 0x000fe200078e0a00 */
[C---:B------:R-:W-:Y:S01]  /*35a0*/  ISETP.GT.U32.AND P4, PT, R0.reuse, R53, PT ;  /* 0x000000350000720c */ /* 0x040fe20003f84070 */
[----:B------:R-:W-:Y:S01]  /*35b0*/  IMAD R52, R0, R4, R55 ;  /* 0x0000000400347224 */ /* 0x000fe200078e0237 */
[----:B------:R-:W-:Y:S01]  /*35c0*/  ISETP.GE.AND P0, PT, R8, RZ, PT ;  /* 0x000000ff0800720c */ /* 0x000fe20003f06270 */
[----:B------:R-:W-:Y:S01]  /*35d0*/  IMAD.HI.U32 R4, R2, R5, RZ ;  /* 0x0000000502047227 */ /* 0x000fe200078e00ff */
[----:B------:R-:W-:-:S02]  /*35e0*/  LOP3.LUT R8, R3, 0x74, RZ, 0xfc, !PT ;  /* 0x0000007403087812 */ /* 0x000fc400078efcff */
[----:B------:R-:W-:Y:S01]  /*35f0*/  ISETP.GT.U32.AND P5, PT, R0, R52, PT ;  /* 0x000000340000720c */ /* 0x000fe20003fa4070 */
[----:B------:R-:W-:Y:S01]  /*3600*/  @!P6 IMAD.IADD R51, R51, 0x1, -R0 ;  /* 0x000000013333e824 */ /* 0x000fe200078e0a00 */
[----:B------:R-:W-:Y:S01]  /*3610*/  IABS R55, R8 ;  /* 0x0000000800377213 */ /* 0x000fe20000000000 */
[----:B------:R-:W-:Y:S01]  /*3620*/  IMAD.MOV R4, RZ, RZ, -R4 ;  /* 0x000000ffff047224 */ /* 0x000fe200078e0a04 */
[----:B------:R-:W-:Y:S01]  /*3630*/  LOP3.LUT R6, R3, 0x7a, RZ, 0xfc, !PT ;  /* 0x0000007a03067812 */ /* 0x000fe200078efcff */
[--C-:B------:R-:W-:Y:S01]  /*3640*/  @!P1 IMAD.IADD R50, R50, 0x1, -R0.reuse ;  /* 0x0000000132329824 */ /* 0x100fe200078e0a00 */
[----:B------:R-:W-:Y:S01]  /*3650*/  ISETP.GT.U32.AND P6, PT, R0, R51, PT ;  /* 0x000000330000720c */ /* 0x000fe20003fc4070 */
[----:B------:R-:W-:Y:S01]  /*3660*/  @!P4 IMAD.IADD R53, R53, 0x1, -R0 ;  /* 0x000000013535c824 */ /* 0x000fe200078e0a00 */
[----:B------:R-:W-:Y:S01]  /*3670*/  IABS R61, R6 ;  /* 0x00000006003d7213 */ /* 0x000fe20000000000 */
[----:B------:R-:W-:Y:S01]  /*3680*/  @!P2 IMAD.MOV R49, RZ, RZ, -R49 ;  /* 0x000000ffff31a224 */ /* 0x000fe200078e0a31 */
[----:B------:R-:W-:Y:S01]  /*3690*/  ISETP.GE.AND P2, PT, R54, RZ, PT ;  /* 0x000000ff3600720c */ /* 0x000fe20003f46270 */
[----:B------:R-:W-:Y:S01]  /*36a0*/  @!P3 IMAD.MOV R50, RZ, RZ, -R50 ;  /* 0x000000ffff32b224 */ /* 0x000fe200078e0a32 */
[C---:B------:R-:W-:Y:S01]  /*36b0*/  ISETP.GT.U32.AND P3, PT, R0.reuse, R53, PT ;  /* 0x000000350000720c */ /* 0x040fe20003f64070 */
[----:B------:R-:W-:Y:S01]  /*36c0*/  IMAD R54, R0, R4, R5 ;  /* 0x0000000400367224 */ /* 0x000fe200078e0205 */
[----:B------:R-:W-:Y:S01]  /*36d0*/  LOP3.LUT R5, R3, 0x78, RZ, 0xfc, !PT ;  /* 0x0000007803057812 */ /* 0x000fe200078efcff */
[----:B------:R-:W-:Y:S01]  /*36e0*/  IMAD.HI.U32 R4, R2, R55, RZ ;  /* 0x0000003702047227 */ /* 0x000fe200078e00ff */
[----:B------:R-:W-:-:S02]  /*36f0*/  ISETP.GE.AND P4, PT, R58, RZ, PT ;  /* 0x000000ff3a00720c */ /* 0x000fc40003f86270 */
[----:B------:R-:W-:Y:S01]  /*3700*/  IABS R59, R5 ;  /* 0x00000005003b7213 */ /* 0x000fe20000000000 */
[----:B------:R-:W-:Y:S01]  /*3710*/  IMAD.MOV R4, RZ, RZ, -R4 ;  /* 0x000000ffff047224 */ /* 0x000fe200078e0a04 */
[----:B------:R-:W-:Y:S01]  /*3720*/  @!P6 IADD3 R51, R51, -R0, RZ ;  /* 0x800000003333e210 */ /* 0x000fe20007ffe0ff */
[--C-:B------:R-:W-:Y:S01]  /*3730*/  @!P5 IMAD.IADD R52, R52, 0x1, -R0.reuse ;  /* 0x000000013434d824 */ /* 0x100fe200078e0a00 */
[C---:B------:R-:W-:Y:S01]  /*3740*/  ISETP.GT.U32.AND P6, PT, R0.reuse, R54, PT ;  /* 0x000000360000720c */ /* 0x040fe20003fc4070 */
[C---:B------:R-:W-:Y:S01]  /*3750*/  IMAD R55, R0.reuse, R4, R55 ;  /* 0x0000000400377224 */ /* 0x040fe200078e0237 */
[----:B------:R-:W-:Y:S01]  /*3760*/  LOP3.LUT R4, R3, 0x76, RZ, 0xfc, !PT ;  /* 0x0000007603047812 */ /* 0x000fe200078efcff */
[----:B------:R-:W-:Y:S01]  /*3770*/  @!P3 IMAD.IADD R53, R53, 0x1, -R0 ;  /* 0x000000013535b824 */ /* 0x000fe200078e0a00 */
[C---:B------:R-:W-:Y:S01]  /*3780*/  ISETP.GT.U32.AND P5, PT, R0.reuse, R52, PT ;  /* 0x000000340000720c */ /* 0x040fe20003fa4070 */
[----:B------:R-:W-:Y:S01]  /*3790*/  @!P0 IMAD.MOV R51, RZ, RZ, -R51 ;  /* 0x000000ffff338224 */ /* 0x000fe200078e0a33 */
[----:B------:R-:W-:-:S02]  /*37a0*/  ISETP.GT.U32.AND P3, PT, R0, R55, PT ;  /* 0x000000370000720c */ /* 0x000fc40003f64070 */
[----:B------:R-:W-:Y:S02]  /*37b0*/  IABS R57, R4 ;  /* 0x0000000400397213 */ /* 0x000fe40000000000 */
[----:B------:R-:W-:Y:S02]  /*37c0*/  ISETP.GE.AND P0, PT, R4, RZ, PT ;  /* 0x000000ff0400720c */ /* 0x000fe40003f06270 */
[----:B------:R-:W-:Y:S01]  /*37d0*/  ISETP.GE.AND P1, PT, R56, RZ, PT ;  /* 0x000000ff3800720c */ /* 0x000fe20003f26270 */
[--C-:B------:R-:W-:Y:S01]  /*37e0*/  @!P6 IMAD.IADD R54, R54, 0x1, -R0.reuse ;  /* 0x000000013636e824 */ /* 0x100fe200078e0a00 */
[----:B------:R-:W-:Y:S01]  /*37f0*/  IABS R131, R130 ;  /* 0x0000008200837213 */ /* 0x000fe20000000000 */
[----:B------:R-:W-:Y:S01]  /*3800*/  IMAD.HI.U32 R4, R2, R57, RZ ;  /* 0x0000003902047227 */ /* 0x000fe200078e00ff */
[----:B------:R-:W-:Y:S02]  /*3810*/  LOP3.LUT R128, R3, 0x102, RZ, 0xfc, !PT ;  /* 0x0000010203807812 */ /* 0x000fe400078efcff */
[----:B------:R-:W-:Y:S01]  /*3820*/  ISETP.GT.U32.AND P6, PT, R0, R54, PT ;  /* 0x000000360000720c */ /* 0x000fe20003fc4070 */
[----:B------:R-:W-:Y:S01]  /*3830*/  @!P3 IMAD.IADD R55, R55, 0x1, -R0 ;  /* 0x000000013737b824 */ /* 0x000fe200078e0a00 */
[----:B------:R-:W-:-:S02]  /*3840*/  @!P5 IADD3 R52, R52, -R0, RZ ;  /* 0x800000003434d210 */ /* 0x000fc40007ffe0ff */
[----:B------:R-:W-:Y:S02]  /*3850*/  ISETP.GE.AND P5, PT, R8, RZ, PT ;  /* 0x000000ff0800720c */ /* 0x000fe40003fa6270 */
[----:B------:R-:W-:Y:S01]  /*3860*/  ISETP.GT.U32.AND P3, PT, R0, R55, PT ;  /* 0x000000370000720c */ /* 0x000fe20003f64070 */
[----:B------:R-:W-:Y:S01]  /*3870*/  @!P1 IMAD.MOV R53, RZ, RZ, -R53 ;  /* 0x000000ffff359224 */ /* 0x000fe200078e0a35 */
[----:B------:R-:W-:Y:S02]  /*3880*/  @!P2 IADD3 R52, -R52, RZ, RZ ;  /* 0x000000ff3434a210 */ /* 0x000fe40007ffe1ff */
[----:B------:R-:W-:Y:S01]  /*3890*/  ISETP.GE.AND P2, PT, R5, RZ, PT ;  /* 0x000000ff0500720c */ /* 0x000fe20003f46270 */
[----:B------:R-:W-:Y:S01]  /*38a0*/  IMAD.HI.U32 R5, R2, R61, RZ ;  /* 0x0000003d02057227 */ /* 0x000fe200078e00ff */
[----:B------:R-:W-:Y:S02]  /*38b0*/  IADD3 R56, -R4, RZ, RZ ;  /* 0x000000ff04387210 */ /* 0x000fe40007ffe1ff */
[----:B------:R-:W-:Y:S01]  /*38c0*/  LOP3.LUT R8, R3, 0x7c, RZ, 0xfc, !PT ;  /* 0x0000007c03087812 */ /* 0x000fe200078efcff */
[----:B------:R-:W-:Y:S01]  /*38d0*/  IMAD.HI.U32 R4, R2, R59, RZ ;  /* 0x0000003b02047227 */ /* 0x000fe200078e00ff */
[----:B------:R-:W-:-:S02]  /*38e0*/  ISETP.GE.AND P1, PT, R6, RZ, PT ;  /* 0x000000ff0600720c */ /* 0x000fc40003f26270 */
[----:B------:R-:W-:Y:S01]  /*38f0*/  IABS R63, R8 ;  /* 0x00000008003f7213 */ /* 0x000fe20000000000 */
[----:B------:R-:W-:Y:S01]  /*3900*/  IMAD.MOV R5, RZ, RZ, -R5 ;  /* 0x000000ffff057224 */ /* 0x000fe200078e0a05 */
[----:B------:R-:W-:Y:S01]  /*3910*/  IABS R6, R64 ;  /* 0x0000004000067213 */ /* 0x000fe20000000000 */
[----:B------:R-:W-:Y:S01]  /*3920*/  IMAD R56, R0, R56, R57 ;  /* 0x0000003800387224 */ /* 0x000fe200078e0239 */
[----:B------:R-:W-:Y:S01]  /*3930*/  IABS R129, R128 ;  /* 0x0000008000817213 */ /* 0x000fe20000000000 */
[----:B------:R-:W-:Y:S01]  /*3940*/  @!P6 IMAD.IADD R54, R54, 0x1, -R0 ;  /* 0x000000013636e824 */ /* 0x000fe200078e0a00 */
[----:B------:R-:W-:Y:S01]  /*3950*/  ISETP.GE.AND P6, PT, R8, RZ, PT ;  /* 0x000000ff0800720c */ /* 0x000fe20003fc6270 */
[----:B------:R-:W-:Y:S01]  /*3960*/  IMAD.MOV R57, RZ, RZ, -R4 ;  /* 0x000000ffff397224 */ /* 0x000fe200078e0a04 */
[----:B------:R-:W-:Y:S01]  /*3970*/  LOP3.LUT R8, R3, 0x7e, RZ, 0xfc, !PT ;  /* 0x0000007e03087812 */ /* 0x000fe200078efcff */
[----:B------:R-:W-:Y:S01]  /*3980*/  @!P3 IMAD.IADD R55, R55, 0x1, -R0 ;  /* 0x000000013737b824 */ /* 0x000fe200078e0a00 */
[----:B------:R-:W-:Y:S01]  /*3990*/  LOP3.LUT R132, R3, 0x10a, RZ, 0xfc, !PT ;  /* 0x0000010a03847812 */ /* 0x000fe200078efcff */
[C---:B------:R-:W-:Y:S01]  /*39a0*/  IMAD R58, R0.reuse, R5, R61 ;  /* 0x00000005003a7224 */ /* 0x040fe200078e023d */
[----:B------:R-:W-:Y:S01]  /*39b0*/  IABS R61, R8 ;  /* 0x00000008003d7213 */ /* 0x000fe20000000000 */
[----:B------:R-:W-:Y:S01]  /*39c0*/  @!P4 IMAD.MOV R54, RZ, RZ, -R54 ;  /* 0x000000ffff36c224 */ /* 0x000fe200078e0a36 */
[C---:B------:R-:W-:Y:S01]  /*39d0*/  ISETP.GT.U32.AND P4, PT, R0.reuse, R56, PT ;  /* 0x000000380000720c */ /* 0x040fe20003f84070 */
[C---:B------:R-:W-:Y:S01]  /*39e0*/  IMAD R57, R0.reuse, R57, R59 ;  /* 0x0000003900397224 */ /* 0x040fe200078e023b */
[----:B------:R-:W-:Y:S01]  /*39f0*/  IABS R133, R132 ;  /* 0x0000008400857213 */ /* 0x000fe20000000000 */
[----:B------:R-:W-:Y:S01]  /*3a00*/  @!P5 IMAD.MOV R55, RZ, RZ, -R55 ;  /* 0x000000ffff37d224 */ /* 0x000fe200078e0a37 */
[----:B------:R-:W-:Y:S01]  /*3a10*/  ISETP.GT.U32.AND P5, PT, R0, R58, PT ;  /* 0x0000003a0000720c */ /* 0x000fe20003fa4070 */
[----:B------:R-:W-:Y:S01]  /*3a20*/  IMAD.HI.U32 R4, R2, R63, RZ ;  /* 0x0000003f02047227 */ /* 0x000fe200078e00ff */
[----:B------:R-:W-:-:S02]  /*3a30*/  ISETP.GT.U32.AND P3, PT, R0, R57, PT ;  /* 0x000000390000720c */ /* 0x000fc40003f64070 */
[C---:B------:R-:W-:Y:S02]  /*3a40*/  LOP3.LUT R142, R3.reuse, 0x116, RZ, 0xfc, !PT ;  /* 0x00000116038e7812 */ /* 0x040fe400078efcff */
[----:B------:R-:W-:Y:S02]  /*3a50*/  IADD3 R4, -R4, RZ, RZ ;  /* 0x000000ff04047210 */ /* 0x000fe40007ffe1ff */
[C---:B------:R-:W-:Y:S01]  /*3a60*/  LOP3.LUT R144, R3.reuse, 0x118, RZ, 0xfc, !PT ;  /* 0x0000011803907812 */ /* 0x040fe200078efcff */
[--C-:B------:R-:W-:Y:S01]  /*3a70*/  @!P4 IMAD.IADD R56, R56, 0x1, -R0.reuse ;  /* 0x000000013838c824 */ /* 0x100fe200078e0a00 */
[----:B------:R-:W-:Y:S01]  /*3a80*/  LOP3.LUT R147, R3, 0x11c, RZ, 0xfc, !PT ;  /* 0x0000011c03937812 */ /* 0x000fe200078efcff */
[----:B------:R-:W-:Y:S01]  /*3a90*/  IMAD R59, R0, R4, R63 ;  /* 0x00000004003b7224 */ /* 0x000fe200078e023f */
[----:B------:R-:W-:Y:S01]  /*3aa0*/  IABS R63, R62 ;  /* 0x0000003e003f7213 */ /* 0x000fe20000000000 */
[----:B------:R-:W-:Y:S01]  /*3ab0*/  @!P5 IMAD.IADD R58, R58, 0x1, -R0 ;  /* 0x000000013a3ad824 */ /* 0x000fe200078e0a00 */
[----:B------:R-:W-:Y:S01]  /*3ac0*/  ISETP.GT.U32.AND P4, PT, R0, R56, PT ;  /* 0x000000380000720c */ /* 0x000fe20003f84070 */
[----:B------:R-:W-:Y:S01]  /*3ad0*/  IMAD.HI.U32 R4, R2, R61, RZ ;  /* 0x0000003d02047227 */ /* 0x000fe200078e00ff */
[----:B------:R-:W-:-:S02]  /*3ae0*/  @!P3 IADD3 R57, R57, -R0, RZ ;  /* 0x800000003939b210 */ /* 0x000fc40007ffe0ff */
[----:B------:R-:W-:Y:S01]  /*3af0*/  ISETP.GT.U32.AND P5, PT, R0, R58, PT ;  /* 0x0000003a0000720c */ /* 0x000fe20003fa4070 */
[----:B------:R-:W-:Y:S01]  /*3b00*/  IMAD.HI.U32 R5, R2, R63, RZ ;  /* 0x0000003f02057227 */ /* 0x000fe200078e00ff */
[C---:B------:R-:W-:Y:S02]  /*3b10*/  ISETP.GT.U32.AND P3, PT, R0.reuse, R57, PT ;  /* 0x000000390000720c */ /* 0x040fe40003f64070 */
[----:B------:R-:W-:Y:S01]  /*3b20*/  IABS R141, R144 ;  /* 0x00000090008d7213 */ /* 0x000fe20000000000 */
[----:B------:R-:W-:Y:S01]  /*3b30*/  IMAD.MOV R4, RZ, RZ, -R4 ;  /* 0x000000ffff047224 */ /* 0x000fe200078e0a04 */
[----:B------:R-:W-:Y:S01]  /*3b40*/  IABS R145, R147 ;  /* 0x0000009300917213 */ /* 0x000fe20000000000 */
[----:B------:R-:W-:Y:S01]  /*3b50*/  IMAD.MOV R5, RZ, RZ, -R5 ;  /* 0x000000ffff057224 */ /* 0x000fe200078e0a05 */
[----:B------:R-:W-:Y:S01]  /*3b60*/  LOP3.LUT R146, R3, 0x11a, RZ, 0xfc, !PT ;  /* 0x0000011a03927812 */ /* 0x000fe200078efcff */
[----:B------:R-:W-:Y:S01]  /*3b70*/  IMAD R60, R0, R4, R61 ;  /* 0x00000004003c7224 */ /* 0x000fe200078e023d */
[----:B------:R-:W-:Y:S01]  /*3b80*/  @!P4 IADD3 R56, R56, -R0, RZ ;  /* 0x800000003838c210 */ /* 0x000fe20007ffe0ff */
[C---:B------:R-:W-:Y:S01]  /*3b90*/  IMAD R61, R0.reuse, R5, R63 ;  /* 0x00000005003d7224 */ /* 0x040fe200078e023f */
[----:B------:R-:W-:Y:S01]  /*3ba0*/  ISETP.GT.U32.AND P4, PT, R0, R59, PT ;  /* 0x0000003b0000720c */ /* 0x000fe20003f84070 */
[--C-:B------:R-:W-:Y:S01]  /*3bb0*/  @!P5 IMAD.IADD R58, R58, 0x1, -R0.reuse ;  /* 0x000000013a3ad824 */ /* 0x100fe200078e0a00 */
[----:B------:R-:W-:Y:S01]  /*3bc0*/  IABS R143, R146 ;  /* 0x00000092008f7213 */ /* 0x000fe20000000000 */
[----:B------:R-:W-:Y:S01]  /*3bd0*/  @!P3 IMAD.IADD R57, R57, 0x1, -R0 ;  /* 0x000000013939b824 */ /* 0x000fe200078e0a00 */
[C---:B------:R-:W-:Y:S01]  /*3be0*/  ISETP.GT.U32.AND P5, PT, R0.reuse, R61, PT ;  /* 0x0000003d0000720c */ /* 0x040fe20003fa4070 */
[----:B------:R-:W-:Y:S01]  /*3bf0*/  IMAD.MOV.U32 R63, RZ, RZ, R6 ;  /* 0x000000ffff3f7224 */ /* 0x000fe200078e0006 */
[----:B------:R-:W-:Y:S01]  /*3c00*/  ISETP.GT.U32.AND P3, PT, R0, R60, PT ;  /* 0x0000003c0000720c */ /* 0x000fe20003f64070 */
[----:B------:R-:W-:Y:S01]  /*3c10*/  @!P0 IMAD.MOV R56, RZ, RZ, -R56 ;  /* 0x000000ffff388224 */ /* 0x000fe200078e0a38 */
[C---:B------:R-:W-:Y:S01]  /*3c20*/  LOP3.LUT R6, R3.reuse, 0x86, RZ, 0xfc, !PT ;  /* 0x0000008603067812 */ /* 0x040fe200078efcff */
[----:B------:R-:W-:Y:S01]  /*3c30*/  IMAD.HI.U32 R4, R2, R63, RZ ;  /* 0x0000003f02047227 */ /* 0x000fe200078e00ff */
[----:B------:R-:W-:-:S02]  /*3c40*/  LOP3.LUT R148, R3, 0x120, RZ, 0xfc, !PT ;  /* 0x0000012003947812 */ /* 0x000fc400078efcff */
[----:B------:R-:W-:Y:S01]  /*3c50*/  IABS R67, R6 ;  /* 0x0000000600437213 */ /* 0x000fe20000000000 */
[----:B------:R-:W-:Y:S01]  /*3c60*/  IMAD.MOV R4, RZ, RZ, -R4 ;  /* 0x000000ffff047224 */ /* 0x000fe200078e0a04 */
[-C--:B------:R-:W-:Y:S01]  /*3c70*/  @!P4 IADD3 R59, R59, -R0.reuse, RZ ;  /* 0x800000003b3bc210 */ /* 0x080fe20007ffe0ff */
[----:B------:R-:W-:Y:S01]  /*3c80*/  IMAD.HI.U32 R5, R2, R65, RZ ;  /* 0x0000004102057227 */ /* 0x000fe200078e00ff */
[----:B------:R-:W-:Y:S02]  /*3c90*/  ISETP.GE.AND P4, PT, R8, RZ, PT ;  /* 0x000000ff0800720c */ /* 0x000fe40003f86270 */
[----:B------:R-:W-:Y:S01]  /*3ca0*/  ISETP.GT.U32.AND P0, PT, R0, R59, PT ;  /* 0x0000003b0000720c */ /* 0x000fe20003f04070 */
[----:B------:R-:W-:Y:S01]  /*3cb0*/  @!P5 IMAD.IADD R61, R61, 0x1, -R0 ;  /* 0x000000013d3dd824 */ /* 0x000fe200078e0a00 */
[----:B------:R-:W-:Y:S01]  /*3cc0*/  @!P3 IADD3 R60, R60, -R0, RZ ;  /* 0x800000003c3cb210 */ /* 0x000fe20007ffe0ff */
[----:B------:R-:W-:Y:S01]  /*3cd0*/  IMAD.MOV R5, RZ, RZ, -R5 ;  /* 0x000000ffff057224 */ /* 0x000fe200078e0a05 */
[----:B------:R-:W-:Y:S01]  /*3ce0*/  ISETP.GE.AND P3, PT, R62, RZ, PT ;  /* 0x000000ff3e00720c */ /* 0x000fe20003f66270 */
[C---:B------:R-:W-:Y:S01]  /*3cf0*/  IMAD R62, R0.reuse, R4, R63 ;  /* 0x00000004003e7224 */ /* 0x040fe200078e023f */
[----:B------:R-:W-:Y:S01]  /*3d00*/  ISETP.GT.U32.AND P5, PT, R0, R61, PT ;  /* 0x0000003d0000720c */ /* 0x000fe20003fa4070 */
[----:B------:R-:W-:Y:S01]  /*3d10*/  IMAD.HI.U32 R4, R2, R67, RZ ;  /* 0x0000004302047227 */ /* 0x000fe200078e00ff */
[----:B------:R-:W-:-:S02]  /*3d20*/  LOP3.LUT R8, R3, 0x88, RZ, 0xfc, !PT ;  /* 0x0000008803087812 */ /* 0x000fc400078efcff */
[----:B------:R-:W-:Y:S01]  /*3d30*/  LOP3.LUT R152, R3, 0x130, RZ, 0xfc, !PT ;  /* 0x0000013003987812 */ /* 0x000fe200078efcff */
[----:B------:R-:W-:Y:S01]  /*3d40*/  @!P1 IMAD.MOV R58, RZ, RZ, -R58 ;  /* 0x000000ffff3a9224 */ /* 0x000fe200078e0a3a */
[----:B------:R-:W-:Y:S01]  /*3d50*/  IADD3 R4, -R4, RZ, RZ ;  /* 0x000000ff04047210 */ /* 0x000fe20007ffe1ff */
[----:B------:R-:W-:Y:S01]  /*3d60*/  IMAD R63, R0, R5, R65 ;  /* 0x00000005003f7224 */ /* 0x000fe200078e0241 */
[----:B------:R-:W-:Y:S01]  /*3d70*/  ISETP.GE.AND P1, PT, R64, RZ, PT ;  /* 0x000000ff4000720c */ /* 0x000fe20003f26270 */
[----:B------:R-:W-:Y:S01]  /*3d80*/  @!P0 IMAD.IADD R59, R59, 0x1, -R0 ;  /* 0x000000013b3b8824 */ /* 0x000fe200078e0a00 */
[C---:B------:R-:W-:Y:S01]  /*3d90*/  ISETP.GT.U32.AND P0, PT, R0.reuse, R62, PT ;  /* 0x0000003e0000720c */ /* 0x040fe20003f04070 */
[C---:B------:R-:W-:Y:S01]  /*3da0*/  IMAD R64, R0.reuse, R4, R67 ;  /* 0x0000000400407224 */ /* 0x040fe200078e0243 */
[----:B------:R-:W-:Y:S01]  /*3db0*/  IABS R65, R8 ;  /* 0x0000000800417213 */ /* 0x000fe20000000000 */
[----:B------:R-:W-:Y:S01]  /*3dc0*/  @!P2 IMAD.MOV R57, RZ, RZ, -R57 ;  /* 0x000000ffff39a224 */ /* 0x000fe200078e0a39 */
[----:B------:R-:W-:Y:S01]  /*3dd0*/  ISETP.GT.U32.AND P2, PT, R0, R60, PT ;  /* 0x0000003c0000720c */ /* 0x000fe20003f44070 */
[----:B------:R-:W-:Y:S01]  /*3de0*/  @!P6 IMAD.MOV R59, RZ, RZ, -R59 ;  /* 0x000000ffff3be224 */ /* 0x000fe200078e0a3b */
[----:B------:R-:W-:Y:S01]  /*3df0*/  @!P5 IADD3 R61, R61, -R0, RZ ;  /* 0x800000003d3dd210 */ /* 0x000fe20007ffe0ff */
[----:B------:R-:W-:Y:S01]  /*3e00*/  IMAD.HI.U32 R4, R2, R65, RZ ;  /* 0x0000004102047227 */ /* 0x000fe200078e00ff */
[----:B------:R-:W-:-:S02]  /*3e10*/  ISETP.GT.U32.AND P5, PT, R0, R64, PT ;  /* 0x000000400000720c */ /* 0x000fc40003fa4070 */
[----:B------:R-:W-:Y:S01]  /*3e20*/  ISETP.GT.U32.AND P6, PT, R0, R63, PT ;  /* 0x0000003f0000720c */ /* 0x000fe20003fc4070 */
[----:B------:R-:W-:Y:S01]  /*3e30*/  IMAD.MOV R5, RZ, RZ, -R4 ;  /* 0x000000ffff057224 */ /* 0x000fe200078e0a04 */
[----:B------:R-:W-:Y:S01]  /*3e40*/  IABS R67, R68 ;  /* 0x0000004400437213 */ /* 0x000fe20000000000 */
[--C-:B------:R-:W-:Y:S01]  /*3e50*/  @!P0 IMAD.IADD R62, R62, 0x1, -R0.reuse ;  /* 0x000000013e3e8824 */ /* 0x100fe200078e0a00 */
[----:B------:R-:W-:Y:S01]  /*3e60*/  ISETP.GE.AND P0, PT, R6, RZ, PT ;  /* 0x000000ff0600720c */ /* 0x000fe20003f06270 */
[----:B------:R-:W-:Y:S01]  /*3e70*/  IMAD R65, R0, R5, R65 ;  /* 0x0000000500417224 */ /* 0x000fe200078e0241 */
[----:B------:R-:W-:Y:S01]  /*3e80*/  LOP3.LUT R6, R3, 0x8c, RZ, 0xfc, !PT ;  /* 0x0000008c03067812 */ /* 0x000fe200078efcff */
[----:B------:R-:W-:Y:S01]  /*3e90*/  @!P2 IMAD.IADD R60, R60, 0x1, -R0 ;  /* 0x000000013c3ca824 */ /* 0x000fe200078e0a00 */
[----:B------:R-:W-:Y:S01]  /*3ea0*/  ISETP.GE.AND P2, PT, R66, RZ, PT ;  /* 0x000000ff4200720c */ /* 0x000fe20003f46270 */
[----:B------:R-:W-:Y:S01]  /*3eb0*/  IMAD.HI.U32 R4, R2, R67, RZ ;  /* 0x0000004302047227 */ /* 0x000fe200078e00ff */
[----:B------:R-:W-:-:S02]  /*3ec0*/  IABS R69, R6 ;  /* 0x0000000600457213 */ /* 0x000fc40000000000 */
[----:B------:R-:W-:Y:S01]  /*3ed0*/  @!P5 IADD3 R64, R64, -R0, RZ ;  /* 0x800000004040d210 */ /* 0x000fe20007ffe0ff */
[----:B------:R-:W-:Y:S01]  /*3ee0*/  @!P6 IMAD.IADD R63, R63, 0x1, -R0 ;  /* 0x000000013f3fe824 */ /* 0x000fe200078e0a00 */
[C---:B------:R-:W-:Y:S01]  /*3ef0*/  ISETP.GT.U32.AND P6, PT, R0.reuse, R62, PT ;  /* 0x0000003e0000720c */ /* 0x040fe20003fc4070 */
[----:B------:R-:W-:Y:S01]  /*3f00*/  @!P4 IMAD.MOV R60, RZ, RZ, -R60 ;  /* 0x000000ffff3cc224 */ /* 0x000fe200078e0a3c */
[C---:B------:R-:W-:Y:S01]  /*3f10*/  ISETP.GT.U32.AND P4, PT, R0.reuse, R64, PT ;  /* 0x000000400000720c */ /* 0x040fe20003f84070 */
[----:B------:R-:W-:Y:S01]  /*3f20*/  IMAD.MOV R4, RZ, RZ, -R4 ;  /* 0x000000ffff047224 */ /* 0x000fe200078e0a04 */
[----:B------:R-:W-:Y:S01]  /*3f30*/  ISETP.GT.U32.AND P5, PT, R0, R63, PT ;  /* 0x0000003f0000720c */ /* 0x000fe20003fa4070 */
[----:B------:R-:W-:Y:S01]  /*3f40*/  IMAD.HI.U32 R5, R2, R71, RZ ;  /* 0x0000004702057227 */ /* 0x000fe200078e00ff */
[----:B------:R-:W-:Y:S02]  /*3f50*/  IABS R151, R152 ;  /* 0x0000009800977213 */ /* 0x000fe40000000000 */
[C---:B------:R-:W-:Y:S01]  /*3f60*/  LOP3.LUT R154, R3.reuse, 0x132, RZ, 0xfc, !PT ;  /* 0x00000132039a7812 */ /* 0x040fe200078efcff */
[----:B------:R-:W-:Y:S01]  /*3f70*/  IMAD R66, R0, R4, R67 ;  /* 0x0000000400427224 */ /* 0x000fe200078e0243 */
[----:B------:R-:W-:Y:S01]  /*3f80*/  LOP3.LUT R150, R3, 0x12e, RZ, 0xfc, !PT ;  /* 0x0000012e03967812 */ /* 0x000fe200078efcff */
[----:B------:R-:W-:Y:S01]  /*3f90*/  IMAD.HI.U32 R4, R2, R69, RZ ;  /* 0x0000004502047227 */ /* 0x000fe200078e00ff */
[----:B------:R-:W-:-:S02]  /*3fa0*/  IABS R153, R154 ;  /* 0x0000009a00997213 */ /* 0x000fc40000000000 */
[----:B------:R-:W-:Y:S01]  /*3fb0*/  LOP3.LUT R158, R3, 0x13a, RZ, 0xfc, !PT ;  /* 0x0000013a039e7812 */ /* 0x000fe200078efcff */
[--C-:B------:R-:W-:Y:S01]  /*3fc0*/  @!P6 IMAD.IADD R62, R62, 0x1, -R0.reuse ;  /* 0x000000013e3ee824 */ /* 0x100fe200078e0a00 */
[----:B------:R-:W-:Y:S01]  /*3fd0*/  ISETP.GT.U32.AND P6, PT, R0, R65, PT ;  /* 0x000000410000720c */ /* 0x000fe20003fc4070 */
[----:B------:R-:W-:Y:S01]  /*3fe0*/  @!P4 IMAD.IADD R64, R64, 0x1, -R0 ;  /* 0x000000014040c824 */ /* 0x000fe200078e0a00 */
[----:B------:R-:W-:Y:S01]  /*3ff0*/  ISETP.GT.U32.AND P4, PT, R0, R66, PT ;  /* 0x000000420000720c */ /* 0x000fe20003f84070 */
[----:B------:R-:W-:Y:S01]  /*4000*/  IMAD.MOV R4, RZ, RZ, -R4 ;  /* 0x000000ffff047224 */ /* 0x000fe200078e0a04 */
[----:B------:R-:W-:Y:S01]  /*4010*/  @!P5 IADD3 R63, R63, -R0, RZ ;  /* 0x800000003f3fd210 */ /* 0x000fe20007ffe0ff */
[----:B------:R-:W-:Y:S01]  /*4020*/  IMAD.MOV R5, RZ, RZ, -R5 ;  /* 0x000000ffff057224 */ /* 0x000fe200078e0a05 */
[----:B------:R-:W-:Y:S01]  /*4030*/  ISETP.GE.AND P5, PT, R8, RZ, PT ;  /* 0x000000ff0800720c */ /* 0x000fe20003fa6270 */
[----:B------:R-:W-:Y:S01]  /*4040*/  IMAD R67, R0, R4, R69 ;  /* 0x0000000400437224 */ /* 0x000fe200078e0245 */
[----:B------:R-:W-:Y:S01]  /*4050*/  LOP3.LUT R8, R3, 0x90, RZ, 0xfc, !PT ;  /* 0x0000009003087812 */ /* 0x000fe200078efcff */
[----:B------:R-:W-:Y:S01]  /*4060*/  @!P3 IMAD.MOV R61, RZ, RZ, -R61 ;  /* 0x000000ffff3db224 */ /* 0x000fe200078e0a3d */
[----:B------:R-:W-:Y:S01]  /*4070*/  @!P2 IADD3 R63, -R63, RZ, RZ ;  /* 0x000000ff3f3fa210 */ /* 0x000fe20007ffe1ff */
[----:B------:R-:W-:Y:S01]  /*4080*/  @!P1 IMAD.MOV R62, RZ, RZ, -R62 ;  /* 0x000000ffff3e9224 */ /* 0x000fe200078e0a3e */
[----:B------:R-:W-:Y:S01]  /*4090*/  IABS R69, R8 ;  /* 0x0000000800457213 */ /* 0x000fe20000000000 */
[----:B------:R-:W-:Y:S01]  /*40a0*/  @!P0 IMAD.MOV R64, RZ, RZ, -R64 ;  /* 0x000000ffff408224 */ /* 0x000fe200078e0a40 */
[----:B------:R-:W-:Y:S01]  /*40b0*/  @!P6 IADD3 R65, R65, -R0, RZ ;  /* 0x800000004141e210 */ /* 0x000fe20007ffe0ff */
[----:B------:R-:W-:Y:S01]  /*40c0*/  @!P4 IMAD.IADD R66, R66, 0x1, -R0 ;  /* 0x000000014242c824 */ /* 0x000fe200078e0a00 */
[----:B------:R-:W-:Y:S01]  /*40d0*/  ISETP.GE.AND P6, PT, R68, RZ, PT ;  /* 0x000000ff4400720c */ /* 0x000fe20003fc6270 */
[C---:B------:R-:W-:Y:S01]  /*40e0*/  IMAD R68, R0.reuse, R5, R71 ;  /* 0x0000000500447224 */ /* 0x040fe200078e0247 */
[----:B------:R-:W-:Y:S01]  /*40f0*/  ISETP.GT.U32.AND P4, PT, R0, R65, PT ;  /* 0x000000410000720c */ /* 0x000fe20003f84070 */
[----:B------:R-:W-:Y:S01]  /*4100*/  IMAD.HI.U32 R4, R2, R69, RZ ;  /* 0x0000004502047227 */ /* 0x000fe200078e00ff */
[----:B------:R-:W-:-:S02]  /*4110*/  IABS R71, R72 ;  /* 0x0000004800477213 */ /* 0x000fc40000000000 */
[C---:B------:R-:W-:Y:S01]  /*4120*/  ISETP.GT.U32.AND P3, PT, R0.reuse, R66, PT ;  /* 0x000000420000720c */ /* 0x040fe20003f64070 */
[----:B------:R-:W-:Y:S01]  /*4130*/  IMAD.MOV R4, RZ, RZ, -R4 ;  /* 0x000000ffff047224 */ /* 0x000fe200078e0a04 */
[----:B------:R-:W-:Y:S01]  /*4140*/  ISETP.GT.U32.AND P2, PT, R0, R68, PT ;  /* 0x000000440000720c */ /* 0x000fe20003f44070 */
[----:B------:R-:W-:Y:S01]  /*4150*/  IMAD.HI.U32 R5, R2, R71, RZ ;  /* 0x0000004702057227 */ /* 0x000fe200078e00ff */
[----:B------:R-:W-:Y:S02]  /*4160*/  ISETP.GT.U32.AND P1, PT, R0, R67, PT ;  /* 0x000000430000720c */ /* 0x000fe40003f24070 */
[----:B------:R-:W-:Y:S01]  /*4170*/  ISETP.GE.AND P0, PT, R6, RZ, PT ;  /* 0x000000ff0600720c */ /* 0x000fe20003f06270 */
[----:B------:R-:W-:Y:S01]  /*4180*/  IMAD R69, R0, R4, R69 ;  /* 0x0000000400457224 */ /* 0x000fe200078e0245 */
[----:B------:R-:W-:Y:S01]  /*4190*/  IADD3 R5, -R5, RZ, RZ ;  /* 0x000000ff05057210 */ /* 0x000fe20007ffe1ff */
[----:B------:R-:W-:Y:S01]  /*41a0*/  @!P4 IMAD.IADD R65, R65, 0x1, -R0 ;  /* 0x000000014141c824 */ /* 0x000fe200078e0a00 */
[----:B------:R-:W-:-:S02]  /*41b0*/  ISETP.GE.AND P4, PT, R70, RZ, PT ;  /* 0x000000ff4600720c */ /* 0x000fc40003f86270 */
[----:B------:R-:W-:Y:S01]  /*41c0*/  LOP3.LUT R6, R3, 0x96, RZ, 0xfc, !PT ;  /* 0x0000009603067812 */ /* 0x000fe200078efcff */
[--C-:B------:R-:W-:Y:S01]  /*41d0*/  @!P3 IMAD.IADD R66, R66, 0x1, -R0.reuse ;  /* 0x000000014242b824 */ /* 0x100fe200078e0a00 */
[----:B------:R-:W-:Y:S01]  /*41e0*/  @!P5 IADD3 R65, -R65, RZ, RZ ;  /* 0x000000ff4141d210 */ /* 0x000fe20007ffe1ff */
[C---:B------:R-:W-:Y:S01]  /*41f0*/  IMAD R70, R0.reuse, R5, R71 ;  /* 0x0000000500467224 */ /* 0x040fe200078e0247 */
[----:B------:R-:W-:Y:S01]  /*4200*/  ISETP.GT.U32.AND P5, PT, R0, R69, PT ;  /* 0x000000450000720c */ /* 0x000fe20003fa4070 */
[----:B------:R-:W-:Y:S01]  /*4210*/  @!P2 IMAD.IADD R68, R68, 0x1, -R0 ;  /* 0x000000014444a824 */ /* 0x000fe200078e0a00 */
[----:B------:R-:W-:Y:S01]  /*4220*/  LOP3.LUT R5, R3, 0x94, RZ, 0xfc, !PT ;  /* 0x0000009403057812 */ /* 0x000fe200078efcff */
[----:B------:R-:W-:Y:S01]  /*4230*/  @!P6 IMAD.MOV R66, RZ, RZ, -R66 ;  /* 0x000000ffff42e224 */ /* 0x000fe200078e0a42 */
[C---:B------:R-:W-:Y:S01]  /*4240*/  ISETP.GT.U32.AND P6, PT, R0.reuse, R70, PT ;  /* 0x000000460000720c */ /* 0x040fe20003fc4070 */
[----:B------:R-:W-:Y:S01]  /*4250*/  @!P1 IMAD.IADD R67, R67, 0x1, -R0 ;  /* 0x0000000143439824 */ /* 0x000fe200078e0a00 */
[----:B------:R-:W-:-:S02]  /*4260*/  ISETP.GT.U32.AND P2, PT, R0, R68, PT ;  /* 0x000000440000720c */ /* 0x000fc40003f44070 */
[----:B------:R-:W-:Y:S02]  /*4270*/  IABS R71, R5 ;  /* 0x0000000500477213 */ /* 0x000fe40000000000 */
[----:B------:R-:W-:Y:S02]  /*4280*/  ISETP.GT.U32.AND P1, PT, R0, R67, PT ;  /* 0x000000430000720c */ /* 0x000fe40003f24070 */
[----:B------:R-:W-:Y:S01]  /*4290*/  IABS R73, R6 ;  /* 0x0000000600497213 */ /* 0x000fe20000000000 */
[----:B------:R-:W-:Y:S01]  /*42a0*/  IMAD.HI.U32 R4, R2, R71, RZ ;  /* 0x0000004702047227 */ /* 0x000fe200078e00ff */
[----:B------:R-:W-:Y:S02]  /*42b0*/  @!P5 IADD3 R69, R69, -R0, RZ ;  /* 0x800000004545d210 */ /* 0x000fe40007ffe0ff */
[----:B------:R-:W-:Y:S01]  /*42c0*/  ISETP.GE.AND P3, PT, R8, RZ, PT ;  /* 0x000000ff0800720c */ /* 0x000fe20003f66270 */
[--C-:B------:R-:W-:Y:S01]  /*42d0*/  @!P6 IMAD.IADD R70, R70, 0x1, -R0.reuse ;  /* 0x000000014646e824 */ /* 0x100fe200078e0a00 */
[----:B------:R-:W-:Y:S01]  /*42e0*/  ISETP.GT.U32.AND P5, PT, R0, R69, PT ;  /* 0x000000450000720c */ /* 0x000fe20003fa4070 */
[----:B------:R-:W-:Y:S01]  /*42f0*/  @!P2 IMAD.IADD R68, R68, 0x1, -R0 ;  /* 0x000000014444a824 */ /* 0x000fe200078e0a00 */
[----:B------:R-:W-:Y:S01]  /*4300*/  ISETP.GE.AND P2, PT, R5, RZ, PT ;  /* 0x000000ff0500720c */ /* 0x000fe20003f46270 */
[----:B------:R-:W-:Y:S01]  /*4310*/  IMAD.HI.U32 R5, R2, R73, RZ ;  /* 0x0000004902057227 */ /* 0x000fe200078e00ff */
[----:B------:R-:W-:-:S02]  /*4320*/  ISETP.GT.U32.AND P6, PT, R0, R70, PT ;  /* 0x000000460000720c */ /* 0x000fc40003fc4070 */
[----:B------:R-:W-:Y:S01]  /*4330*/  LOP3.LUT R8, R3, 0x98, RZ, 0xfc, !PT ;  /* 0x0000009803087812 */ /* 0x000fe200078efcff */
[----:B------:R-:W-:Y:S01]  /*4340*/  IMAD.MOV R4, RZ, RZ, -R4 ;  /* 0x000000ffff047224 */ /* 0x000fe200078e0a04 */
[----:B------:R-:W-:Y:S01]  /*4350*/  @!P4 IADD3 R68, -R68, RZ, RZ ;  /* 0x000000ff4444c210 */ /* 0x000fe20007ffe1ff */
[----:B------:R-:W-:Y:S01]  /*4360*/  IMAD.MOV R5, RZ, RZ, -R5 ;  /* 0x000000ffff057224 */ /* 0x000fe200078e0a05 */
[----:B------:R-:W-:Y:S01]  /*4370*/  IABS R75, R8 ;  /* 0x00000008004b7213 */ /* 0x000fe20000000000 */
[----:B------:R-:W-:Y:S01]  /*4380*/  IMAD R71, R0, R4, R71 ;  /* 0x0000000400477224 */ /* 0x000fe200078e0247 */
[----:B------:R-:W-:Y:S01]  /*4390*/  ISETP.GE.AND P4, PT, R8, RZ, PT ;  /* 0x000000ff0800720c */ /* 0x000fe20003f86270 */
[--C-:B------:R-:W-:Y:S01]  /*43a0*/  @!P1 IMAD.IADD R67, R67, 0x1, -R0.reuse ;  /* 0x0000000143439824 */ /* 0x100fe200078e0a00 */
[----:B------:R-:W-:Y:S01]  /*43b0*/  ISETP.GE.AND P1, PT, R72, RZ, PT ;  /* 0x000000ff4800720c */ /* 0x000fe20003f26270 */
[C---:B------:R-:W-:Y:S01]  /*43c0*/  IMAD R72, R0.reuse, R5, R73 ;  /* 0x0000000500487224 */ /* 0x040fe200078e0249 */
[----:B------:R-:W-:Y:S01]  /*43d0*/  LOP3.LUT R8, R3, 0xa2, RZ, 0xfc, !PT ;  /* 0x000000a203087812 */ /* 0x000fe200078efcff */
[--C-:B------:R-:W-:Y:S01]  /*43e0*/  @!P5 IMAD.IADD R69, R69, 0x1, -R0.reuse ;  /* 0x000000014545d824 */ /* 0x100fe200078e0a00 */
[----:B------:R-:W-:Y:S01]  /*43f0*/  ISETP.GT.U32.AND P5, PT, R0, R71, PT ;  /* 0x000000470000720c */ /* 0x000fe20003fa4070 */
[----:B------:R-:W-:Y:S01]  /*4400*/  @!P6 IMAD.IADD R70, R70, 0x1, -R0 ;  /* 0x000000014646e824 */ /* 0x000fe200078e0a00 */
[----:B------:R-:W-:Y:S01]  /*4410*/  ISETP.GT.U32.AND P6, PT, R0, R72, PT ;  /* 0x000000480000720c */ /* 0x000fe20003fc4070 */
[----:B------:R-:W-:Y:S01]  /*4420*/  IMAD.HI.U32 R4, R2, R75, RZ ;  /* 0x0000004b02047227 */ /* 0x000fe200078e00ff */
[----:B------:R-:W-:-:S02]  /*4430*/  @!P0 IADD3 R67, -R67, RZ, RZ ;  /* 0x000000ff43438210 */ /* 0x000fc40007ffe1ff */
[----:B------:R-:W-:Y:S01]  /*4440*/  ISETP.GE.AND P0, PT, R6, RZ, PT ;  /* 0x000000ff0600720c */ /* 0x000fe20003f06270 */
[----:B------:R-:W-:Y:S01]  /*4450*/  IMAD.MOV R4, RZ, RZ, -R4 ;  /* 0x000000ffff047224 */ /* 0x000fe200078e0a04 */
[----:B------:R-:W-:Y:S01]  /*4460*/  IABS R6, R80 ;  /* 0x0000005000067213 */ /* 0x000fe20000000000 */
[----:B------:R-:W-:Y:S01]  /*4470*/  IMAD.HI.U32 R5, R2, R79, RZ ;  /* 0x0000004f02057227 */ /* 0x000fe200078e00ff */
[----:B------:R-:W-:Y:S02]  /*4480*/  @!P3 IADD3 R69, -R69, RZ, RZ ;  /* 0x000000ff4545b210 */ /* 0x000fe40007ffe1ff */
[----:B------:R-:W-:Y:S01]  /*4490*/  IABS R157, R158 ;  /* 0x0000009e009d7213 */ /* 0x000fe20000000000 */
[----:B------:R-:W-:Y:S01]  /*44a0*/  IMAD R73, R0, R4, R75 ;  /* 0x0000000400497224 */ /* 0x000fe200078e024b */
[----:B------:R-:W-:Y:S01]  /*44b0*/  @!P5 IADD3 R71, R71, -R0, RZ ;  /* 0x800000004747d210 */ /* 0x000fe20007ffe0ff */
[----:B------:R-:W-:Y:S01]  /*44c0*/  @!P6 IMAD.IADD R72, R72, 0x1, -R0 ;  /* 0x000000014848e824 */ /* 0x000fe200078e0a00 */
[----:B------:R-:W-:Y:S01]  /*44d0*/  LOP3.LUT R160, R3, 0x13c, RZ, 0xfc, !PT ;  /* 0x0000013c03a07812 */ /* 0x000fe200078efcff */
[----:B------:R-:W-:Y:S01]  /*44e0*/  IMAD.HI.U32 R4, R2, R77, RZ ;  /* 0x0000004d02047227 */ /* 0x000fe200078e00ff */
[----:B------:R-:W-:-:S02]  /*44f0*/  ISETP.GT.U32.AND P6, PT, R0, R71, PT ;  /* 0x000000470000720c */ /* 0x000fc40003fc4070 */
[C---:B------:R-:W-:Y:S01]  /*4500*/  ISETP.GT.U32.AND P3, PT, R0.reuse, R72, PT ;  /* 0x000000480000720c */ /* 0x040fe20003f64070 */
[----:B------:R-:W-:Y:S01]  /*4510*/  IMAD.MOV R4, RZ, RZ, -R4 ;  /* 0x000000ffff047224 */ /* 0x000fe200078e0a04 */
[C---:B------:R-:W-:Y:S01]  /*4520*/  ISETP.GT.U32.AND P5, PT, R0.reuse, R73, PT ;  /* 0x000000490000720c */ /* 0x040fe20003fa4070 */
[----:B------:R-:W-:Y:S01]  /*4530*/  IMAD.MOV R5, RZ, RZ, -R5 ;  /* 0x000000ffff057224 */ /* 0x000fe200078e0a05 */
[----:B------:R-:W-:Y:S01]  /*4540*/  IABS R159, R160 ;  /* 0x000000a0009f7213 */ /* 0x000fe20000000000 */
[C---:B------:R-:W-:Y:S01]  /*4550*/  IMAD R74, R0.reuse, R4, R77 ;  /* 0x00000004004a7224 */ /* 0x040fe200078e024d */
[----:B------:R-:W-:Y:S01]  /*4560*/  IABS R4, R82 ;  /* 0x0000005200047213 */ /* 0x000fe20000000000 */
[----:B------:R-:W-:Y:S01]  /*4570*/  IMAD.MOV.U32 R77, RZ, RZ, R6 ;  /* 0x000000ffff4d7224 */ /* 0x000fe200078e0006 */
[C---:B------:R-:W-:Y:S01]  /*4580*/  LOP3.LUT R162, R3.reuse, 0x142, RZ, 0xfc, !PT ;  /* 0x0000014203a27812 */ /* 0x040fe200078efcff */
[C---:B------:R-:W-:Y:S01]  /*4590*/  IMAD R75, R0.reuse, R5, R79 ;  /* 0x00000005004b7224 */ /* 0x040fe200078e024f */
[----:B------:R-:W-:Y:S01]  /*45a0*/  LOP3.LUT R163, R3, 0x144, RZ, 0xfc, !PT ;  /* 0x0000014403a37812 */ /* 0x000fe200078efcff */
[----:B------:R-:W-:Y:S01]  /*45b0*/  @!P6 IMAD.IADD R71, R71, 0x1, -R0 ;  /* 0x000000014747e824 */ /* 0x000fe200078e0a00 */
[----:B------:R-:W-:Y:S01]  /*45c0*/  ISETP.GT.U32.AND P6, PT, R0, R74, PT ;  /* 0x0000004a0000720c */ /* 0x000fe20003fc4070 */
[----:B------:R-:W-:Y:S01]  /*45d0*/  IMAD.MOV.U32 R79, RZ, RZ, R4 ;  /* 0x000000ffff4f7224 */ /* 0x000fe200078e0004 */
[----:B------:R-:W-:Y:S01]  /*45e0*/  IABS R161, R163 ;  /* 0x000000a300a17213 */ /* 0x000fe20000000000 */
[----:B------:R-:W-:Y:S01]  /*45f0*/  IMAD.HI.U32 R4, R2, R77, RZ ;  /* 0x0000004d02047227 */ /* 0x000fe200078e00ff */
[----:B------:R-:W-:-:S02]  /*4600*/  LOP3.LUT R164, R3, 0x146, RZ, 0xfc, !PT ;  /* 0x0000014603a47812 */ /* 0x000fc400078efcff */
[C---:B------:R-:W-:Y:S01]  /*4610*/  LOP3.LUT R166, R3.reuse, 0x14e, RZ, 0xfc, !PT ;  /* 0x0000014e03a67812 */ /* 0x040fe200078efcff */
[----:B------:R-:W-:Y:S01]  /*4620*/  IMAD.MOV R4, RZ, RZ, -R4 ;  /* 0x000000ffff047224 */ /* 0x000fe200078e0a04 */
[----:B------:R-:W-:Y:S01]  /*4630*/  LOP3.LUT R172, R3, 0x156, RZ, 0xfc, !PT ;  /* 0x0000015603ac7812 */ /* 0x000fe200078efcff */
[----:B------:R-:W-:Y:S01]  /*4640*/  @!P1 IMAD.MOV R70, RZ, RZ, -R70 ;  /* 0x000000ffff469224 */ /* 0x000fe200078e0a46 */
[----:B------:R-:W-:Y:S01]  /*4650*/  ISETP.GE.AND P1, PT, R76, RZ, PT ;  /* 0x000000ff4c00720c */ /* 0x000fe20003f26270 */
[----:B------:R-:W-:Y:S01]  /*4660*/  IMAD R76, R0, R4, R77 ;  /* 0x00000004004c7224 */ /* 0x000fe200078e024d */
[----:B------:R-:W-:Y:S01]  /*4670*/  IABS R167, R166 ;  /* 0x000000a600a77213 */ /* 0x000fe20000000000 */
[----:B------:R-:W-:Y:S01]  /*4680*/  IMAD.HI.U32 R5, R2, R79, RZ ;  /* 0x0000004f02057227 */ /* 0x000fe200078e00ff */
[----:B------:R-:W-:Y:S02]  /*4690*/  @!P6 IADD3 R74, R74, -R0, RZ ;  /* 0x800000004a4ae210 */ /* 0x000fe40007ffe0ff */
[----:B------:R-:W-:Y:S01]  /*46a0*/  ISETP.GT.U32.AND P6, PT, R0, R76, PT ;  /* 0x0000004c0000720c */ /* 0x000fe20003fc4070 */
[----:B------:R-:W-:Y:S01]  /*46b0*/  @!P3 IMAD.IADD R72, R72, 0x1, -R0 ;  /* 0x000000014848b824 */ /* 0x000fe200078e0a00 */
[----:B------:R-:W-:Y:S01]  /*46c0*/  IADD3 R5, -R5, RZ, RZ ;  /* 0x000000ff05057210 */ /* 0x000fe20007ffe1ff */
[----:B------:R-:W-:Y:S01]  /*46d0*/  @!P2 IMAD.MOV R71, RZ, RZ, -R71 ;  /* 0x000000ffff47a224 */ /* 0x000fe200078e0a47 */
[----:B------:R-:W-:Y:S01]  /*46e0*/  ISETP.GE.AND P3, PT, R78, RZ, PT ;  /* 0x000000ff4e00720c */ /* 0x000fe20003f66270 */
[----:B------:R-:W-:Y:S01]  /*46f0*/  @!P0 IMAD.MOV R72, RZ, RZ, -R72 ;  /* 0x000000ffff488224 */ /* 0x000fe200078e0a48 */
[C---:B------:R-:W-:Y:S01]  /*4700*/  ISETP.GT.U32.AND P0, PT, R0.reuse, R74, PT ;  /* 0x0000004a0000720c */ /* 0x040fe20003f04070 */
[C---:B------:R-:W-:Y:S01]  /*4710*/  IMAD R77, R0.reuse, R5, R79 ;  /* 0x00000005004d7224 */ /* 0x040fe200078e024f */
[----:B------:R-:W-:Y:S01]  /*4720*/  IABS R5, R8 ;  /* 0x0000000800057213 */ /* 0x000fe20000000000 */
[----:B------:R-:W-:Y:S01]  /*4730*/  @!P5 IMAD.IADD R73, R73, 0x1, -R0 ;  /* 0x000000014949d824 */ /* 0x000fe200078e0a00 */
[----:B------:R-:W-:Y:S01]  /*4740*/  ISETP.GT.U32.AND P2, PT, R0, R75, PT ;  /* 0x0000004b0000720c */ /* 0x000fe20003f44070 */
[----:B------:R-:W-:Y:S01]  /*4750*/  IMAD.HI.U32 R6, R2, R83, RZ ;  /* 0x0000005302067227 */ /* 0x000fe200078e00ff */
[----:B------:R-:W-:-:S02]  /*4760*/  IABS R79, R84 ;  /* 0x00000054004f7213 */ /* 0x000fc40000000000 */
[----:B------:R-:W-:Y:S01]  /*4770*/  ISETP.GT.U32.AND P5, PT, R0, R73, PT ;  /* 0x000000490000720c */ /* 0x000fe20003fa4070 */
[--C-:B------:R-:W-:Y:S01]  /*4780*/  @!P6 IMAD.IADD R76, R76, 0x1, -R0.reuse ;  /* 0x000000014c4ce824 */ /* 0x100fe200078e0a00 */
[----:B------:R-:W-:Y:S01]  /*4790*/  IABS R173, R172 ;  /* 0x000000ac00ad7213 */ /* 0x000fe20000000000 */
[----:B------:R-:W-:Y:S01]  /*47a0*/  IMAD.HI.U32 R4, R2, R5, RZ ;  /* 0x0000000502047227 */ /* 0x000fe200078e00ff */
[----:B------:R-:W-:Y:S02]  /*47b0*/  LOP3.LUT R170, R3, 0x154, RZ, 0xfc, !PT ;  /* 0x0000015403aa7812 */ /* 0x000fe400078efcff */
[----:B------:R-:W-:Y:S01]  /*47c0*/  ISETP.GT.U32.AND P6, PT, R0, R76, PT ;  /* 0x0000004c0000720c */ /* 0x000fe20003fc4070 */
[--C-:B------:R-:W-:Y:S01]  /*47d0*/  @!P0 IMAD.IADD R74, R74, 0x1, -R0.reuse ;  /* 0x000000014a4a8824 */ /* 0x100fe200078e0a00 */
[----:B------:R-:W-:Y:S01]  /*47e0*/  IADD3 R4, -R4, RZ, RZ ;  /* 0x000000ff04047210 */ /* 0x000fe20007ffe1ff */
[----:B------:R-:W-:Y:S01]  /*47f0*/  @!P2 IMAD.IADD R75, R75, 0x1, -R0 ;  /* 0x000000014b4ba824 */ /* 0x000fe200078e0a00 */
[C---:B------:R-:W-:Y:S01]  /*4800*/  ISETP.GT.U32.AND P0, PT, R0.reuse, R77, PT ;  /* 0x0000004d0000720c */ /* 0x040fe20003f04070 */
[----:B------:R-:W-:Y:S01]  /*4810*/  IMAD.MOV R6, RZ, RZ, -R6 ;  /* 0x000000ffff067224 */ /* 0x000fe200078e0a06 */
[----:B------:R-:W-:Y:S01]  /*4820*/  IABS R171, R170 ;  /* 0x000000aa00ab7213 */ /* 0x000fe20000000000 */
[C---:B------:R-:W-:Y:S01]  /*4830*/  IMAD R78, R0.reuse, R4, R5 ;  /* 0x00000004004e7224 */ /* 0x040fe200078e0205 */
[----:B------:R-:W-:Y:S01]  /*4840*/  ISETP.GT.U32.AND P2, PT, R0, R75, PT ;  /* 0x0000004b0000720c */ /* 0x000fe20003f44070 */
[----:B------:R-:W-:Y:S01]  /*4850*/  IMAD.HI.U32 R5, R2, R81, RZ ;  /* 0x0000005102057227 */ /* 0x000fe200078e00ff */
[----:B------:R-:W-:-:S02]  /*4860*/  LOP3.LUT R174, R3, 0x158, RZ, 0xfc, !PT ;  /* 0x0000015803ae7812 */ /* 0x000fc400078efcff */
[C---:B------:R-:W-:Y:S01]  /*4870*/  LOP3.LUT R178, R3.reuse, 0x166, RZ, 0xfc, !PT ;  /* 0x0000016603b27812 */ /* 0x040fe200078efcff */
[--C-:B------:R-:W-:Y:S01]  /*4880*/  @!P6 IMAD.IADD R76, R76, 0x1, -R0.reuse ;  /* 0x000000014c4ce824 */ /* 0x100fe200078e0a00 */
[----:B------:R-:W-:Y:S01]  /*4890*/  ISETP.GT.U32.AND P6, PT, R0, R78, PT ;  /* 0x0000004e0000720c */ /* 0x000fe20003fc4070 */
[----:B------:R-:W-:Y:S01]  /*48a0*/  IMAD.HI.U32 R4, R2, R79, RZ ;  /* 0x0000004f02047227 */ /* 0x000fe200078e00ff */
[C---:B------:R-:W-:Y:S02]  /*48b0*/  LOP3.LUT R180, R3.reuse, 0x168, RZ, 0xfc, !PT ;  /* 0x0000016803b47812 */ /* 0x040fe400078efcff */
[----:B------:R-:W-:Y:S01]  /*48c0*/  LOP3.LUT R182, R3, 0x16a, RZ, 0xfc, !PT ;  /* 0x0000016a03b67812 */ /* 0x000fe200078efcff */
[--C-:B------:R-:W-:Y:S01]  /*48d0*/  @!P0 IMAD.IADD R77, R77, 0x1, -R0.reuse ;  /* 0x000000014d4d8824 */ /* 0x100fe200078e0a00 */
[----:B------:R-:W-:Y:S01]  /*48e0*/  IADD3 R4, -R4, RZ, RZ ;  /* 0x000000ff04047210 */ /* 0x000fe20007ffe1ff */
[----:B------:R-:W-:Y:S01]  /*48f0*/  IMAD.MOV R5, RZ, RZ, -R5 ;  /* 0x000000ffff057224 */ /* 0x000fe200078e0a05 */
[----:B------:R-:W-:Y:S01]  /*4900*/  ISETP.GE.AND P0, PT, R8, RZ, PT ;  /* 0x000000ff0800720c */ /* 0x000fe20003f06270 */
[--C-:B------:R-:W-:Y:S01]  /*4910*/  @!P5 IMAD.IADD R73, R73, 0x1, -R0.reuse ;  /* 0x000000014949d824 */ /* 0x100fe200078e0a00 */
[----:B------:R-:W-:Y:S01]  /*4920*/  ISETP.GE.AND P5, PT, R80, RZ, PT ;  /* 0x000000ff5000720c */ /* 0x000fe20003fa6270 */
[C---:B------:R-:W-:Y:S01]  /*4930*/  IMAD R80, R0.reuse, R5, R81 ;  /* 0x0000000500507224 */ /* 0x040fe200078e0251 */
[----:B------:R-:W-:Y:S01]  /*4940*/  LOP3.LUT R8, R3, 0xaa, RZ, 0xfc, !PT ;  /* 0x000000aa03087812 */ /* 0x000fe200078efcff */
[----:B------:R-:W-:Y:S01]  /*4950*/  IMAD R81, R0, R6, R83 ;  /* 0x0000000600517224 */ /* 0x000fe200078e0253 */
[----:B------:R-:W-:Y:S01]  /*4960*/  @!P6 IADD3 R78, R78, -R0, RZ ;  /* 0x800000004e4ee210 */ /* 0x000fe20007ffe0ff */
[C---:B------:R-:W-:Y:S01]  /*4970*/  IMAD R79, R0.reuse, R4, R79 ;  /* 0x00000004004f7224 */ /* 0x040fe200078e024f */
[C---:B------:R-:W-:Y:S01]  /*4980*/  ISETP.GT.U32.AND P6, PT, R0.reuse, R77, PT ;  /* 0x0000004d0000720c */ /* 0x040fe20003fc4070 */
[----:B------:R-:W-:Y:S01]  /*4990*/  @!P2 IMAD.IADD R75, R75, 0x1, -R0 ;  /* 0x000000014b4ba824 */ /* 0x000fe200078e0a00 */
[----:B------:R-:W-:Y:S01]  /*49a0*/  IABS R5, R8 ;  /* 0x0000000800057213 */ /* 0x000fe20000000000 */
[----:B------:R-:W-:Y:S01]  /*49b0*/  @!P1 IMAD.MOV R74, RZ, RZ, -R74 ;  /* 0x000000ffff4a9224 */ /* 0x000fe200078e0a4a */
[C---:B------:R-:W-:Y:S01]  /*49c0*/  ISETP.GT.U32.AND P1, PT, R0.reuse, R78, PT ;  /* 0x0000004e0000720c */ /* 0x040fe20003f24070 */
[----:B------:R-:W-:Y:S01]  /*49d0*/  @!P4 IMAD.MOV R73, RZ, RZ, -R73 ;  /* 0x000000ffff49c224 */ /* 0x000fe200078e0a49 */
[----:B------:R-:W-:Y:S01]  /*49e0*/  ISETP.GT.U32.AND P4, PT, R0, R79, PT ;  /* 0x0000004f0000720c */ /* 0x000fe20003f84070 */
[----:B------:R-:W-:Y:S01]  /*49f0*/  @!P3 IMAD.MOV R75, RZ, RZ, -R75 ;  /* 0x000000ffff4bb224 */ /* 0x000fe200078e0a4b */
[----:B------:R-:W-:Y:S01]  /*4a00*/  ISETP.GE.AND P2, PT, R82, RZ, PT ;  /* 0x000000ff5200720c */ /* 0x000fe20003f46270 */
[----:B------:R-:W-:Y:S01]  /*4a10*/  IMAD.HI.U32 R4, R2, R5, RZ ;  /* 0x0000000502047227 */ /* 0x000fe200078e00ff */
[----:B------:R-:W-:-:S02]  /*4a20*/  ISETP.GT.U32.AND P3, PT, R0, R80, PT ;  /* 0x000000500000720c */ /* 0x000fc40003f64070 */
[----:B------:R-:W-:Y:S01]  /*4a30*/  LOP3.LUT R6, R3, 0xac, RZ, 0xfc, !PT ;  /* 0x000000ac03067812 */ /* 0x000fe200078efcff */
[----:B------:R-:W-:Y:S01]  /*4a40*/  @!P6 IMAD.IADD R77, R77, 0x1, -R0 ;  /* 0x000000014d4de824 */ /* 0x000fe200078e0a00 */
[----:B------:R-:W-:Y:S01]  /*4a50*/  ISETP.GT.U32.AND P6, PT, R0, R81, PT ;  /* 0x000000510000720c */ /* 0x000fe20003fc4070 */
[----:B------:R-:W-:Y:S01]  /*4a60*/  IMAD.MOV R82, RZ, RZ, -R4 ;  /* 0x000000ffff527224 */ /* 0x000fe200078e0a04 */
[----:B------:R-:W-:Y:S01]  /*4a70*/  IABS R83, R6 ;  /* 0x0000000600537213 */ /* 0x000fe20000000000 */
[----:B------:R-:W-:Y:S01]  /*4a80*/  @!P1 IMAD.IADD R78, R78, 0x1, -R0 ;  /* 0x000000014e4e9824 */ /* 0x000fe200078e0a00 */
[----:B------:R-:W-:Y:S01]  /*4a90*/  @!P5 IADD3 R76, -R76, RZ, RZ ;  /* 0x000000ff4c4cd210 */ /* 0x000fe20007ffe1ff */
[----:B------:R-:W-:Y:S01]  /*4aa0*/  IMAD R82, R0, R82, R5 ;  /* 0x0000005200527224 */ /* 0x000fe200078e0205 */
[----:B------:R-:W-:Y:S01]  /*4ab0*/  @!P4 IADD3 R79, R79, -R0, RZ ;  /* 0x800000004f4fc210 */ /* 0x000fe20007ffe0ff */
[----:B------:R-:W-:Y:S01]  /*4ac0*/  @!P0 IMAD.MOV R78, RZ, RZ, -R78 ;  /* 0x000000ffff4e8224 */ /* 0x000fe200078e0a4e */
[----:B------:R-:W-:Y:S01]  /*4ad0*/  @!P2 IADD3 R77, -R77, RZ, RZ ;  /* 0x000000ff4d4da210 */ /* 0x000fe20007ffe1ff */
[----:B------:R-:W-:Y:S01]  /*4ae0*/  @!P3 IMAD.IADD R80, R80, 0x1, -R0 ;  /* 0x000000015050b824 */ /* 0x000fe200078e0a00 */
[----:B------:R-:W-:Y:S01]  /*4af0*/  ISETP.GT.U32.AND P3, PT, R0, R79, PT ;  /* 0x0000004f0000720c */ /* 0x000fe20003f64070 */
[----:B------:R-:W-:Y:S01]  /*4b00*/  IMAD.HI.U32 R4, R2, R83, RZ ;  /* 0x0000005302047227 */ /* 0x000fe200078e00ff */
[----:B------:R-:W-:-:S02]  /*4b10*/  ISETP.GT.U32.AND P0, PT, R0, R82, PT ;  /* 0x000000520000720c */ /* 0x000fc40003f04070 */
[----:B------:R-:W-:Y:S01]  /*4b20*/  ISETP.GE.AND P5, PT, R84, RZ, PT ;  /* 0x000000ff5400720c */ /* 0x000fe20003fa6270 */
[----:B------:R-:W-:Y:S01]  /*4b30*/  @!P6 IMAD.IADD R81, R81, 0x1, -R0 ;  /* 0x000000015151e824 */ /* 0x000fe200078e0a00 */
[----:B------:R-:W-:Y:S01]  /*4b40*/  LOP3.LUT R84, R3, 0xae, RZ, 0xfc, !PT ;  /* 0x000000ae03547812 */ /* 0x000fe200078efcff */
[----:B------:R-:W-:Y:S01]  /*4b50*/  IMAD.MOV R4, RZ, RZ, -R4 ;  /* 0x000000ffff047224 */ /* 0x000fe200078e0a04 */
[C---:B------:R-:W-:Y:S02]  /*4b60*/  ISETP.GT.U32.AND P6, PT, R0.reuse, R80, PT ;  /* 0x000000500000720c */ /* 0x040fe40003fc4070 */
[C---:B------:R-:W-:Y:S01]  /*4b70*/  ISETP.GT.U32.AND P2, PT, R0.reuse, R81, PT ;  /* 0x000000510000720c */ /* 0x040fe20003f44070 */
[----:B------:R-:W-:Y:S01]  /*4b80*/  IMAD R83, R0, R4, R83 ;  /* 0x0000000400537224 */ /* 0x000fe200078e0253 */
[----:B------:R-:W-:Y:S01]  /*4b90*/  ISETP.GE.AND P1, PT, R85, RZ, PT ;  /* 0x000000ff5500720c */ /* 0x000fe20003f26270 */
[--C-:B------:R-:W-:Y:S01]  /*4ba0*/  @!P3 IMAD.IADD R79, R79, 0x1, -R0.reuse ;  /* 0x000000014f4fb824 */ /* 0x100fe200078e0a00 */
[----:B------:R-:W-:Y:S01]  /*4bb0*/  ISETP.GE.AND P4, PT, R86, RZ, PT ;  /* 0x000000ff5600720c */ /* 0x000fe20003f86270 */
[----:B------:R-:W-:Y:S01]  /*4bc0*/  @!P0 IMAD.IADD R82, R82, 0x1, -R0 ;  /* 0x0000000152528824 */ /* 0x000fe200078e0a00 */
[----:B------:R-:W-:Y:S01]  /*4bd0*/  IABS R85, R84 ;  /* 0x0000005400557213 */ /* 0x000fe20000000000 */
[----:B------:R-:W-:Y:S01]  /*4be0*/  @!P5 IMAD.MOV R79, RZ, RZ, -R79 ;  /* 0x000000ffff4fd224 */ /* 0x000fe200078e0a4f */
[----:B------:R-:W-:-:S02]  /*4bf0*/  LOP3.LUT R86, R3, 0xb0, RZ, 0xfc, !PT ;  /* 0x000000b003567812 */ /* 0x000fc400078efcff */
[----:B------:R-:W-:Y:S01]  /*4c00*/  ISETP.GT.U32.AND P5, PT, R0, R82, PT ;  /* 0x000000520000720c */ /* 0x000fe20003fa4070 */
[----:B------:R-:W-:Y:S01]  /*4c10*/  IMAD.HI.U32 R4, R2, R85, RZ ;  /* 0x0000005502047227 */ /* 0x000fe200078e00ff */
[----:B------:R-:W-:Y:S02]  /*4c20*/  IABS R87, R86 ;  /* 0x0000005600577213 */ /* 0x000fe40000000000 */
[----:B------:R-:W-:Y:S01]  /*4c30*/  @!P2 IADD3 R81, R81, -R0, RZ ;  /* 0x800000005151a210 */ /* 0x000fe20007ffe0ff */
[----:B------:R-:W-:Y:S01]  /*4c40*/  IMAD.MOV R4, RZ, RZ, -R4 ;  /* 0x000000ffff047224 */ /* 0x000fe200078e0a04 */
[----:B------:R-:W-:Y:S01]  /*4c50*/  ISETP.GE.AND P2, PT, R6, RZ, PT ;  /* 0x000000ff0600720c */ /* 0x000fe20003f46270 */
[----:B------:R-:W-:Y:S01]  /*4c60*/  @!P6 IMAD.IADD R80, R80, 0x1, -R0 ;  /* 0x000000015050e824 */ /* 0x000fe200078e0a00 */
[----:B------:R-:W-:Y:S01]  /*4c70*/  LOP3.LUT R6, R3, 0xb2, RZ, 0xfc, !PT ;  /* 0x000000b203067812 */ /* 0x000fe200078efcff */
[----:B------:R-:W-:Y:S01]  /*4c80*/  IMAD.HI.U32 R5, R2, R87, RZ ;  /* 0x0000005702057227 */ /* 0x000fe200078e00ff */
[----:B------:R-:W-:-:S02]  /*4c90*/  ISETP.GT.U32.AND P6, PT, R0, R83, PT ;  /* 0x000000530000720c */ /* 0x000fc40003fc4070 */
[----:B------:R-:W-:Y:S01]  /*4ca0*/  IABS R89, R6 ;  /* 0x0000000600597213 */ /* 0x000fe20000000000 */
[----:B------:R-:W-:Y:S01]  /*4cb0*/  IMAD.MOV R5, RZ, RZ, -R5 ;  /* 0x000000ffff057224 */ /* 0x000fe200078e0a05 */
[----:B------:R-:W-:Y:S01]  /*4cc0*/  ISETP.GE.AND P0, PT, R84, RZ, PT ;  /* 0x000000ff5400720c */ /* 0x000fe20003f06270 */
[----:B------:R-:W-:Y:S01]  /*4cd0*/  IMAD R84, R0, R4, R85 ;  /* 0x0000000400547224 */ /* 0x000fe200078e0255 */
[----:B------:R-:W-:Y:S01]  /*4ce0*/  ISETP.GE.AND P3, PT, R8, RZ, PT ;  /* 0x000000ff0800720c */ /* 0x000fe20003f66270 */
[----:B------:R-:W-:Y:S01]  /*4cf0*/  IMAD.HI.U32 R4, R2, R89, RZ ;  /* 0x0000005902047227 */ /* 0x000fe200078e00ff */
[----:B------:R-:W-:Y:S02]  /*4d00*/  LOP3.LUT R8, R3, 0xb6, RZ, 0xfc, !PT ;  /* 0x000000b603087812 */ /* 0x000fe400078efcff */
[----:B------:R-:W-:Y:S01]  /*4d10*/  IABS R181, R182 ;  /* 0x000000b600b57213 */ /* 0x000fe20000000000 */
[----:B------:R-:W-:Y:S01]  /*4d20*/  @!P1 IMAD.MOV R80, RZ, RZ, -R80 ;  /* 0x000000ffff509224 */ /* 0x000fe200078e0a50 */
[C---:B------:R-:W-:Y:S01]  /*4d30*/  ISETP.GT.U32.AND P1, PT, R0.reuse, R84, PT ;  /* 0x000000540000720c */ /* 0x040fe20003f24070 */
[----:B------:R-:W-:Y:S01]  /*4d40*/  IMAD R85, R0, R5, R87 ;  /* 0x0000000500557224 */ /* 0x000fe200078e0257 */
[----:B------:R-:W-:Y:S01]  /*4d50*/  IADD3 R4, -R4, RZ, RZ ;  /* 0x000000ff04047210 */ /* 0x000fe20007ffe1ff */
[----:B------:R-:W-:Y:S01]  /*4d60*/  @!P4 IMAD.MOV R81, RZ, RZ, -R81 ;  /* 0x000000ffff51c224 */ /* 0x000fe200078e0a51 */
[----:B------:R-:W-:Y:S01]  /*4d70*/  ISETP.GE.AND P4, PT, R86, RZ, PT ;  /* 0x000000ff5600720c */ /* 0x000fe20003f86270 */
[----:B------:R-:W-:Y:S01]  /*4d80*/  @!P5 IMAD.IADD R82, R82, 0x1, -R0 ;  /* 0x000000015252d824 */ /* 0x000fe200078e0a00 */
[C---:B------:R-:W-:Y:S01]  /*4d90*/  ISETP.GT.U32.AND P5, PT, R0.reuse, R85, PT ;  /* 0x000000550000720c */ /* 0x040fe20003fa4070 */
[----:B------:R-:W-:Y:S01]  /*4da0*/  IMAD R86, R0, R4, R89 ;  /* 0x0000000400567224 */ /* 0x000fe200078e0259 */
[----:B------:R-:W-:Y:S01]  /*4db0*/  @!P6 IADD3 R83, R83, -R0, RZ ;  /* 0x800000005353e210 */ /* 0x000fe20007ffe0ff */
[----:B------:R-:W-:Y:S01]  /*4dc0*/  @!P3 IMAD.MOV R82, RZ, RZ, -R82 ;  /* 0x000000ffff52b224 */ /* 0x000fe200078e0a52 */
[----:B------:R-:W-:-:S02]  /*4dd0*/  LOP3.LUT R5, R3, 0xb4, RZ, 0xfc, !PT ;  /* 0x000000b403057812 */ /* 0x000fc400078efcff */
[----:B------:R-:W-:Y:S01]  /*4de0*/  ISETP.GT.U32.AND P6, PT, R0, R83, PT ;  /* 0x000000530000720c */ /* 0x000fe20003fc4070 */
[----:B------:R-:W-:Y:S01]  /*4df0*/  @!P1 IMAD.IADD R84, R84, 0x1, -R0 ;  /* 0x0000000154549824 */ /* 0x000fe200078e0a00 */
[C---:B------:R-:W-:Y:S02]  /*4e00*/  ISETP.GT.U32.AND P3, PT, R0.reuse, R86, PT ;  /* 0x000000560000720c */ /* 0x040fe40003f64070 */
[----:B------:R-:W-:Y:S02]  /*4e10*/  IABS R87, R5 ;  /* 0x0000000500577213 */ /* 0x000fe40000000000 */
[----:B------:R-:W-:Y:S02]  /*4e20*/  ISETP.GT.U32.AND P1, PT, R0, R84, PT ;  /* 0x000000540000720c */ /* 0x000fe40003f24070 */
[----:B------:R-:W-:Y:S01]  /*4e30*/  @!P5 IADD3 R85, R85, -R0, RZ ;  /* 0x800000005555d210 */ /* 0x000fe20007ffe0ff */
[----:B------:R-:W-:Y:S01]  /*4e40*/  IMAD.HI.U32 R4, R2, R87, RZ ;  /* 0x0000005702047227 */ /* 0x000fe200078e00ff */
[----:B------:R-:W-:-:S02]  /*4e50*/  IABS R89, R8 ;  /* 0x0000000800597213 */ /* 0x000fc40000000000 */
[----:B------:R-:W-:Y:S01]  /*4e60*/  ISETP.GT.U32.AND P5, PT, R0, R85, PT ;  /* 0x000000550000720c */ /* 0x000fe20003fa4070 */
[--C-:B------:R-:W-:Y:S01]  /*4e70*/  @!P6 IMAD.IADD R83, R83, 0x1, -R0.reuse ;  /* 0x000000015353e824 */ /* 0x100fe200078e0a00 */
[----:B------:R-:W-:Y:S02]  /*4e80*/  IADD3 R4, -R4, RZ, RZ ;  /* 0x000000ff04047210 */ /* 0x000fe40007ffe1ff */
[----:B------:R-:W-:Y:S01]  /*4e90*/  @!P3 IADD3 R86, R86, -R0, RZ ;  /* 0x800000005656b210 */ /* 0x000fe20007ffe0ff */
[----:B------:R-:W-:Y:S01]  /*4ea0*/  @!P2 IMAD.MOV R83, RZ, RZ, -R83 ;  /* 0x000000ffff53a224 */ /* 0x000fe200078e0a53 */
[----:B------:R-:W-:Y:S01]  /*4eb0*/  ISETP.GE.AND P2, PT, R5, RZ, PT ;  /* 0x000000ff0500720c */ /* 0x000fe20003f46270 */
[----:B------:R-:W-:Y:S01]  /*4ec0*/  IMAD.HI.U32 R5, R2, R89, RZ ;  /* 0x0000005902057227 */ /* 0x000fe200078e00ff */
[----:B------:R-:W-:Y:S02]  /*4ed0*/  ISETP.GT.U32.AND P3, PT, R0, R86, PT ;  /* 0x000000560000720c */ /* 0x000fe40003f64070 */
[----:B------:R-:W-:Y:S01]  /*4ee0*/  ISETP.GE.AND P6, PT, R6, RZ, PT ;  /* 0x000000ff0600720c */ /* 0x000fe20003fc6270 */
[--C-:B------:R-:W-:Y:S01]  /*4ef0*/  @!P1 IMAD.IADD R84, R84, 0x1, -R0.reuse ;  /* 0x0000000154549824 */ /* 0x100fe200078e0a00 */
[----:B------:R-:W-:Y:S01]  /*4f00*/  ISETP.GE.AND P1, PT, R8, RZ, PT ;  /* 0x000000ff0800720c */ /* 0x000fe20003f26270 */
[----:B------:R-:W-:Y:S01]  /*4f10*/  IMAD R87, R0, R4, R87 ;  /* 0x0000000400577224 */ /* 0x000fe200078e0257 */
[C---:B------:R-:W-:Y:S01]  /*4f20*/  LOP3.LUT R4, R3.reuse, 0xba, RZ, 0xfc, !PT ;  /* 0x000000ba03047812 */ /* 0x040fe200078efcff */
[----:B------:R-:W-:Y:S01]  /*4f30*/  IMAD.MOV R5, RZ, RZ, -R5 ;  /* 0x000000ffff057224 */ /* 0x000fe200078e0a05 */
[----:B------:R-:W-:Y:S01]  /*4f40*/  LOP3.LUT R184, R3, 0x170, RZ, 0xfc, !PT ;  /* 0x0000017003b87812 */ /* 0x000fe200078efcff */
[----:B------:R-:W-:Y:S01]  /*4f50*/  @!P5 IMAD.IADD R85, R85, 0x1, -R0 ;  /* 0x000000015555d824 */ /* 0x000fe200078e0a00 */
[----:B------:R-:W-:Y:S01]  /*4f60*/  ISETP.GE.AND P5, PT, R88, RZ, PT ;  /* 0x000000ff5800720c */ /* 0x000fe20003fa6270 */
[----:B------:R-:W-:Y:S01]  /*4f70*/  @!P0 IMAD.MOV R84, RZ, RZ, -R84 ;  /* 0x000000ffff548224 */ /* 0x000fe200078e0a54 */
[C---:B------:R-:W-:Y:S01]  /*4f80*/  ISETP.GT.U32.AND P0, PT, R0.reuse, R87, PT ;  /* 0x000000570000720c */ /* 0x040fe20003f04070 */
[----:B------:R-:W-:Y:S01]  /*4f90*/  IMAD R88, R0, R5, R89 ;  /* 0x0000000500587224 */ /* 0x000fe200078e0259 */
[C---:B------:R-:W-:Y:S01]  /*4fa0*/  LOP3.LUT R186, R3.reuse, 0x174, RZ, 0xfc, !PT ;  /* 0x0000017403ba7812 */ /* 0x040fe200078efcff */
[----:B------:R-:W-:Y:S01]  /*4fb0*/  @!P3 IMAD.IADD R86, R86, 0x1, -R0 ;  /* 0x000000015656b824 */ /* 0x000fe200078e0a00 */
[----:B------:R-:W-:Y:S01]  /*4fc0*/  LOP3.LUT R188, R3, 0x178, RZ, 0xfc, !PT ;  /* 0x0000017803bc7812 */ /* 0x000fe200078efcff */
[----:B------:R-:W-:Y:S01]  /*4fd0*/  IMAD.HI.U32 R6, R2, R91, RZ ;  /* 0x0000005b02067227 */ /* 0x000fe200078e00ff */
[----:B------:R-:W-:-:S02]  /*4fe0*/  ISETP.GT.U32.AND P3, PT, R0, R88, PT ;  /* 0x000000580000720c */ /* 0x000fc40003f64070 */
[----:B------:R-:W-:Y:S01]  /*4ff0*/  IABS R187, R186 ;  /* 0x000000ba00bb7213 */ /* 0x000fe20000000000 */
[----:B------:R-:W-:Y:S01]  /*5000*/  IMAD.MOV R6, RZ, RZ, -R6 ;  /* 0x000000ffff067224 */ /* 0x000fe200078e0a06 */
[----:B------:R-:W-:Y:S01]  /*5010*/  LOP3.LUT R192, R3, 0x180, RZ, 0xfc, !PT ;  /* 0x0000018003c07812 */ /* 0x000fe200078efcff */
[----:B------:R-:W-:Y:S01]  /*5020*/  @!P4 IMAD.MOV R85, RZ, RZ, -R85 ;  /* 0x000000ffff55c224 */ /* 0x000fe200078e0a55 */
[----:B------:R-:W-:Y:S01]  /*5030*/  ISETP.GE.AND P4, PT, R4, RZ, PT ;  /* 0x000000ff0400720c */ /* 0x000fe20003f86270 */
[----:B------:R-:W-:Y:S01]  /*5040*/  IMAD R89, R0, R6, R91 ;  /* 0x0000000600597224 */ /* 0x000fe200078e025b */
[----:B------:R-:W-:Y:S01]  /*5050*/  @!P0 IADD3 R87, R87, -R0, RZ ;  /* 0x8000000057578210 */ /* 0x000fe20007ffe0ff */
[----:B------:R-:W-:Y:S01]  /*5060*/  @!P6 IMAD.MOV R86, RZ, RZ, -R86 ;  /* 0x000000ffff56e224 */ /* 0x000fe200078e0a56 */
[----:B------:R-:W-:Y:S01]  /*5070*/  IABS R91, R4 ;  /* 0x00000004005b7213 */ /* 0x000fe20000000000 */
[----:B------:R-:W-:Y:S01]  /*5080*/  IMAD.HI.U32 R5, R2, R93, RZ ;  /* 0x0000005d02057227 */ /* 0x000fe200078e00ff */
[----:B------:R-:W-:-:S02]  /*5090*/  ISETP.GT.U32.AND P0, PT, R0, R87, PT ;  /* 0x000000570000720c */ /* 0x000fc40003f04070 */
[----:B------:R-:W-:Y:S01]  /*50a0*/  ISETP.GT.U32.AND P6, PT, R0, R89, PT ;  /* 0x000000590000720c */ /* 0x000fe20003fc4070 */
[----:B------:R-:W-:Y:S01]  /*50b0*/  @!P3 IMAD.IADD R88, R88, 0x1, -R0 ;  /* 0x000000015858b824 */ /* 0x000fe200078e0a00 */
[----:B------:R-:W-:Y:S01]  /*50c0*/  IABS R193, R192 ;  /* 0x000000c000c17213 */ /* 0x000fe20000000000 */
[----:B------:R-:W-:Y:S01]  /*50d0*/  IMAD.HI.U32 R4, R2, R91, RZ ;  /* 0x0000005b02047227 */ /* 0x000fe200078e00ff */
[C---:B------:R-:W-:Y:S02]  /*50e0*/  LOP3.LUT R194, R3.reuse, 0x182, RZ, 0xfc, !PT ;  /* 0x0000018203c27812 */ /* 0x040fe400078efcff */
[----:B------:R-:W-:Y:S01]  /*50f0*/  ISETP.GT.U32.AND P3, PT, R0, R88, PT ;  /* 0x000000580000720c */ /* 0x000fe20003f64070 */
[----:B------:R-:W-:Y:S01]  /*5100*/  IMAD.MOV R4, RZ, RZ, -R4 ;  /* 0x000000ffff047224 */ /* 0x000fe200078e0a04 */
[----:B------:R-:W-:Y:S01]  /*5110*/  IABS R195, R194 ;  /* 0x000000c200c37213 */ /* 0x000fe20000000000 */
[----:B------:R-:W-:Y:S01]  /*5120*/  IMAD.MOV R5, RZ, RZ, -R5 ;  /* 0x000000ffff057224 */ /* 0x000fe200078e0a05 */
[----:B------:R-:W-:Y:S01]  /*5130*/  LOP3.LUT R196, R3, 0x184, RZ, 0xfc, !PT ;  /* 0x0000018403c47812 */ /* 0x000fe200078efcff */
[--C-:B------:R-:W-:Y:S01]  /*5140*/  @!P0 IMAD.IADD R87, R87, 0x1, -R0.reuse ;  /* 0x0000000157578824 */ /* 0x100fe200078e0a00 */
[----:B------:R-:W-:Y:S01]  /*5150*/  ISETP.GE.AND P0, PT, R90, RZ, PT ;  /* 0x000000ff5a00720c */ /* 0x000fe20003f06270 */
[C---:B------:R-:W-:Y:S01]  /*5160*/  IMAD R90, R0.reuse, R4, R91 ;  /* 0x00000004005a7224 */ /* 0x040fe200078e025b */
[----:B------:R-:W-:Y:S01]  /*5170*/  LOP3.LUT R198, R3, 0x186, RZ, 0xfc, !PT ;  /* 0x0000018603c67812 */ /* 0x000fe200078efcff */
[----:B------:R-:W-:Y:S01]  /*5180*/  IMAD R91, R0, R5, R93 ;  /* 0x00000005005b7224 */ /* 0x000fe200078e025d */
[----:B------:R-:W-:Y:S01]  /*5190*/  @!P2 IADD3 R87, -R87, RZ, RZ ;  /* 0x000000ff5757a210 */ /* 0x000fe20007ffe1ff */
[----:B------:R-:W-:Y:S01]  /*51a0*/  @!P6 IMAD.IADD R89, R89, 0x1, -R0 ;  /* 0x000000015959e824 */ /* 0x000fe200078e0a00 */
[----:B------:R-:W-:Y:S01]  /*51b0*/  LOP3.LUT R201, R3, 0x18c, RZ, 0xfc, !PT ;  /* 0x0000018c03c97812 */ /* 0x000fe200078efcff */
[----:B------:R-:W-:Y:S01]  /*51c0*/  IMAD.HI.U32 R8, R2, R97, RZ ;  /* 0x0000006102087227 */ /* 0x000fe200078e00ff */
[----:B------:R-:W-:-:S02]  /*51d0*/  @!P3 IADD3 R88, R88, -R0, RZ ;  /* 0x800000005858b210 */ /* 0x000fc40007ffe0ff */
[----:B------:R-:W-:Y:S01]  /*51e0*/  ISETP.GT.U32.AND P3, PT, R0, R90, PT ;  /* 0x0000005a0000720c */ /* 0x000fe20003f64070 */
[----:B------:R-:W-:Y:S01]  /*51f0*/  IMAD.HI.U32 R6, R2, R95, RZ ;  /* 0x0000005f02067227 */ /* 0x000fe200078e00ff */
[----:B------:R-:W-:Y:S02]  /*5200*/  ISETP.GT.U32.AND P6, PT, R0, R91, PT ;  /* 0x0000005b0000720c */ /* 0x000fe40003fc4070 */
[----:B------:R-:W-:Y:S01]  /*5210*/  IABS R197, R201 ;  /* 0x000000c900c57213 */ /* 0x000fe20000000000 */
[----:B------:R-:W-:Y:S01]  /*5220*/  IMAD.MOV R8, RZ, RZ, -R8 ;  /* 0x000000ffff087224 */ /* 0x000fe200078e0a08 */
[----:B------:R-:W-:Y:S01]  /*5230*/  IADD3 R6, -R6, RZ, RZ ;  /* 0x000000ff06067210 */ /* 0x000fe20007ffe1ff */
[----:B------:R-:W-:Y:S01]  /*5240*/  @!P1 IMAD.MOV R88, RZ, RZ, -R88 ;  /* 0x000000ffff589224 */ /* 0x000fe200078e0a58 */
[C---:B------:R-:W-:Y:S01]  /*5250*/  LOP3.LUT R202, R3.reuse, 0x18e, RZ, 0xfc, !PT ;  /* 0x0000018e03ca7812 */ /* 0x040fe200078efcff */
[C---:B------:R-:W-:Y:S01]  /*5260*/  IMAD R93, R0.reuse, R8, R97 ;  /* 0x00000008005d7224 */ /* 0x040fe200078e0261 */
[----:B------:R-:W-:Y:S01]  /*5270*/  LOP3.LUT R8, R3, 0xc2, RZ, 0xfc, !PT ;  /* 0x000000c203087812 */ /* 0x000fe200078efcff */
[----:B------:R-:W-:Y:S01]  /*5280*/  IMAD R92, R0, R6, R95 ;  /* 0x00000006005c7224 */ /* 0x000fe200078e025f */
[----:B------:R-:W-:Y:S01]  /*5290*/  IABS R97, R100 ;  /* 0x0000006400617213 */ /* 0x000fe20000000000 */
[--C-:B------:R-:W-:Y:S01]  /*52a0*/  @!P3 IMAD.IADD R90, R90, 0x1, -R0.reuse ;  /* 0x000000015a5ab824 */ /* 0x100fe200078e0a00 */
[----:B------:R-:W-:Y:S01]  /*52b0*/  IABS R95, R8 ;  /* 0x00000008005f7213 */ /* 0x000fe20000000000 */
[----:B------:R-:W-:Y:S01]  /*52c0*/  @!P6 IMAD.IADD R91, R91, 0x1, -R0 ;  /* 0x000000015b5be824 */ /* 0x000fe200078e0a00 */
[----:B------:R-:W-:Y:S01]  /*52d0*/  ISETP.GT.U32.AND P3, PT, R0, R89, PT ;  /* 0x000000590000720c */ /* 0x000fe20003f64070 */
[----:B------:R-:W-:Y:S01]  /*52e0*/  IMAD.HI.U32 R5, R2, R97, RZ ;  /* 0x0000006102057227 */ /* 0x000fe200078e00ff */
[----:B------:R-:W-:-:S02]  /*52f0*/  ISETP.GT.U32.AND P2, PT, R0, R90, PT ;  /* 0x0000005a0000720c */ /* 0x000fc40003f44070 */
[----:B------:R-:W-:Y:S01]  /*5300*/  ISETP.GT.U32.AND P6, PT, R0, R91, PT ;  /* 0x0000005b0000720c */ /* 0x000fe20003fc4070 */
[----:B------:R-:W-:Y:S01]  /*5310*/  IMAD.HI.U32 R4, R2, R95, RZ ;  /* 0x0000005f02047227 */ /* 0x000fe200078e00ff */
[C---:B------:R-:W-:Y:S02]  /*5320*/  ISETP.GT.U32.AND P1, PT, R0.reuse, R92, PT ;  /* 0x0000005c0000720c */ /* 0x040fe40003f24070 */
[C---:B------:R-:W-:Y:S01]  /*5330*/  LOP3.LUT R200, R3.reuse, 0x18a, RZ, 0xfc, !PT ;  /* 0x0000018a03c87812 */ /* 0x040fe200078efcff */
[----:B------:R-:W-:Y:S01]  /*5340*/  IMAD.MOV R4, RZ, RZ, -R4 ;  /* 0x000000ffff047224 */ /* 0x000fe200078e0a04 */
[----:B------:R-:W-:Y:S01]  /*5350*/  IABS R199, R202 ;  /* 0x000000ca00c77213 */ /* 0x000fe20000000000 */
[----:B------:R-:W-:Y:S01]  /*5360*/  IMAD.MOV R6, RZ, RZ, -R5 ;  /* 0x000000ffff067224 */ /* 0x000fe200078e0a05 */
[----:B------:R-:W-:Y:S01]  /*5370*/  LOP3.LUT R204, R3, 0x19e, RZ, 0xfc, !PT ;  /* 0x0000019e03cc7812 */ /* 0x000fe200078efcff */
[C---:B------:R-:W-:Y:S01]  /*5380*/  IMAD R94, R0.reuse, R4, R95 ;  /* 0x00000004005e7224 */ /* 0x040fe200078e025f */
[----:B------:R-:W-:Y:S01]  /*5390*/  @!P3 IADD3 R89, R89, -R0, RZ ;  /* 0x800000005959b210 */ /* 0x000fe20007ffe0ff */
[C---:B------:R-:W-:Y:S01]  /*53a0*/  IMAD R95, R0.reuse, R6, R97 ;  /* 0x00000006005f7224 */ /* 0x040fe200078e0261 */
[----:B------:R-:W-:Y:S01]  /*53b0*/  ISETP.GT.U32.AND P3, PT, R0, R93, PT ;  /* 0x0000005d0000720c */ /* 0x000fe20003f64070 */
[--C-:B------:R-:W-:Y:S01]  /*53c0*/  @!P2 IMAD.IADD R90, R90, 0x1, -R0.reuse ;  /* 0x000000015a5aa824 */ /* 0x100fe200078e0a00 */
[----:B------:R-:W-:Y:S01]  /*53d0*/  @!P6 IADD3 R91, R91, -R0, RZ ;  /* 0x800000005b5be210 */ /* 0x000fe20007ffe0ff */
[----:B------:R-:W-:Y:S01]  /*53e0*/  @!P1 IMAD.IADD R92, R92, 0x1, -R0 ;  /* 0x000000015c5c9824 */ /* 0x000fe200078e0a00 */
[----:B------:R-:W-:Y:S01]  /*53f0*/  ISETP.GT.U32.AND P2, PT, R0, R94, PT ;  /* 0x0000005e0000720c */ /* 0x000fe20003f44070 */
[----:B------:R-:W-:Y:S01]  /*5400*/  IMAD.HI.U32 R4, R2, R99, RZ ;  /* 0x0000006302047227 */ /* 0x000fe200078e00ff */
[----:B------:R-:W-:-:S02]  /*5410*/  ISETP.GT.U32.AND P6, PT, R0, R95, PT ;  /* 0x0000005f0000720c */ /* 0x000fc40003fc4070 */
[----:B------:R-:W-:Y:S01]  /*5420*/  LOP3.LUT R6, R3, 0xca, RZ, 0xfc, !PT ;  /* 0x000000ca03067812 */ /* 0x000fe200078efcff */
[----:B------:R-:W-:Y:S01]  /*5430*/  IMAD.HI.U32 R5, R2, R101, RZ ;  /* 0x0000006502057227 */ /* 0x000fe200078e00ff */
[----:B------:R-:W-:Y:S02]  /*5440*/  ISETP.GE.AND P1, PT, R96, RZ, PT ;  /* 0x000000ff6000720c */ /* 0x000fe40003f26270 */
[----:B------:R-:W-:Y:S01]  /*5450*/  IABS R207, R204 ;  /* 0x000000cc00cf7213 */ /* 0x000fe20000000000 */
[--C-:B------:R-:W-:Y:S01]  /*5460*/  @!P3 IMAD.IADD R93, R93, 0x1, -R0.reuse ;  /* 0x000000015d5db824 */ /* 0x100fe200078e0a00 */
[----:B------:R-:W-:Y:S01]  /*5470*/  ISETP.GE.AND P3, PT, R98, RZ, PT ;  /* 0x000000ff6200720c */ /* 0x000fe20003f66270 */
[----:B------:R-:W-:Y:S01]  /*5480*/  @!P5 IMAD.MOV R89, RZ, RZ, -R89 ;  /* 0x000000ffff59d224 */ /* 0x000fe200078e0a59 */
[----:B------:R-:W-:Y:S01]  /*5490*/  LOP3.LUT R212, R3, 0x1a4, RZ, 0xfc, !PT ;  /* 0x000001a403d47812 */ /* 0x000fe200078efcff */
[----:B------:R-:W-:Y:S01]  /*54a0*/  @!P2 IMAD.IADD R94, R94, 0x1, -R0 ;  /* 0x000000015e5ea824 */ /* 0x000fe200078e0a00 */
[C---:B------:R-:W-:Y:S01]  /*54b0*/  ISETP.GT.U32.AND P2, PT, R0.reuse, R92, PT ;  /* 0x0000005c0000720c */ /* 0x040fe20003f44070 */
[----:B------:R-:W-:Y:S01]  /*54c0*/  IMAD.MOV R4, RZ, RZ, -R4 ;  /* 0x000000ffff047224 */ /* 0x000fe200078e0a04 */
[----:B------:R-:W-:Y:S01]  /*54d0*/  @!P6 IADD3 R95, R95, -R0, RZ ;  /* 0x800000005f5fe210 */ /* 0x000fe20007ffe0ff */
[----:B------:R-:W-:Y:S01]  /*54e0*/  IMAD.MOV R5, RZ, RZ, -R5 ;  /* 0x000000ffff057224 */ /* 0x000fe200078e0a05 */
[C---:B------:R-:W-:Y:S01]  /*54f0*/  ISETP.GT.U32.AND P6, PT, R0.reuse, R93, PT ;  /* 0x0000005d0000720c */ /* 0x040fe20003fc4070 */
[C---:B------:R-:W-:Y:S01]  /*5500*/  IMAD R96, R0.reuse, R4, R99 ;  /* 0x0000000400607224 */ /* 0x040fe200078e0263 */
[C---:B------:R-:W-:Y:S01]  /*5510*/  ISETP.GT.U32.AND P5, PT, R0.reuse, R94, PT ;  /* 0x0000005e0000720c */ /* 0x040fe20003fa4070 */
[C---:B------:R-:W-:Y:S01]  /*5520*/  IMAD R97, R0.reuse, R5, R101 ;  /* 0x0000000500617224 */ /* 0x040fe200078e0265 */
[----:B------:R-:W-:Y:S01]  /*5530*/  IABS R99, R6 ;  /* 0x0000000600637213 */ /* 0x000fe20000000000 */
[----:B------:R-:W-:Y:S01]  /*5540*/  @!P4 IMAD.MOV R90, RZ, RZ, -R90 ;  /* 0x000000ffff5ac224 */ /* 0x000fe200078e0a5a */
[----:B------:R-:W-:Y:S01]  /*5550*/  ISETP.GT.U32.AND P4, PT, R0, R95, PT ;  /* 0x0000005f0000720c */ /* 0x000fe20003f84070 */
[----:B------:R-:W-:Y:S01]  /*5560*/  @!P0 IMAD.MOV R91, RZ, RZ, -R91 ;  /* 0x000000ffff5b8224 */ /* 0x000fe200078e0a5b */
[----:B------:R-:W-:Y:S01]  /*5570*/  IABS R101, R104 ;  /* 0x0000006800657213 */ /* 0x000fe20000000000 */
[----:B------:R-:W-:Y:S01]  /*5580*/  IMAD.HI.U32 R4, R2, R99, RZ ;  /* 0x0000006302047227 */ /* 0x000fe200078e00ff */
[----:B------:R-:W-:-:S02]  /*5590*/  @!P2 IADD3 R92, R92, -R0, RZ ;  /* 0x800000005c5ca210 */ /* 0x000fc40007ffe0ff */
[----:B------:R-:W-:Y:S01]  /*55a0*/  ISETP.GE.AND P2, PT, R8, RZ, PT ;  /* 0x000000ff0800720c */ /* 0x000fe20003f46270 */
[--C-:B------:R-:W-:Y:S01]  /*55b0*/  @!P6 IMAD.IADD R93, R93, 0x1, -R0.reuse ;  /* 0x000000015d5de824 */ /* 0x100fe200078e0a00 */
[----:B------:R-:W-:Y:S01]  /*55c0*/  ISETP.GT.U32.AND P6, PT, R0, R97, PT ;  /* 0x000000610000720c */ /* 0x000fe20003fc4070 */
[----:B------:R-:W-:Y:S01]  /*55d0*/  @!P5 IMAD.IADD R94, R94, 0x1, -R0 ;  /* 0x000000015e5ed824 */ /* 0x000fe200078e0a00 */
[----:B------:R-:W-:Y:S01]  /*55e0*/  ISETP.GE.AND P5, PT, R100, RZ, PT ;  /* 0x000000ff6400720c */ /* 0x000fe20003fa6270 */
[----:B------:R-:W-:Y:S01]  /*55f0*/  IMAD.HI.U32 R5, R2, R101, RZ ;  /* 0x0000006502057227 */ /* 0x000fe200078e00ff */
[----:B------:R-:W-:Y:S02]  /*5600*/  ISETP.GT.U32.AND P0, PT, R0, R96, PT ;  /* 0x000000600000720c */ /* 0x000fe40003f04070 */
[----:B------:R-:W-:Y:S01]  /*5610*/  @!P1 IADD3 R92, -R92, RZ, RZ ;  /* 0x000000ff5c5c9210 */ /* 0x000fe20007ffe1ff */
[----:B------:R-:W-:Y:S01]  /*5620*/  IMAD.MOV R4, RZ, RZ, -R4 ;  /* 0x000000ffff047224 */ /* 0x000fe200078e0a04 */
[C---:B------:R-:W-:Y:S01]  /*5630*/  LOP3.LUT R8, R3.reuse, 0xd8, RZ, 0xfc, !PT ;  /* 0x000000d803087812 */ /* 0x040fe200078efcff */
[----:B------:R-:W-:Y:S01]  /*5640*/  IMAD.MOV R5, RZ, RZ, -R5 ;  /* 0x000000ffff057224 */ /* 0x000fe200078e0a05 */
[C---:B------:R-:W-:Y:S01]  /*5650*/  LOP3.LUT R216, R3.reuse, 0x1a2, RZ, 0xfc, !PT ;  /* 0x000001a203d87812 */ /* 0x040fe200078efcff */
[----:B------:R-:W-:Y:S01]  /*5660*/  IMAD R98, R0, R4, R99 ;  /* 0x0000000400627224 */ /* 0x000fe200078e0263 */
[----:B------:R-:W-:Y:S01]  /*5670*/  LOP3.LUT R4, R3, 0xce, RZ, 0xfc, !PT ;  /* 0x000000ce03047812 */ /* 0x000fe200078efcff */
[--C-:B------:R-:W-:Y:S01]  /*5680*/  @!P4 IMAD.IADD R95, R95, 0x1, -R0.reuse ;  /* 0x000000015f5fc824 */ /* 0x100fe200078e0a00 */
[----:B------:R-:W-:Y:S01]  /*5690*/  ISETP.GE.AND P4, PT, R102, RZ, PT ;  /* 0x000000ff6600720c */ /* 0x000fe20003f86270 */
[----:B------:R-:W-:Y:S01]  /*56a0*/  @!P6 IMAD.IADD R97, R97, 0x1, -R0 ;  /* 0x000000016161e824 */ /* 0x000fe200078e0a00 */
[----:B------:R-:W-:Y:S01]  /*56b0*/  ISETP.GE.AND P6, PT, R6, RZ, PT ;  /* 0x000000ff0600720c */ /* 0x000fe20003fc6270 */
[----:B------:R-:W-:Y:S01]  /*56c0*/  IMAD R99, R0, R5, R101 ;  /* 0x0000000500637224 */ /* 0x000fe200078e0265 */
[----:B------:R-:W-:Y:S01]  /*56d0*/  @!P0 IADD3 R96, R96, -R0, RZ ;  /* 0x8000000060608210 */ /* 0x000fe20007ffe0ff */
[----:B------:R-:W-:Y:S01]  /*56e0*/  @!P2 IMAD.MOV R94, RZ, RZ, -R94 ;  /* 0x000000ffff5ea224 */ /* 0x000fe200078e0a5e */
[C---:B------:R-:W-:Y:S01]  /*56f0*/  ISETP.GT.U32.AND P2, PT, R0.reuse, R98, PT ;  /* 0x000000620000720c */ /* 0x040fe20003f44070 */
[----:B------:R-:W-:Y:S01]  /*5700*/  @!P3 IMAD.MOV R93, RZ, RZ, -R93 ;  /* 0x000000ffff5db224 */ /* 0x000fe200078e0a5d */
[C---:B------:R-:W-:Y:S01]  /*5710*/  ISETP.GT.U32.AND P3, PT, R0.reuse, R97, PT ;  /* 0x000000610000720c */ /* 0x040fe20003f64070 */
[----:B------:R-:W-:Y:S01]  /*5720*/  @!P5 IMAD.MOV R95, RZ, RZ, -R95 ;  /* 0x000000ffff5fd224 */ /* 0x000fe200078e0a5f */
[----:B------:R-:W-:-:S02]  /*5730*/  ISETP.GT.U32.AND P5, PT, R0, R99, PT ;  /* 0x000000630000720c */ /* 0x000fc40003fa4070 */
[----:B------:R-:W-:Y:S02]  /*5740*/  ISETP.GT.U32.AND P1, PT, R0, R96, PT ;  /* 0x000000600000720c */ /* 0x000fe40003f24070 */
[----:B------:R-:W-:Y:S02]  /*5750*/  IABS R101, R4 ;  /* 0x0000000400657213 */ /* 0x000fe40000000000 */
[----:B------:R-:W-:Y:S02]  /*5760*/  LOP3.LUT R5, R3, 0xd0, RZ, 0xfc, !PT ;  /* 0x000000d003057812 */ /* 0x000fe400078efcff */
[----:B------:R-:W-:Y:S01]  /*5770*/  ISETP.GE.AND P0, PT, R103, RZ, PT ;  /* 0x000000ff6700720c */ /* 0x000fe20003f06270 */
[--C-:B------:R-:W-:Y:S01]  /*5780*/  @!P2 IMAD.IADD R98, R98, 0x1, -R0.reuse ;  /* 0x000000016262a824 */ /* 0x100fe200078e0a00 */
[----:B------:R-:W-:Y:S01]  /*5790*/  IABS R103, R5 ;  /* 0x0000000500677213 */ /* 0x000fe20000000000 */
[--C-:B------:R-:W-:Y:S01]  /*57a0*/  @!P3 IMAD.IADD R97, R97, 0x1, -R0.reuse ;  /* 0x000000016161b824 */ /* 0x100fe200078e0a00 */
[----:B------:R-:W-:Y:S01]  /*57b0*/  ISETP.GE.AND P3, PT, R4, RZ, PT ;  /* 0x000000ff0400720c */ /* 0x000fe20003f66270 */
[----:B------:R-:W-:Y:S01]  /*57c0*/  @!P5 IMAD.IADD R99, R99, 0x1, -R0 ;  /* 0x000000016363d824 */ /* 0x000fe200078e0a00 */
[----:B------:R-:W-:Y:S01]  /*57d0*/  ISETP.GT.U32.AND P5, PT, R0, R98, PT ;  /* 0x000000620000720c */ /* 0x000fe20003fa4070 */
[----:B------:R-:W-:Y:S01]  /*57e0*/  IMAD.HI.U32 R4, R2, R101, RZ ;  /* 0x0000006502047227 */ /* 0x000fe200078e00ff */
[----:B------:R-:W-:-:S02]  /*57f0*/  @!P1 IADD3 R96, R96, -R0, RZ ;  /* 0x8000000060609210 */ /* 0x000fc40007ffe0ff */
[----:B------:R-:W-:Y:S01]  /*5800*/  ISETP.GE.AND P2, PT, R5, RZ, PT ;  /* 0x000000ff0500720c */ /* 0x000fe20003f46270 */
[----:B------:R-:W-:Y:S01]  /*5810*/  IMAD.MOV R4, RZ, RZ, -R4 ;  /* 0x000000ffff047224 */ /* 0x000fe200078e0a04 */
[----:B------:R-:W-:Y:S01]  /*5820*/  @!P4 IADD3 R96, -R96, RZ, RZ ;  /* 0x000000ff6060c210 */ /* 0x000fe20007ffe1ff */
[----:B------:R-:W-:Y:S01]  /*5830*/  IMAD.HI.U32 R5, R2, R103, RZ ;  /* 0x0000006702057227 */ /* 0x000fe200078e00ff */
[C---:B------:R-:W-:Y:S02]  /*5840*/  ISETP.GT.U32.AND P4, PT, R0.reuse, R99, PT ;  /* 0x000000630000720c */ /* 0x040fe40003f84070 */
[C---:B------:R-:W-:Y:S01]  /*5850*/  LOP3.LUT R6, R3.reuse, 0xd2, RZ, 0xfc, !PT ;  /* 0x000000d203067812 */ /* 0x040fe200078efcff */
[----:B------:R-:W-:Y:S01]  /*5860*/  IMAD R100, R0, R4, R101 ;  /* 0x0000000400647224 */ /* 0x000fe200078e0265 */
[----:B------:R-:W-:Y:S01]  /*5870*/  LOP3.LUT R4, R3, 0xd4, RZ, 0xfc, !PT ;  /* 0x000000d403047812 */ /* 0x000fe200078efcff */
[--C-:B------:R-:W-:Y:S01]  /*5880*/  @!P5 IMAD.IADD R98, R98, 0x1, -R0.reuse ;  /* 0x000000016262d824 */ /* 0x100fe200078e0a00 */
[----:B------:R-:W-:Y:S01]  /*5890*/  ISETP.GE.AND P1, PT, R104, RZ, PT ;  /* 0x000000ff6800720c */ /* 0x000fe20003f26270 */
[----:B------:R-:W-:Y:S01]  /*58a0*/  IMAD.MOV R5, RZ, RZ, -R5 ;  /* 0x000000ffff057224 */ /* 0x000fe200078e0a05 */
[----:B------:R-:W-:Y:S01]  /*58b0*/  ISETP.GT.U32.AND P5, PT, R0, R100, PT ;  /* 0x000000640000720c */ /* 0x000fe20003fa4070 */
[----:B------:R-:W-:Y:S01]  /*58c0*/  @!P0 IMAD.MOV R97, RZ, RZ, -R97 ;  /* 0x000000ffff618224 */ /* 0x000fe200078e0a61 */
[----:B------:R-:W-:Y:S01]  /*58d0*/  ISETP.GE.AND P0, PT, R6, RZ, PT ;  /* 0x000000ff0600720c */ /* 0x000fe20003f06270 */
[----:B------:R-:W-:Y:S01]  /*58e0*/  IMAD R101, R0, R5, R103 ;  /* 0x0000000500657224 */ /* 0x000fe200078e0267 */
[----:B------:R-:W-:Y:S01]  /*58f0*/  IABS R6, R6 ;  /* 0x0000000600067213 */ /* 0x000fe20000000000 */
[----:B------:R-:W-:Y:S01]  /*5900*/  @!P4 IMAD.IADD R99, R99, 0x1, -R0 ;  /* 0x000000016363c824 */ /* 0x000fe200078e0a00 */
[----:B------:R-:W-:-:S02]  /*5910*/  @!P6 IADD3 R98, -R98, RZ, RZ ;  /* 0x000000ff6262e210 */ /* 0x000fc40007ffe1ff */
[----:B------:R-:W-:Y:S02]  /*5920*/  MOV R5, R6 ;  /* 0x0000000600057202 */ /* 0x000fe40000000f00 */
[----:B------:R-:W-:Y:S01]  /*5930*/  ISETP.GT.U32.AND P6, PT, R0, R101, PT ;  /* 0x000000650000720c */ /* 0x000fe20003fc4070 */
[----:B------:R-:W-:Y:S01]  /*5940*/  @!P1 IMAD.MOV R99, RZ, RZ, -R99 ;  /* 0x000000ffff639224 */ /* 0x000fe200078e0a63 */
[----:B------:R-:W-:Y:S01]  /*5950*/  ISETP.GE.AND P4, PT, R4, RZ, PT ;  /* 0x000000ff0400720c */ /* 0x000fe20003f86270 */
[----:B------:R-:W-:Y:S01]  /*5960*/  @!P5 IMAD.IADD R100, R100, 0x1, -R0 ;  /* 0x000000016464d824 */ /* 0x000fe200078e0a00 */
[----:B------:R-:W-:Y:S01]  /*5970*/  IABS R103, R4 ;  /* 0x0000000400677213 */ /* 0x000fe20000000000 */
[----:B------:R-:W-:Y:S01]  /*5980*/  IMAD.HI.U32 R4, R2, R5, RZ ;  /* 0x0000000502047227 */ /* 0x000fe200078e00ff */
[----:B------:R-:W-:Y:S02]  /*5990*/  LOP3.LUT R6, R3, 0xd6, RZ, 0xfc, !PT ;  /* 0x000000d603067812 */ /* 0x000fe400078efcff */
[----:B------:R-:W-:Y:S01]  /*59a0*/  ISETP.GT.U32.AND P5, PT, R0, R100, PT ;  /* 0x000000640000720c */ /* 0x000fe20003fa4070 */
[----:B------:R-:W-:Y:S01]  /*59b0*/  IMAD.MOV R102, RZ, RZ, -R4 ;  /* 0x000000ffff667224 */ /* 0x000fe200078e0a04 */
[----:B------:R-:W-:Y:S01]  /*59c0*/  IABS R105, R6 ;  /* 0x0000000600697213 */ /* 0x000fe20000000000 */
[----:B------:R-:W-:Y:S01]  /*59d0*/  IMAD.HI.U32 R4, R2, R103, RZ ;  /* 0x0000006702047227 */ /* 0x000fe200078e00ff */
[----:B------:R-:W-:-:S02]  /*59e0*/  IABS R107, R8 ;  /* 0x00000008006b7213 */ /* 0x000fc40000000000 */
[----:B------:R-:W-:Y:S01]  /*59f0*/  @!P6 IADD3 R101, R101, -R0, RZ ;  /* 0x800000006565e210 */ /* 0x000fe20007ffe0ff */
[----:B------:R-:W-:Y:S01]  /*5a00*/  IMAD.MOV R4, RZ, RZ, -R4 ;  /* 0x000000ffff047224 */ /* 0x000fe200078e0a04 */
[----:B------:R-:W-:Y:S01]  /*5a10*/  ISETP.GE.AND P1, PT, R6, RZ, PT ;  /* 0x000000ff0600720c */ /* 0x000fe20003f26270 */
[C---:B------:R-:W-:Y:S01]  /*5a20*/  IMAD R102, R0.reuse, R102, R5 ;  /* 0x0000006600667224 */ /* 0x040fe200078e0205 */
[C---:B------:R-:W-:Y:S01]  /*5a30*/  ISETP.GT.U32.AND P6, PT, R0.reuse, R101, PT ;  /* 0x000000650000720c */ /* 0x040fe20003fc4070 */
[----:B------:R-:W-:Y:S01]  /*5a40*/  IMAD R103, R0, R4, R103 ;  /* 0x0000000400677224 */ /* 0x000fe200078e0267 */
[----:B------:R-:W-:Y:S01]  /*5a50*/  LOP3.LUT R6, R3, 0xda, RZ, 0xfc, !PT ;  /* 0x000000da03067812 */ /* 0x000fe200078efcff */
[----:B------:R-:W-:Y:S01]  /*5a60*/  IMAD.HI.U32 R4, R2, R105, RZ ;  /* 0x0000006902047227 */ /* 0x000fe200078e00ff */
[----:B------:R-:W-:Y:S02]  /*5a70*/  IABS R211, R212 ;  /* 0x000000d400d37213 */ /* 0x000fe40000000000 */
[----:B------:R-:W-:Y:S01]  /*5a80*/  IABS R109, R6 ;  /* 0x00000006006d7213 */ /* 0x000fe20000000000 */
[----:B------:R-:W-:Y:S01]  /*5a90*/  @!P5 IMAD.IADD R100, R100, 0x1, -R0 ;  /* 0x000000016464d824 */ /* 0x000fe200078e0a00 */
[----:B------:R-:W-:Y:S01]  /*5aa0*/  ISETP.GT.U32.AND P5, PT, R0, R102, PT ;  /* 0x000000660000720c */ /* 0x000fe20003fa4070 */
[----:B------:R-:W-:Y:S01]  /*5ab0*/  IMAD.HI.U32 R5, R2, R107, RZ ;  /* 0x0000006b02057227 */ /* 0x000fe200078e00ff */
[----:B------:R-:W-:-:S02]  /*5ac0*/  IABS R209, R216 ;  /* 0x000000d800d17213 */ /* 0x000fc40000000000 */
[----:B------:R-:W-:Y:S01]  /*5ad0*/  @!P3 IADD3 R100, -R100, RZ, RZ ;  /* 0x000000ff6464b210 */ /* 0x000fe20007ffe1ff */
[----:B------:R-:W-:Y:S01]  /*5ae0*/  IMAD.MOV R4, RZ, RZ, -R4 ;  /* 0x000000ffff047224 */ /* 0x000fe200078e0a04 */
[C---:B------:R-:W-:Y:S01]  /*5af0*/  ISETP.GT.U32.AND P3, PT, R0.reuse, R103, PT ;  /* 0x000000670000720c */ /* 0x040fe20003f64070 */
[----:B------:R-:W-:Y:S01]  /*5b00*/  IMAD.MOV R5, RZ, RZ, -R5 ;  /* 0x000000ffff057224 */ /* 0x000fe200078e0a05 */
[C---:B------:R-:W-:Y:S01]  /*5b10*/  LOP3.LUT R214, R3.reuse, 0x1a6, RZ, 0xfc, !PT ;  /* 0x000001a603d67812 */ /* 0x040fe200078efcff */
[C---:B------:R-:W-:Y:S01]  /*5b20*/  IMAD R104, R0.reuse, R4, R105 ;  /* 0x0000000400687224 */ /* 0x040fe200078e0269 */
[----:B------:R-:W-:Y:S01]  /*5b30*/  LOP3.LUT R217, R3, 0x1ac, RZ, 0xfc, !PT ;  /* 0x000001ac03d97812 */ /* 0x000fe200078efcff */
[C---:B------:R-:W-:Y:S01]  /*5b40*/  IMAD R105, R0.reuse, R5, R107 ;  /* 0x0000000500697224 */ /* 0x040fe200078e026b */
[----:B------:R-:W-:Y:S01]  /*5b50*/  IABS R107, R108 ;  /* 0x0000006c006b7213 */ /* 0x000fe20000000000 */
[--C-:B------:R-:W-:Y:S01]  /*5b60*/  @!P6 IMAD.IADD R101, R101, 0x1, -R0.reuse ;  /* 0x000000016565e824 */ /* 0x100fe200078e0a00 */
[----:B------:R-:W-:Y:S01]  /*5b70*/  ISETP.GT.U32.AND P6, PT, R0, R104, PT ;  /* 0x000000680000720c */ /* 0x000fe20003fc4070 */
[----:B------:R-:W-:Y:S01]  /*5b80*/  @!P5 IMAD.IADD R102, R102, 0x1, -R0 ;  /* 0x000000016666d824 */ /* 0x000fe200078e0a00 */
[----:B------:R-:W-:Y:S01]  /*5b90*/  ISETP.GT.U32.AND P5, PT, R0, R105, PT ;  /* 0x000000690000720c */ /* 0x000fe20003fa4070 */
[----:B------:R-:W-:Y:S01]  /*5ba0*/  IMAD.HI.U32 R4, R2, R109, RZ ;  /* 0x0000006d02047227 */ /* 0x000fe200078e00ff */
[----:B------:R-:W-:-:S02]  /*5bb0*/  IABS R213, R214 ;  /* 0x000000d600d57213 */ /* 0x000fc40000000000 */
[----:B------:R-:W-:Y:S01]  /*5bc0*/  @!P3 IADD3 R103, R103, -R0, RZ ;  /* 0x800000006767b210 */ /* 0x000fe20007ffe0ff */
[----:B------:R-:W-:Y:S01]  /*5bd0*/  IMAD.MOV R4, RZ, RZ, -R4 ;  /* 0x000000ffff047224 */ /* 0x000fe200078e0a04 */
[C---:B------:R-:W-:Y:S01]  /*5be0*/  ISETP.GT.U32.AND P3, PT, R0.reuse, R102, PT ;  /* 0x000000660000720c */ /* 0x040fe20003f64070 */
[----:B------:R-:W-:Y:S01]  /*5bf0*/  @!P2 IMAD.MOV R101, RZ, RZ, -R101 ;  /* 0x000000ffff65a224 */ /* 0x000fe200078e0a65 */
[----:B------:R-:W-:Y:S01]  /*5c00*/  LOP3.LUT R222, R3, 0x1ba, RZ, 0xfc, !PT ;  /* 0x000001ba03de7812 */ /* 0x000fe200078efcff */
[----:B------:R-:W-:Y:S01]  /*5c10*/  IMAD R106, R0, R4, R109 ;  /* 0x00000004006a7224 */ /* 0x000fe200078e026d */
[----:B------:R-:W-:Y:S01]  /*5c20*/  IABS R109, R110 ;  /* 0x0000006e006d7213 */ /* 0x000fe20000000000 */
[----:B------:R-:W-:Y:S01]  /*5c30*/  @!P6 IMAD.IADD R104, R104, 0x1, -R0 ;  /* 0x000000016868e824 */ /* 0x000fe200078e0a00 */
[----:B------:R-:W-:Y:S01]  /*5c40*/  ISETP.GT.U32.AND P6, PT, R0, R103, PT ;  /* 0x000000670000720c */ /* 0x000fe20003fc4070 */
[----:B------:R-:W-:Y:S01]  /*5c50*/  IMAD.HI.U32 R4, R2, R107, RZ ;  /* 0x0000006b02047227 */ /* 0x000fe200078e00ff */
[----:B------:R-:W-:-:S02]  /*5c60*/  IABS R223, R222 ;  /* 0x000000de00df7213 */ /* 0x000fc40000000000 */
[----:B------:R-:W-:Y:S01]  /*5c70*/  LOP3.LUT R225, R3, 0x1bc, RZ, 0xfc, !PT ;  /* 0x000001bc03e17812 */ /* 0x000fe200078efcff */
[--C-:B------:R-:W-:Y:S01]  /*5c80*/  @!P5 IMAD.IADD R105, R105, 0x1, -R0.reuse ;  /* 0x000000016969d824 */ /* 0x100fe200078e0a00 */
[----:B------:R-:W-:Y:S01]  /*5c90*/  ISETP.GT.U32.AND P5, PT, R0, R104, PT ;  /* 0x000000680000720c */ /* 0x000fe20003fa4070 */
[--C-:B------:R-:W-:Y:S01]  /*5ca0*/  @!P3 IMAD.IADD R102, R102, 0x1, -R0.reuse ;  /* 0x000000016666b824 */ /* 0x100fe200078e0a00 */
[----:B------:R-:W-:Y:S01]  /*5cb0*/  IADD3 R4, -R4, RZ, RZ ;  /* 0x000000ff04047210 */ /* 0x000fe20007ffe1ff */
[----:B------:R-:W-:Y:S01]  /*5cc0*/  IMAD.HI.U32 R5, R2, R111, RZ ;  /* 0x0000006f02057227 */ /* 0x000fe200078e00ff */
[C---:B------:R-:W-:Y:S02]  /*5cd0*/  ISETP.GT.U32.AND P3, PT, R0.reuse, R106, PT ;  /* 0x0000006a0000720c */ /* 0x040fe40003f64070 */
[C---:B------:R-:W-:Y:S01]  /*5ce0*/  ISETP.GT.U32.AND P2, PT, R0.reuse, R105, PT ;  /* 0x000000690000720c */ /* 0x040fe20003f44070 */
[----:B------:R-:W-:Y:S01]  /*5cf0*/  IMAD R107, R0, R4, R107 ;  /* 0x00000004006b7224 */ /* 0x000fe200078e026b */
[----:B------:R-:W-:Y:S01]  /*5d00*/  LOP3.LUT R224, R3, 0x1be, RZ, 0xfc, !PT ;  /* 0x000001be03e07812 */ /* 0x000fe200078efcff */
[----:B------:R-:W-:Y:S01]  /*5d10*/  @!P6 IMAD.IADD R103, R103, 0x1, -R0 ;  /* 0x000000016767e824 */ /* 0x000fe200078e0a00 */
[----:B------:R-:W-:Y:S01]  /*5d20*/  ISETP.GE.AND P6, PT, R8, RZ, PT ;  /* 0x000000ff0800720c */ /* 0x000fe20003fc6270 */
[----:B------:R-:W-:Y:S01]  /*5d30*/  IMAD.HI.U32 R4, R2, R109, RZ ;  /* 0x0000006d02047227 */ /* 0x000fe200078e00ff */
[----:B------:R-:W-:-:S02]  /*5d40*/  LOP3.LUT R8, R3, 0xe2, RZ, 0xfc, !PT ;  /* 0x000000e203087812 */ /* 0x000fc400078efcff */
[----:B------:R-:W-:Y:S01]  /*5d50*/  LOP3.LUT R235, R3, 0x1d4, RZ, 0xfc, !PT ;  /* 0x000001d403eb7812 */ /* 0x000fe200078efcff */
[----:B------:R-:W-:Y:S01]  /*5d60*/  @!P5 IMAD.IADD R104, R104, 0x1, -R0 ;  /* 0x000000016868d824 */ /* 0x000fe200078e0a00 */
[----:B------:R-:W-:Y:S01]  /*5d70*/  ISETP.GT.U32.AND P5, PT, R0, R107, PT ;  /* 0x0000006b0000720c */ /* 0x000fe20003fa4070 */
[----:B------:R-:W-:Y:S01]  /*5d80*/  IMAD.MOV R4, RZ, RZ, -R4 ;  /* 0x000000ffff047224 */ /* 0x000fe200078e0a04 */
[----:B------:R-:W-:Y:S01]  /*5d90*/  IABS R113, R8 ;  /* 0x0000000800717213 */ /* 0x000fe20000000000 */
[----:B------:R-:W-:Y:S01]  /*5da0*/  @!P3 IMAD.IADD R106, R106, 0x1, -R0 ;  /* 0x000000016a6ab824 */ /* 0x000fe200078e0a00 */
[----:B------:R-:W-:Y:S01]  /*5db0*/  ISETP.GE.AND P3, PT, R108, RZ, PT ;  /* 0x000000ff6c00720c */ /* 0x000fe20003f66270 */
[----:B------:R-:W-:Y:S01]  /*5dc0*/  IMAD R108, R0, R4, R109 ;  /* 0x00000004006c7224 */ /* 0x000fe200078e026d */
[----:B------:R-:W-:Y:S01]  /*5dd0*/  @!P1 IADD3 R104, -R104, RZ, RZ ;  /* 0x000000ff68689210 */ /* 0x000fe20007ffe1ff */
[----:B------:R-:W-:Y:S01]  /*5de0*/  IMAD.HI.U32 R4, R2, R113, RZ ;  /* 0x0000007102047227 */ /* 0x000fe200078e00ff */
[----:B------:R-:W-:-:S02]  /*5df0*/  ISETP.GE.AND P1, PT, R110, RZ, PT ;  /* 0x000000ff6e00720c */ /* 0x000fc40003f26270 */
[-C--:B------:R-:W-:Y:S01]  /*5e00*/  @!P2 IADD3 R105, R105, -R0.reuse, RZ ;  /* 0x800000006969a210 */ /* 0x080fe20007ffe0ff */
[----:B------:R-:W-:Y:S01]  /*5e10*/  IMAD.MOV R4, RZ, RZ, -R4 ;  /* 0x000000ffff047224 */ /* 0x000fe200078e0a04 */
[----:B------:R-:W-:Y:S01]  /*5e20*/  ISETP.GE.AND P2, PT, R6, RZ, PT ;  /* 0x000000ff0600720c */ /* 0x000fe20003f46270 */
[----:B------:R-:W-:Y:S01]  /*5e30*/  IMAD.MOV R5, RZ, RZ, -R5 ;  /* 0x000000ffff057224 */ /* 0x000fe200078e0a05 */
[----:B------:R-:W-:Y:S01]  /*5e40*/  @!P5 IADD3 R107, R107, -R0, RZ ;  /* 0x800000006b6bd210 */ /* 0x000fe20007ffe0ff */
[C---:B------:R-:W-:Y:S01]  /*5e50*/  IMAD R110, R0.reuse, R4, R113 ;  /* 0x00000004006e7224 */ /* 0x040fe200078e0271 */
[----:B------:R-:W-:Y:S01]  /*5e60*/  LOP3.LUT R6, R3, 0xe4, RZ, 0xfc, !PT ;  /* 0x000000e403067812 */ /* 0x000fe200078efcff */
[C---:B------:R-:W-:Y:S01]  /*5e70*/  IMAD R109, R0.reuse, R5, R111 ;  /* 0x00000005006d7224 */ /* 0x040fe200078e026f */
[C---:B------:R-:W-:Y:S01]  /*5e80*/  ISETP.GT.U32.AND P5, PT, R0.reuse, R107, PT ;  /* 0x0000006b0000720c */ /* 0x040fe20003fa4070 */
[----:B------:R-:W-:Y:S01]  /*5e90*/  @!P0 IMAD.MOV R102, RZ, RZ, -R102 ;  /* 0x000000ffff668224 */ /* 0x000fe200078e0a66 */
[C---:B------:R-:W-:Y:S01]  /*5ea0*/  ISETP.GT.U32.AND P0, PT, R0.reuse, R106, PT ;  /* 0x0000006a0000720c */ /* 0x040fe20003f04070 */
[----:B------:R-:W-:Y:S01]  /*5eb0*/  @!P6 IMAD.MOV R105, RZ, RZ, -R105 ;  /* 0x000000ffff69e224 */ /* 0x000fe200078e0a69 */
[----:B------:R-:W-:Y:S01]  /*5ec0*/  ISETP.GT.U32.AND P6, PT, R0, R109, PT ;  /* 0x0000006d0000720c */ /* 0x000fe20003fc4070 */
[----:B------:R-:W-:Y:S01]  /*5ed0*/  @!P4 IMAD.MOV R103, RZ, RZ, -R103 ;  /* 0x000000ffff67c224 */ /* 0x000fe200078e0a67 */
[----:B------:R-:W-:-:S02]  /*5ee0*/  IABS R111, R6 ;  /* 0x00000006006f7213 */ /* 0x000fc40000000000 */
[----:B------:R-:W-:Y:S02]  /*5ef0*/  ISETP.GT.U32.AND P4, PT, R0, R108, PT ;  /* 0x0000006c0000720c */ /* 0x000fe40003f84070 */
[----:B------:R-:W-:Y:S01]  /*5f00*/  IABS R113, R114 ;  /* 0x0000007200717213 */ /* 0x000fe20000000000 */
[----:B------:R-:W-:Y:S01]  /*5f10*/  IMAD.HI.U32 R4, R2, R111, RZ ;  /* 0x0000006f02047227 */ /* 0x000fe200078e00ff */
[----:B------:R-:W-:Y:S02]  /*5f20*/  IABS R233, R235 ;  /* 0x000000eb00e97213 */ /* 0x000fe40000000000 */
[----:B------:R-:W-:Y:S01]  /*5f30*/  LOP3.LUT R244, R3, 0x1e2, RZ, 0xfc, !PT ;  /* 0x000001e203f47812 */ /* 0x000fe200078efcff */
[----:B------:R-:W-:Y:S01]  /*5f40*/  @!P5 IMAD.IADD R107, R107, 0x1, -R0 ;  /* 0x000000016b6bd824 */ /* 0x000fe200078e0a00 */
[----:B------:R-:W-:Y:S01]  /*5f50*/  ISETP.GT.U32.AND P5, PT, R0, R110, PT ;  /* 0x0000006e0000720c */ /* 0x000fe20003fa4070 */
[----:B------:R-:W-:Y:S01]  /*5f60*/  IMAD.MOV R5, RZ, RZ, -R4 ;  /* 0x000000ffff057224 */ /* 0x000fe200078e0a04 */
[----:B------:R-:W-:Y:S01]  /*5f70*/  IABS R239, R244 ;  /* 0x000000f400ef7213 */ /* 0x000fe20000000000 */
[----:B------:R-:W-:Y:S01]  /*5f80*/  IMAD.HI.U32 R4, R2, R113, RZ ;  /* 0x0000007102047227 */ /* 0x000fe200078e00ff */
[----:B------:R-:W-:-:S02]  /*5f90*/  LOP3.LUT R241, R3, 0x1e4, RZ, 0xfc, !PT ;  /* 0x000001e403f17812 */ /* 0x000fc400078efcff */
[----:B------:R-:W-:Y:S01]  /*5fa0*/  @!P4 IADD3 R108, R108, -R0, RZ ;  /* 0x800000006c6cc210 */ /* 0x000fe20007ffe0ff */
[--C-:B------:R-:W-:Y:S01]  /*5fb0*/  @!P0 IMAD.IADD R106, R106, 0x1, -R0.reuse ;  /* 0x000000016a6a8824 */ /* 0x100fe200078e0a00 */
[----:B------:R-:W-:Y:S01]  /*5fc0*/  ISETP.GE.AND P0, PT, R112, RZ, PT ;  /* 0x000000ff7000720c */ /* 0x000fe20003f06270 */
[----:B------:R-:W-:Y:S01]  /*5fd0*/  @!P6 IMAD.IADD R109, R109, 0x1, -R0 ;  /* 0x000000016d6de824 */ /* 0x000fe200078e0a00 */
[----:B------:R-:W-:Y:S01]  /*5fe0*/  ISETP.GT.U32.AND P6, PT, R0, R108, PT ;  /* 0x0000006c0000720c */ /* 0x000fe20003fc4070 */
[----:B------:R-:W-:Y:S01]  /*5ff0*/  IMAD.MOV R4, RZ, RZ, -R4 ;  /* 0x000000ffff047224 */ /* 0x000fe200078e0a04 */
[----:B------:R-:W-:Y:S01]  /*6000*/  ISETP.GE.AND P4, PT, R8, RZ, PT ;  /* 0x000000ff0800720c */ /* 0x000fe20003f86270 */
[----:B------:R-:W-:Y:S01]  /*6010*/  @!P2 IMAD.MOV R106, RZ, RZ, -R106 ;  /* 0x000000ffff6aa224 */ /* 0x000fe200078e0a6a */
[----:B------:R-:W-:Y:S01]  /*6020*/  @!P5 IADD3 R110, R110, -R0, RZ ;  /* 0x800000006e6ed210 */ /* 0x000fe20007ffe0ff */
[C---:B------:R-:W-:Y:S01]  /*6030*/  IMAD R112, R0.reuse, R4, R113 ;  /* 0x0000000400707224 */ /* 0x040fe200078e0271 */
[C---:B------:R-:W-:Y:S01]  /*6040*/  ISETP.GT.U32.AND P2, PT, R0.reuse, R109, PT ;  /* 0x0000006d0000720c */ /* 0x040fe20003f44070 */
[C---:B------:R-:W-:Y:S01]  /*6050*/  IMAD R111, R0.reuse, R5, R111 ;  /* 0x00000005006f7224 */ /* 0x040fe200078e026f */
[----:B------:R-:W-:Y:S01]  /*6060*/  ISETP.GT.U32.AND P5, PT, R0, R110, PT ;  /* 0x0000006e0000720c */ /* 0x000fe20003fa4070 */
[----:B------:R-:W-:Y:S01]  /*6070*/  IMAD.HI.U32 R5, R2, R117, RZ ;  /* 0x0000007502057227 */ /* 0x000fe200078e00ff */
[----:B------:R-:W-:-:S02]  /*6080*/  LOP3.LUT R8, R3, 0xe8, RZ, 0xfc, !PT ;  /* 0x000000e803087812 */ /* 0x000fc400078efcff */
[----:B------:R-:W-:Y:S01]  /*6090*/  IABS R242, R241 ;  /* 0x000000f100f27213 */ /* 0x000fe20000000000 */
[--C-:B------:R-:W-:Y:S01]  /*60a0*/  @!P6 IMAD.IADD R108, R108, 0x1, -R0.reuse ;  /* 0x000000016c6ce824 */ /* 0x100fe200078e0a00 */
[----:B------:R-:W-:Y:S01]  /*60b0*/  IABS R115, R8 ;  /* 0x0000000800737213 */ /* 0x000fe20000000000 */
[----:B------:R-:W-:Y:S01]  /*60c0*/  @!P3 IMAD.MOV R107, RZ, RZ, -R107 ;  /* 0x000000ffff6bb224 */ /* 0x000fe200078e0a6b */
[----:B------:R-:W-:Y:S01]  /*60d0*/  ISETP.GT.U32.AND P6, PT, R0, R111, PT ;  /* 0x0000006f0000720c */ /* 0x000fe20003fc4070 */
[----:B------:R-:W-:Y:S01]  /*60e0*/  IMAD.MOV R5, RZ, RZ, -R5 ;  /* 0x000000ffff057224 */ /* 0x000fe200078e0a05 */
[----:B------:R-:W-:Y:S01]  /*60f0*/  LOP3.LUT R123, R3, 0x1e8, RZ, 0xfc, !PT ;  /* 0x000001e8037b7812 */ /* 0x000fe200078efcff */
[----:B------:R-:W-:Y:S01]  /*6100*/  @!P2 IMAD.IADD R109, R109, 0x1, -R0 ;  /* 0x000000016d6da824 */ /* 0x000fe200078e0a00 */
[----:B------:R-:W-:Y:S01]  /*6110*/  ISETP.GE.AND P2, PT, R6, RZ, PT ;  /* 0x000000ff0600720c */ /* 0x000fe20003f46270 */
[----:B------:R-:W-:Y:S01]  /*6120*/  IMAD.HI.U32 R4, R2, R115, RZ ;  /* 0x0000007302047227 */ /* 0x000fe200078e00ff */
[----:B------:R-:W-:-:S02]  /*6130*/  @!P5 IADD3 R110, R110, -R0, RZ ;  /* 0x800000006e6ed210 */ /* 0x000fc40007ffe0ff */
[C---:B------:R-:W-:Y:S01]  /*6140*/  ISETP.GT.U32.AND P5, PT, R0.reuse, R112, PT ;  /* 0x000000700000720c */ /* 0x040fe20003fa4070 */
[----:B------:R-:W-:Y:S01]  /*6150*/  IMAD.MOV R4, RZ, RZ, -R4 ;  /* 0x000000ffff047224 */ /* 0x000fe200078e0a04 */
[----:B------:R-:W-:Y:S01]  /*6160*/  LOP3.LUT R6, R3, 0xec, RZ, 0xfc, !PT ;  /* 0x000000ec03067812 */ /* 0x000fe200078efcff */
[----:B------:R-:W-:Y:S01]  /*6170*/  @!P1 IMAD.MOV R108, RZ, RZ, -R108 ;  /* 0x000000ffff6c9224 */ /* 0x000fe200078e0a6c */
[----:B------:R-:W-:Y:S01]  /*6180*/  @!P0 IADD3 R109, -R109, RZ, RZ ;  /* 0x000000ff6d6d8210 */ /* 0x000fe20007ffe1ff */
[----:B------:R-:W-:Y:S01]  /*6190*/  IMAD R113, R0, R4, R115 ;  /* 0x0000000400717224 */ /* 0x000fe200078e0273 */
[----:B------:R-:W-:Y:S01]  /*61a0*/  IABS R119, R6 ;  /* 0x0000000600777213 */ /* 0x000fe20000000000 */
[----:B------:R-:W-:Y:S01]  /*61b0*/  @!P6 IMAD.IADD R111, R111, 0x1, -R0 ;  /* 0x000000016f6fe824 */ /* 0x000fe200078e0a00 */
[----:B------:R-:W-:Y:S01]  /*61c0*/  ISETP.GE.AND P6, PT, R114, RZ, PT ;  /* 0x000000ff7200720c */ /* 0x000fe20003fc6270 */
[C---:B------:R-:W-:Y:S01]  /*61d0*/  IMAD R114, R0.reuse, R5, R117 ;  /* 0x0000000500727224 */ /* 0x040fe200078e0275 */
[----:B------:R-:W-:Y:S01]  /*61e0*/  ISETP.GT.U32.AND P1, PT, R0, R113, PT ;  /* 0x000000710000720c */ /* 0x000fe20003f24070 */
[----:B------:R-:W-:Y:S01]  /*61f0*/  IMAD.HI.U32 R4, R2, R119, RZ ;  /* 0x0000007702047227 */ /* 0x000fe200078e00ff */
[----:B------:R-:W-:-:S02]  /*6200*/  ISETP.GT.U32.AND P3, PT, R0, R111, PT ;  /* 0x0000006f0000720c */ /* 0x000fc40003f64070 */
[----:B------:R-:W-:Y:S01]  /*6210*/  @!P5 IADD3 R112, R112, -R0, RZ ;  /* 0x800000007070d210 */ /* 0x000fe20007ffe0ff */
[----:B------:R-:W-:Y:S01]  /*6220*/  IMAD.MOV R4, RZ, RZ, -R4 ;  /* 0x000000ffff047224 */ /* 0x000fe200078e0a04 */
[----:B------:R-:W-:Y:S01]  /*6230*/  IABS R5, R118 ;  /* 0x0000007600057213 */ /* 0x000fe20000000000 */
[----:B------:R-:W-:Y:S01]  /*6240*/  @!P4 IMAD.MOV R110, RZ, RZ, -R110 ;  /* 0x000000ffff6ec224 */ /* 0x000fe200078e0a6e */
[C---:B------:R-:W-:Y:S01]  /*6250*/  ISETP.GT.U32.AND P5, PT, R0.reuse, R112, PT ;  /* 0x000000700000720c */ /* 0x040fe20003fa4070 */
[C---:B------:R-:W-:Y:S01]  /*6260*/  IMAD R115, R0.reuse, R4, R119 ;  /* 0x0000000400737224 */ /* 0x040fe200078e0277 */
[----:B------:R-:W-:Y:S01]  /*6270*/  ISETP.GT.U32.AND P4, PT, R0, R114, PT ;  /* 0x000000720000720c */ /* 0x000fe20003f84070 */
[----:B------:R-:W-:Y:S01]  /*6280*/  IMAD.HI.U32 R4, R2, R5, RZ ;  /* 0x0000000502047227 */ /* 0x000fe200078e00ff */
[----:B------:R-:W-:Y:S02]  /*6290*/  ISETP.GE.AND P0, PT, R8, RZ, PT ;  /* 0x000000ff0800720c */ /* 0x000fe40003f06270 */
[----:B------:R-:W-:Y:S01]  /*62a0*/  LOP3.LUT R8, R3, 0xf0, RZ, 0xfc, !PT ;  /* 0x000000f003087812 */ /* 0x000fe200078efcff */
[----:B------:R-:W-:Y:S01]  /*62b0*/  @!P3 IMAD.IADD R111, R111, 0x1, -R0 ;  /* 0x000000016f6fb824 */ /* 0x000fe200078e0a00 */
[----:B------:R-:W-:Y:S01]  /*62c0*/  @!P1 IADD3 R113, R113, -R0, RZ ;  /* 0x8000000071719210 */ /* 0x000fe20007ffe0ff */
[----:B------:R-:W-:Y:S01]  /*62d0*/  IMAD.MOV R4, RZ, RZ, -R4 ;  /* 0x000000ffff047224 */ /* 0x000fe200078e0a04 */
[----:B------:R-:W-:Y:S01]  /*62e0*/  IABS R117, R8 ;  /* 0x0000000800757213 */ /* 0x000fe20000000000 */
[----:B------:R-:W-:Y:S01]  /*62f0*/  @!P2 IMAD.MOV R111, RZ, RZ, -R111 ;  /* 0x000000ffff6fa224 */ /* 0x000fe200078e0a6f */
[----:B------:R-:W-:Y:S01]  /*6300*/  ISETP.GT.U32.AND P2, PT, R0, R113, PT ;  /* 0x000000710000720c */ /* 0x000fe20003f44070 */
[--C-:B------:R-:W-:Y:S01]  /*6310*/  @!P5 IMAD.IADD R112, R112, 0x1, -R0.reuse ;  /* 0x000000017070d824 */ /* 0x100fe200078e0a00 */
[----:B------:R-:W-:Y:S01]  /*6320*/  ISETP.GT.U32.AND P5, PT, R0, R115, PT ;  /* 0x000000730000720c */ /* 0x000fe20003fa4070 */
[----:B------:R-:W-:Y:S01]  /*6330*/  @!P4 IMAD.IADD R114, R114, 0x1, -R0 ;  /* 0x000000017272c824 */ /* 0x000fe200078e0a00 */
[----:B------:R-:W-:Y:S01]  /*6340*/  ISETP.GE.AND P3, PT, R116, RZ, PT ;  /* 0x000000ff7400720c */ /* 0x000fe20003f66270 */
[----:B------:R-:W-:Y:S01]  /*6350*/  IMAD R116, R0, R4, R5 ;  /* 0x0000000400747224 */ /* 0x000fe200078e0205 */
[----:B------:R-:W-:Y:S01]  /*6360*/  ISETP.GE.AND P1, PT, R6, RZ, PT ;  /* 0x000000ff0600720c */ /* 0x000fe20003f26270 */
[----:B------:R-:W-:Y:S01]  /*6370*/  IMAD.HI.U32 R4, R2, R117, RZ ;  /* 0x0000007502047227 */ /* 0x000fe200078e00ff */
[----:B------:R-:W-:-:S02]  /*6380*/  ISETP.GT.U32.AND P4, PT, R0, R114, PT ;  /* 0x000000720000720c */ /* 0x000fc40003f84070 */
[----:B------:R-:W-:Y:S01]  /*6390*/  LOP3.LUT R6, R3, 0xf2, RZ, 0xfc, !PT ;  /* 0x000000f203067812 */ /* 0x000fe200078efcff */
[----:B------:R-:W-:Y:S01]  /*63a0*/  IMAD.MOV R4, RZ, RZ, -R4 ;  /* 0x000000ffff047224 */ /* 0x000fe200078e0a04 */
[----:B------:R-:W-:Y:S01]  /*63b0*/  IABS R246, R123 ;  /* 0x0000007b00f67213 */ /* 0x000fe20000000000 */
[----:B------:R-:W-:Y:S01]  /*63c0*/  @!P2 IMAD.IADD R113, R113, 0x1, -R0 ;  /* 0x000000017171a824 */ /* 0x000fe200078e0a00 */
[C---:B------:R-:W-:Y:S01]  /*63d0*/  ISETP.GT.U32.AND P2, PT, R0.reuse, R116, PT ;  /* 0x000000740000720c */ /* 0x040fe20003f44070 */
[C---:B------:R-:W-:Y:S01]  /*63e0*/  IMAD R117, R0.reuse, R4, R117 ;  /* 0x0000000400757224 */ /* 0x040fe200078e0275 */
[----:B------:R-:W-:Y:S01]  /*63f0*/  @!P5 IADD3 R115, R115, -R0, RZ ;  /* 0x800000007373d210 */ /* 0x000fe20007ffe0ff */
[----:B------:R-:W-:Y:S01]  /*6400*/  @!P6 IMAD.MOV R112, RZ, RZ, -R112 ;  /* 0x000000ffff70e224 */ /* 0x000fe200078e0a70 */
[----:B------:R-:W-:Y:S02]  /*6410*/  IABS R5, R6 ;  /* 0x0000000600057213 */ /* 0x000fe40000000000 */
[----:B------:R-:W-:-:S02]  /*6420*/  ISETP.GT.U32.AND P5, PT, R0, R115, PT ;  /* 0x000000730000720c */ /* 0x000fc40003fa4070 */
[----:B------:R-:W-:Y:S01]  /*6430*/  @!P4 IADD3 R114, R114, -R0, RZ ;  /* 0x800000007272c210 */ /* 0x000fe20007ffe0ff */
[----:B------:R-:W-:Y:S01]  /*6440*/  IMAD.HI.U32 R4, R2, R5, RZ ;  /* 0x0000000502047227 */ /* 0x000fe200078e00ff */
[----:B------:R-:W-:Y:S02]  /*6450*/  ISETP.GE.AND P4, PT, R8, RZ, PT ;  /* 0x000000ff0800720c */ /* 0x000fe40003f86270 */
[----:B------:R-:W-:Y:S01]  /*6460*/  LOP3.LUT R8, R3, 0xf4, RZ, 0xfc, !PT ;  /* 0x000000f403087812 */ /* 0x000fe200078efcff */
[----:B------:R-:W-:Y:S01]  /*6470*/  @!P2 IMAD.IADD R116, R116, 0x1, -R0 ;  /* 0x000000017474a824 */ /* 0x000fe200078e0a00 */
[----:B------:R-:W-:Y:S01]  /*6480*/  ISETP.GE.AND P6, PT, R118, RZ, PT ;  /* 0x000000ff7600720c */ /* 0x000fe20003fc6270 */
[----:B------:R-:W-:Y:S01]  /*6490*/  IMAD.MOV R4, RZ, RZ, -R4 ;  /* 0x000000ffff047224 */ /* 0x000fe200078e0a04 */
[----:B------:R-:W-:Y:S01]  /*64a0*/  IABS R119, R8 ;  /* 0x0000000800777213 */ /* 0x000fe20000000000 */
[----:B------:R-:W-:Y:S01]  /*64b0*/  @!P3 IMAD.MOV R114, RZ, RZ, -R114 ;  /* 0x000000ffff72b224 */ /* 0x000fe200078e0a72 */
[----:B------:R-:W-:Y:S01]  /*64c0*/  @!P0 IADD3 R113, -R113, RZ, RZ ;  /* 0x000000ff71718210 */ /* 0x000fe20007ffe1ff */
[----:B------:R-:W-:Y:S01]  /*64d0*/  @!P5 IMAD.IADD R115, R115, 0x1, -R0 ;  /* 0x000000017373d824 */ /* 0x000fe200078e0a00 */
[C---:B------:R-:W-:Y:S01]  /*64e0*/  ISETP.GT.U32.AND P5, PT, R0.reuse, R117, PT ;  /* 0x000000750000720c */ /* 0x040fe20003fa4070 */
[C---:B------:R-:W-:Y:S01]  /*64f0*/  IMAD R118, R0.reuse, R4, R5 ;  /* 0x0000000400767224 */ /* 0x040fe200078e0205 */
[----:B------:R-:W-:Y:S01]  /*6500*/  ISETP.GT.U32.AND P0, PT, R0, R116, PT ;  /* 0x000000740000720c */ /* 0x000fe20003f04070 */
[----:B------:R-:W-:Y:S01]  /*6510*/  IMAD.HI.U32 R4, R2, R119, RZ ;  /* 0x0000007702047227 */ /* 0x000fe200078e00ff */
[----:B------:R-:W-:-:S02]  /*6520*/  ISETP.GE.AND P2, PT, R6, RZ, PT ;  /* 0x000000ff0600720c */ /* 0x000fc40003f46270 */
[----:B------:R-:W-:Y:S01]  /*6530*/  ISETP.GT.U32.AND P3, PT, R0, R118, PT ;  /* 0x000000760000720c */ /* 0x000fe20003f64070 */
[----:B------:R-:W-:Y:S01]  /*6540*/  IMAD.HI.U32 R5, R2, R121, RZ ;  /* 0x0000007902057227 */ /* 0x000fe200078e00ff */
[----:B------:R-:W-:Y:S02]  /*6550*/  IADD3 R4, -R4, RZ, RZ ;  /* 0x000000ff04047210 */ /* 0x000fe40007ffe1ff */
[C---:B------:R-:W-:Y:S01]  /*6560*/  LOP3.LUT R6, R3.reuse, 0xf8, RZ, 0xfc, !PT ;  /* 0x000000f803067812 */ /* 0x040fe200078efcff */
[----:B------:R-:W-:Y:S01]  /*6570*/  IMAD.MOV R5, RZ, RZ, -R5 ;  /* 0x000000ffff057224 */ /* 0x000fe200078e0a05 */
[----:B-1----:R-:W-:Y:S01]  /*6580*/  LOP3.LUT R16, R3, 0x1e6, RZ, 0xfc, !PT ;  /* 0x000001e603107812 */ /* 0x002fe200078efcff */
[--C-:B------:R-:W-:Y:S01]  /*6590*/  @!P5 IMAD.IADD R117, R117, 0x1, -R0.reuse ;  /* 0x000000017575d824 */ /* 0x100fe200078e0a00 */
[----:B------:R-:W-:Y:S01]  /*65a0*/  LOP3.LUT R15, R3, 0x1ec, RZ, 0xfc, !PT ;  /* 0x000001ec030f7812 */ /* 0x000fe200078efcff */
[----:B------:R-:W-:Y:S01]  /*65b0*/  IMAD R119, R0, R4, R119 ;  /* 0x0000000400777224 */ /* 0x000fe200078e0277 */
[----:B------:R-:W-:Y:S01]  /*65c0*/  IABS R243, R16 ;  /* 0x0000001000f37213 */ /* 0x000fe20000000000 */
[----:B------:R-:W-:Y:S01]  /*65d0*/  @!P0 IMAD.IADD R116, R116, 0x1, -R0 ;  /* 0x0000000174748824 */ /* 0x000fe200078e0a00 */
[----:B------:R-:W-:Y:S01]  /*65e0*/  ISETP.GT.U32.AND P5, PT, R0, R117, PT ;  /* 0x000000750000720c */ /* 0x000fe20003fa4070 */
[----:B------:R-:W-:Y:S01]  /*65f0*/  @!P1 IMAD.MOV R115, RZ, RZ, -R115 ;  /* 0x000000ffff739224 */ /* 0x000fe200078e0a73 */
[----:B------:R-:W-:Y:S01]  /*6600*/  ISETP.GE.AND P0, PT, R120, RZ, PT ;  /* 0x000000ff7800720c */ /* 0x000fe20003f06270 */
[----:B------:R-:W-:Y:S01]  /*6610*/  IMAD R120, R0, R5, R121 ;  /* 0x0000000500787224 */ /* 0x000fe200078e0279 */
[----:B------:R-:W-:Y:S01]  /*6620*/  @!P3 IADD3 R118, R118, -R0, RZ ;  /* 0x800000007676b210 */ /* 0x000fe20007ffe0ff */
[----:B------:R-:W-:Y:S01]  /*6630*/  @!P6 IMAD.MOV R116, RZ, RZ, -R116 ;  /* 0x000000ffff74e224 */ /* 0x000fe200078e0a74 */
[----:B------:R-:W-:-:S02]  /*6640*/  IABS R121, R6 ;  /* 0x0000000600797213 */ /* 0x000fc40000000000 */
[C---:B------:R-:W-:Y:S02]  /*6650*/  ISETP.GT.U32.AND P6, PT, R0.reuse, R120, PT ;  /* 0x000000780000720c */ /* 0x040fe40003fc4070 */
[----:B------:R-:W-:Y:S01]  /*6660*/  ISETP.GT.U32.AND P3, PT, R0, R118, PT ;  /* 0x000000760000720c */ /* 0x000fe20003f64070 */
[----:B------:R-:W-:Y:S01]  /*6670*/  IMAD.HI.U32 R4, R2, R121, RZ ;  /* 0x0000007902047227 */ /* 0x000fe200078e00ff */
[----:B------:R-:W-:Y:S02]  /*6680*/  LOP3.LUT R5, R3, 0xfa, RZ, 0xfc, !PT ;  /* 0x000000fa03057812 */ /* 0x000fe400078efcff */
[----:B------:R-:W-:Y:S01]  /*6690*/  ISETP.GE.AND P1, PT, R8, RZ, PT ;  /* 0x000000ff0800720c */ /* 0x000fe20003f26270 */
[--C-:B------:R-:W-:Y:S01]  /*66a0*/  @!P5 IMAD.IADD R117, R117, 0x1, -R0.reuse ;  /* 0x000000017575d824 */ /* 0x100fe200078e0a00 */
[----:B------:R-:W-:Y:S02]  /*66b0*/  ISETP.GT.U32.AND P5, PT, R0, R119, PT ;  /* 0x000000770000720c */ /* 0x000fe40003fa4070 */
[----:B------:R-:W-:Y:S01]  /*66c0*/  LOP3.LUT R8, R3, 0xfc, RZ, 0xfc, !PT ;  /* 0x000000fc03087812 */ /* 0x000fe200078efcff */
[----:B------:R-:W-:Y:S01]  /*66d0*/  @!P4 IMAD.MOV R117, RZ, RZ, -R117 ;  /* 0x000000ffff75c224 */ /* 0x000fe200078e0a75 */
[----:B------:R-:W-:Y:S01]  /*66e0*/  IABS R125, R5 ;  /* 0x00000005007d7213 */ /* 0x000fe20000000000 */
[--C-:B------:R-:W-:Y:S01]  /*66f0*/  @!P6 IMAD.IADD R120, R120, 0x1, -R0.reuse ;  /* 0x000000017878e824 */ /* 0x100fe200078e0a00 */
[----:B------:R-:W-:Y:S01]  /*6700*/  IABS R127, R8 ;  /* 0x00000008007f7213 */ /* 0x000fe20000000000 */
[----:B------:R-:W-:Y:S01]  /*6710*/  @!P3 IMAD.IADD R118, R118, 0x1, -R0 ;  /* 0x000000017676b824 */ /* 0x000fe200078e0a00 */
[----:B------:R-:W-:-:S02]  /*6720*/  ISETP.GE.AND P4, PT, R6, RZ, PT ;  /* 0x000000ff0600720c */ /* 0x000fc40003f86270 */
[----:B------:R-:W-:Y:S01]  /*6730*/  IADD3 R6, -R4, RZ, RZ ;  /* 0x000000ff04067210 */ /* 0x000fe20007ffe1ff */
[----:B------:R-:W-:Y:S01]  /*6740*/  IMAD.HI.U32 R4, R2, R125, RZ ;  /* 0x0000007d02047227 */ /* 0x000fe200078e00ff */
[----:B------:R-:W-:Y:S02]  /*6750*/  ISETP.GT.U32.AND P6, PT, R0, R120, PT ;  /* 0x000000780000720c */ /* 0x000fe40003fc4070 */
[----:B------:R-:W-:Y:S01]  /*6760*/  ISETP.GE.AND P3, PT, R5, RZ, PT ;  /* 0x000000ff0500720c */ /* 0x000fe20003f66270 */
[----:B------:R-:W-:Y:S01]  /*6770*/  @!P5 IMAD.IADD R119, R119, 0x1, -R0 ;  /* 0x000000017777d824 */ /* 0x000fe200078e0a00 */
[----:B------:R-:W-:Y:S01]  /*6780*/  IABS R249, R15 ;  /* 0x0000000f00f97213 */ /* 0x000fe20000000000 */
[----:B------:R-:W-:Y:S01]  /*6790*/  IMAD.HI.U32 R5, R2, R127, RZ ;  /* 0x0000007f02057227 */ /* 0x000fe200078e00ff */
[----:B------:R-:W-:Y:S02]  /*67a0*/  LOP3.LUT R14, R3, 0x1ea, RZ, 0xfc, !PT ;  /* 0x000001ea030e7812 */ /* 0x000fe400078efcff */
[C---:B------:R-:W-:Y:S01]  /*67b0*/  ISETP.GT.U32.AND P5, PT, R0.reuse, R119, PT ;  /* 0x000000770000720c */ /* 0x040fe20003fa4070 */
[----:B------:R-:W-:Y:S01]  /*67c0*/  IMAD R121, R0, R6, R121 ;  /* 0x0000000600797224 */ /* 0x000fe200078e0279 */
[----:B------:R-:W-:Y:S01]  /*67d0*/  IADD3 R5, -R5, RZ, RZ ;  /* 0x000000ff05057210 */ /* 0x000fe20007ffe1ff */
[----:B------:R-:W-:Y:S01]  /*67e0*/  IMAD.MOV R4, RZ, RZ, -R4 ;  /* 0x000000ffff047224 */ /* 0x000fe200078e0a04 */
[----:B------:R-:W-:Y:S01]  /*67f0*/  IABS R248, R14 ;  /* 0x0000000e00f87213 */ /* 0x000fe20000000000 */
[----:B------:R-:W-:Y:S01]  /*6800*/  @!P2 IMAD.MOV R118, RZ, RZ, -R118 ;  /* 0x000000ffff76a224 */ /* 0x000fe200078e0a76 */
[----:B------:R-:W-:Y:S01]  /*6810*/  @!P6 IADD3 R120, R120, -R0, RZ ;  /* 0x800000007878e210 */ /* 0x000fe20007ffe0ff */
[----:B------:R-:W-:Y:S01]  /*6820*/  IMAD R122, R0, R4, R125 ;  /* 0x00000004007a7224 */ /* 0x000fe200078e027d */
[----:B------:R-:W-:Y:S01]  /*6830*/  ISETP.GE.AND P2, PT, R8, RZ, PT ;  /* 0x000000ff0800720c */ /* 0x000fe20003f46270 */
[C---:B------:R-:W-:Y:S01]  /*6840*/  IMAD R124, R0.reuse, R5, R127 ;  /* 0x00000005007c7224 */ /* 0x040fe200078e027f */
[C---:B------:R-:W-:Y:S01]  /*6850*/  LOP3.LUT R8, R3.reuse, 0x100, RZ, 0xfc, !PT ;  /* 0x0000010003087812 */ /* 0x040fe200078efcff */
[----:B------:R-:W-:Y:S01]  /*6860*/  @!P0 IMAD.MOV R120, RZ, RZ, -R120 ;  /* 0x000000ffff788224 */ /* 0x000fe200078e0a78 */
[----:B------:R-:W-:Y:S01]  /*6870*/  LOP3.LUT R4, R3, 0xfe, RZ, 0xfc, !PT ;  /* 0x000000fe03047812 */ /* 0x000fe200078efcff */
[----:B------:R-:W-:Y:S01]  /*6880*/  @!P5 IMAD.IADD R119, R119, 0x1, -R0 ;  /* 0x000000017777d824 */ /* 0x000fe200078e0a00 */
[----:B------:R-:W-:-:S02]  /*6890*/  ISETP.GT.U32.AND P5, PT, R0, R121, PT ;  /* 0x000000790000720c */ /* 0x000fc40003fa4070 */
[C---:B------:R-:W-:Y:S01]  /*68a0*/  ISETP.GT.U32.AND P0, PT, R0.reuse, R124, PT ;  /* 0x0000007c0000720c */ /* 0x040fe20003f04070 */
[----:B------:R-:W-:Y:S01]  /*68b0*/  @!P1 IMAD.MOV R119, RZ, RZ, -R119 ;  /* 0x000000ffff779224 */ /* 0x000fe200078e0a77 */
[----:B------:R-:W-:Y:S02]  /*68c0*/  ISETP.GT.U32.AND P1, PT, R0, R122, PT ;  /* 0x0000007a0000720c */ /* 0x000fe40003f24070 */
[----:B------:R-:W-:Y:S02]  /*68d0*/  IABS R127, R8 ;  /* 0x00000008007f7213 */ /* 0x000fe40000000000 */
[----:B------:R-:W-:Y:S02]  /*68e0*/  IABS R125, R4 ;  /* 0x00000004007d7213 */ /* 0x000fe40000000000 */
[----:B------:R-:W-:Y:S01]  /*68f0*/  ISETP.GE.AND P6, PT, R4, RZ, PT ;  /* 0x000000ff0400720c */ /* 0x000fe20003fc6270 */
[----:B------:R-:W-:Y:S01]  /*6900*/  IMAD.HI.U32 R5, R2, R127, RZ ;  /* 0x0000007f02057227 */ /* 0x000fe200078e00ff */
[----:B------:R-:W-:-:S02]  /*6910*/  LOP3.LUT R252, R3, 0x1ee, RZ, 0xfc, !PT ;  /* 0x000001ee03fc7812 */ /* 0x000fc400078efcff */
[----:B------:R-:W-:Y:S01]  /*6920*/  LOP3.LUT R247, R3, 0x1f2, RZ, 0xfc, !PT ;  /* 0x000001f203f77812 */ /* 0x000fe200078efcff */
[--C-:B------:R-:W-:Y:S01]  /*6930*/  @!P5 IMAD.IADD R121, R121, 0x1, -R0.reuse ;  /* 0x000000017979d824 */ /* 0x100fe200078e0a00 */
[----:B------:R-:W-:Y:S01]  /*6940*/  IABS R250, R252 ;  /* 0x000000fc00fa7213 */ /* 0x000fe20000000000 */
[--C-:B------:R-:W-:Y:S01]  /*6950*/  @!P1 IMAD.IADD R122, R122, 0x1, -R0.reuse ;  /* 0x000000017a7a9824 */ /* 0x100fe200078e0a00 */
[C---:B------:R-:W-:Y:S01]  /*6960*/  LOP3.LUT R7, R3.reuse, 0x1f4, RZ, 0xfc, !PT ;  /* 0x000001f403077812 */ /* 0x040fe200078efcff */
[----:B------:R-:W-:Y:S01]  /*6970*/  @!P0 IMAD.IADD R124, R124, 0x1, -R0 ;  /* 0x000000017c7c8824 */ /* 0x000fe200078e0a00 */
[----:B------:R-:W-:Y:S01]  /*6980*/  ISETP.GT.U32.AND P5, PT, R0, R121, PT ;  /* 0x000000790000720c */ /* 0x000fe20003fa4070 */
[----:B------:R-:W-:Y:S01]  /*6990*/  IMAD.HI.U32 R4, R2, R125, RZ ;  /* 0x0000007d02047227 */ /* 0x000fe200078e00ff */
[C---:B------:R-:W-:Y:S02]  /*69a0*/  ISETP.GT.U32.AND P1, PT, R0.reuse, R122, PT ;  /* 0x0000007a0000720c */ /* 0x040fe40003f24070 */
[----:B------:R-:W-:Y:S01]  /*69b0*/  ISETP.GT.U32.AND P0, PT, R0, R124, PT ;  /* 0x0000007c0000720c */ /* 0x000fe20003f04070 */
[----:B------:R-:W-:Y:S01]  /*69c0*/  IMAD.MOV R5, RZ, RZ, -R5 ;  /* 0x000000ffff057224 */ /* 0x000fe200078e0a05 */
[----:B------:R-:W-:Y:S01]  /*69d0*/  IADD3 R6, -R4, RZ, RZ ;  /* 0x000000ff04067210 */ /* 0x000fe20007ffe1ff */
[----:B------:R-:W-:Y:S01]  /*69e0*/  IMAD.HI.U32 R4, R2, R129, RZ ;  /* 0x0000008102047227 */ /* 0x000fe200078e00ff */
[----:B------:R-:W-:-:S02]  /*69f0*/  LOP3.LUT R11, R3, 0x1fa, RZ, 0xfc, !PT ;  /* 0x000001fa030b7812 */ /* 0x000fc400078efcff */
[C---:B------:R-:W-:Y:S01]  /*6a00*/  LOP3.LUT R12, R3.reuse, 0x1f0, RZ, 0xfc, !PT ;  /* 0x000001f0030c7812 */ /* 0x040fe200078efcff */
[----:B------:R-:W-:Y:S01]  /*6a10*/  IMAD R126, R0, R5, R127 ;  /* 0x00000005007e7224 */ /* 0x000fe200078e027f */
[----:B------:R-:W-:Y:S01]  /*6a20*/  LOP3.LUT R13, R3, 0x1f6, RZ, 0xfc, !PT ;  /* 0x000001f6030d7812 */ /* 0x000fe200078efcff */
[--C-:B------:R-:W-:Y:S01]  /*6a30*/  @!P5 IMAD.IADD R121, R121, 0x1, -R0.reuse ;  /* 0x000000017979d824 */ /* 0x100fe200078e0a00 */
[----:B------:R-:W-:Y:S01]  /*6a40*/  ISETP.GE.AND P5, PT, R8, RZ, PT ;  /* 0x000000ff0800720c */ /* 0x000fe20003fa6270 */
[----:B------:R-:W-:Y:S01]  /*6a50*/  IMAD.HI.U32 R5, R2, R131, RZ ;  /* 0x0000008302057227 */ /* 0x000fe200078e00ff */
[----:B------:R-:W-:Y:S02]  /*6a60*/  @!P1 IADD3 R122, R122, -R0, RZ ;  /* 0x800000007a7a9210 */ /* 0x000fe40007ffe0ff */
[C---:B------:R-:W-:Y:S01]  /*6a70*/  LOP3.LUT R8, R3.reuse, 0x108, RZ, 0xfc, !PT ;  /* 0x0000010803087812 */ /* 0x040fe200078efcff */
[----:B------:R-:W-:Y:S01]  /*6a80*/  IMAD R125, R0, R6, R125 ;  /* 0x00000006007d7224 */ /* 0x000fe200078e027d */
[----:B------:R-:W-:Y:S01]  /*6a90*/  @!P3 IADD3 R122, -R122, RZ, RZ ;  /* 0x000000ff7a7ab210 */ /* 0x000fe20007ffe1ff */
[----:B------:R-:W-:Y:S01]  /*6aa0*/  @!P4 IMAD.MOV R121, RZ, RZ, -R121 ;  /* 0x000000ffff79c224 */ /* 0x000fe200078e0a79 */
[C---:B------:R-:W-:Y:S01]  /*6ab0*/  ISETP.GT.U32.AND P4, PT, R0.reuse, R126, PT ;  /* 0x0000007e0000720c */ /* 0x040fe20003f84070 */
[----:B------:R-:W-:Y:S01]  /*6ac0*/  IMAD.MOV R5, RZ, RZ, -R5 ;  /* 0x000000ffff057224 */ /* 0x000fe200078e0a05 */
[----:B------:R-:W-:Y:S01]  /*6ad0*/  ISETP.GT.U32.AND P1, PT, R0, R125, PT ;  /* 0x0000007d0000720c */ /* 0x000fe20003f24070 */
[----:B------:R-:W-:Y:S01]  /*6ae0*/  @!P0 IMAD.IADD R124, R124, 0x1, -R0 ;  /* 0x000000017c7c8824 */ /* 0x000fe200078e0a00 */
[----:B------:R-:W-:Y:S01]  /*6af0*/  ISETP.GE.AND P3, PT, R128, RZ, PT ;  /* 0x000000ff8000720c */ /* 0x000fe20003f66270 */
[----:B------:R-:W-:Y:S01]  /*6b00*/  IMAD R128, R0, R5, R131 ;  /* 0x0000000500807224 */ /* 0x000fe200078e0283 */
[----:B------:R-:W-:Y:S01]  /*6b10*/  LOP3.LUT R6, R3, 0x106, RZ, 0xfc, !PT ;  /* 0x0000010603067812 */ /* 0x000fe200078efcff */
[----:B------:R-:W-:Y:S01]  /*6b20*/  IMAD.MOV R4, RZ, RZ, -R4 ;  /* 0x000000ffff047224 */ /* 0x000fe200078e0a04 */
[----:B------:R-:W-:Y:S01]  /*6b30*/  @!P2 IADD3 R124, -R124, RZ, RZ ;  /* 0x000000ff7c7ca210 */ /* 0x000fe20007ffe1ff */
[----:B------:R-:W-:Y:S01]  /*6b40*/  IMAD.HI.U32 R5, R2, R133, RZ ;  /* 0x0000008502057227 */ /* 0x000fe200078e00ff */
[----:B------:R-:W-:-:S02]  /*6b50*/  ISETP.GT.U32.AND P2, PT, R0, R128, PT ;  /* 0x000000800000720c */ /* 0x000fc40003f44070 */
[----:B------:R-:W-:Y:S01]  /*6b60*/  IABS R131, R8 ;  /* 0x0000000800837213 */ /* 0x000fe20000000000 */
[----:B------:R-:W-:Y:S01]  /*6b70*/  IMAD R127, R0, R4, R129 ;  /* 0x00000004007f7224 */ /* 0x000fe200078e0281 */
[----:B------:R-:W-:Y:S01]  /*6b80*/  IABS R129, R6 ;  /* 0x0000000600817213 */ /* 0x000fe20000000000 */
[--C-:B------:R-:W-:Y:S01]  /*6b90*/  @!P4 IMAD.IADD R126, R126, 0x1, -R0.reuse ;  /* 0x000000017e7ec824 */ /* 0x100fe200078e0a00 */
[----:B------:R-:W-:Y:S01]  /*6ba0*/  LOP3.LUT R9, R3, 0x1f8, RZ, 0xfc, !PT ;  /* 0x000001f803097812 */ /* 0x000fe200078efcff */
[----:B------:R-:W-:Y:S01]  /*6bb0*/  @!P1 IMAD.IADD R125, R125, 0x1, -R0 ;  /* 0x000000017d7d9824 */ /* 0x000fe200078e0a00 */
[----:B------:R-:W-:Y:S01]  /*6bc0*/  ISETP.GT.U32.AND P0, PT, R0, R127, PT ;  /* 0x0000007f0000720c */ /* 0x000fe20003f04070 */
[----:B------:R-:W-:Y:S01]  /*6bd0*/  IMAD.HI.U32 R4, R2, R129, RZ ;  /* 0x0000008102047227 */ /* 0x000fe200078e00ff */
[C---:B------:R-:W-:Y:S02]  /*6be0*/  ISETP.GT.U32.AND P4, PT, R0.reuse, R126, PT ;  /* 0x0000007e0000720c */ /* 0x040fe40003f84070 */
[----:B------:R-:W-:Y:S01]  /*6bf0*/  ISETP.GT.U32.AND P1, PT, R0, R125, PT ;  /* 0x0000007d0000720c */ /* 0x000fe20003f24070 */
[----:B------:R-:W-:Y:S01]  /*6c00*/  IMAD.MOV R4, RZ, RZ, -R4 ;  /* 0x000000ffff047224 */ /* 0x000fe200078e0a04 */
[----:B------:R-:W-:Y:S01]  /*6c10*/  LOP3.LUT R10, R3, 0x1fc, RZ, 0xfc, !PT ;  /* 0x000001fc030a7812 */ /* 0x000fe200078efcff */
[----:B------:R-:W-:Y:S01]  /*6c20*/  @!P2 IMAD.IADD R128, R128, 0x1, -R0 ;  /* 0x000000018080a824 */ /* 0x000fe200078e0a00 */
[----:B------:R-:W-:Y:S01]  /*6c30*/  IABS R251, R12 ;  /* 0x0000000c00fb7213 */ /* 0x000fe20000000000 */
[----:B------:R-:W-:-:S02]  /*6c40*/  IMAD R129, R0, R4, R129 ;  /* 0x0000000400817224 */ /* 0x000fc400078e0281 */
[----:B------:R-:W-:Y:S01]  /*6c50*/  IMAD.HI.U32 R4, R2, R131, RZ ;  /* 0x0000008302047227 */ /* 0x000fe200078e00ff */
[----:B------:R-:W-:-:S03]  /*6c60*/  ISETP.GT.U32.AND P2, PT, R0, R128, PT ;  /* 0x000000800000720c */ /* 0x000fc60003f44070 */
[----:B------:R-:W-:Y:S01]  /*6c70*/  @!P4 IADD3 R126, R126, -R0, RZ ;  /* 0x800000007e7ec210 */ /* 0x000fe20007ffe0ff */
[--C-:B------:R-:W-:Y:S01]  /*6c80*/  @!P0 IMAD.IADD R127, R127, 0x1, -R0.reuse ;  /* 0x000000017f7f8824 */ /* 0x100fe200078e0a00 */
[----:B------:R-:W-:Y:S01]  /*6c90*/  ISETP.GT.U32.AND P4, PT, R0, R129, PT ;  /* 0x000000810000720c */ /* 0x000fe20003f84070 */
[----:B------:R-:W-:Y:S01]  /*6ca0*/  @!P1 IMAD.IADD R125, R125, 0x1, -R0 ;  /* 0x000000017d7d9824 */ /* 0x000fe200078e0a00 */
[----:B------:R-:W-:Y:S01]  /*6cb0*/  IADD3 R4, -R4, RZ, RZ ;  /* 0x000000ff04047210 */ /* 0x000fe20007ffe1ff */
[----:B------:R-:W-:Y:S01]  /*6cc0*/  IMAD.MOV R5, RZ, RZ, -R5 ;  /* 0x000000ffff057224 */ /* 0x000fe200078e0a05 */
[----:B------:R-:W-:Y:S01]  /*6cd0*/  ISETP.GE.AND P1, PT, R130, RZ, PT ;  /* 0x000000ff8200720c */ /* 0x000fe20003f26270 */
[----:B------:R-:W-:Y:S01]  /*6ce0*/  @!P6 IMAD.MOV R125, RZ, RZ, -R125 ;  /* 0x000000ffff7de224 */ /* 0x000fe200078e0a7d */
[C---:B------:R-:W-:Y:S01]  /*6cf0*/  ISETP.GT.U32.AND P0, PT, R0.reuse, R127, PT ;  /* 0x0000007f0000720c */ /* 0x040fe20003f04070 */
[----:B------:R-:W-:Y:S01]  /*6d00*/  IMAD R130, R0, R4, R131 ;  /* 0x0000000400827224 */ /* 0x000fe200078e0283 */
[----:B------:R-:W-:Y:S01]  /*6d10*/  @!P2 IADD3 R128, R128, -R0, RZ ;  /* 0x800000008080a210 */ /* 0x000fe20007ffe0ff */
[C---:B------:R-:W-:Y:S01]  /*6d20*/  IMAD R131, R0.reuse, R5, R133 ;  /* 0x0000000500837224 */ /* 0x040fe200078e0285 */
[----:B------:R-:W-:Y:S01]  /*6d30*/  LOP3.LUT R4, R3, 0x10c, RZ, 0xfc, !PT ;  /* 0x0000010c03047812 */ /* 0x000fe200078efcff */
[----:B------:R-:W-:Y:S01]  /*6d40*/  @!P5 IMAD.MOV R126, RZ, RZ, -R126 ;  /* 0x000000ffff7ed224 */ /* 0x000fe200078e0a7e */
[----:B------:R-:W-:Y:S01]  /*6d50*/  ISETP.GT.U32.AND P2, PT, R0, R130, PT ;  /* 0x000000820000720c */ /* 0x000fe20003f44070 */
[----:B------:R-:W-:Y:S01]  /*6d60*/  @!P4 IMAD.IADD R129, R129, 0x1, -R0 ;  /* 0x000000018181c824 */ /* 0x000fe200078e0a00 */
[----:B------:R-:W-:Y:S01]  /*6d70*/  IABS R133, R4 ;  /* 0x0000000400857213 */ /* 0x000fe20000000000 */
[----:B------:R-:W-:Y:S01]  /*6d80*/  IMAD.HI.U32 R240, R2, R251, RZ ;  /* 0x000000fb02f07227 */ /* 0x000fe200078e00ff */
[----:B------:R-:W-:-:S02]  /*6d90*/  LOP3.LUT R5, R3, 0x10e, RZ, 0xfc, !PT ;  /* 0x0000010e03057812 */ /* 0x000fc400078efcff */
[----:B------:R-:W-:Y:S01]  /*6da0*/  ISETP.GT.U32.AND P4, PT, R0, R129, PT ;  /* 0x000000810000720c */ /* 0x000fe20003f84070 */
[----:B------:R-:W-:Y:S01]  /*6db0*/  @!P0 IMAD.IADD R127, R127, 0x1, -R0 ;  /* 0x000000017f7f8824 */ /* 0x000fe200078e0a00 */
[----:B------:R-:W-:Y:S01]  /*6dc0*/  ISETP.GE.AND P0, PT, R132, RZ, PT ;  /* 0x000000ff8400720c */ /* 0x000fe20003f06270 */
[----:B------:R-:W-:Y:S01]  /*6dd0*/  @!P1 IMAD.MOV R128, RZ, RZ, -R128 ;  /* 0x000000ffff809224 */ /* 0x000fe200078e0a80 */
[----:B------:R-:W-:Y:S01]  /*6de0*/  IABS R135, R5 ;  /* 0x0000000500877213 */ /* 0x000fe20000000000 */
[----:B------:R-:W-:Y:S01]  /*6df0*/  @!P3 IMAD.MOV R127, RZ, RZ, -R127 ;  /* 0x000000ffff7fb224 */ /* 0x000fe200078e0a7f */
[----:B------:R-:W-:Y:S01]  /*6e00*/  ISETP.GE.AND P3, PT, R4, RZ, PT ;  /* 0x000000ff0400720c */ /* 0x000fe20003f66270 */
[----:B------:R-:W-:Y:S01]  /*6e10*/  IMAD.HI.U32 R4, R2, R133, RZ ;  /* 0x0000008502047227 */ /* 0x000fe200078e00ff */
[----:B------:R-:W-:Y:S02]  /*6e20*/  @!P2 IADD3 R130, R130, -R0, RZ ;  /* 0x800000008282a210 */ /* 0x000fe40007ffe0ff */
[----:B------:R-:W-:Y:S01]  /*6e30*/  ISETP.GE.AND P6, PT, R6, RZ, PT ;  /* 0x000000ff0600720c */ /* 0x000fe20003fc6270 */
[----:B------:R-:W-:Y:S01]  /*6e40*/  IMAD.MOV R4, RZ, RZ, -R4 ;  /* 0x000000ffff047224 */ /* 0x000fe200078e0a04 */
[C---:B------:R-:W-:Y:S01]  /*6e50*/  ISETP.GT.U32.AND P2, PT, R0.reuse, R130, PT ;  /* 0x000000820000720c */ /* 0x040fe20003f44070 */
[----:B------:R-:W-:Y:S01]  /*6e60*/  @!P4 IMAD.IADD R129, R129, 0x1, -R0 ;  /* 0x000000018181c824 */ /* 0x000fe200078e0a00 */
[C---:B------:R-:W-:Y:S01]  /*6e70*/  ISETP.GT.U32.AND P4, PT, R0.reuse, R131, PT ;  /* 0x000000830000720c */ /* 0x040fe20003f84070 */
[----:B------:R-:W-:Y:S01]  /*6e80*/  IMAD R132, R0, R4, R133 ;  /* 0x0000000400847224 */ /* 0x000fe200078e0285 */
[----:B------:R-:W-:Y:S01]  /*6e90*/  ISETP.GE.AND P1, PT, R5, RZ, PT ;  /* 0x000000ff0500720c */ /* 0x000fe20003f26270 */
[----:B------:R-:W-:Y:S01]  /*6ea0*/  IMAD.HI.U32 R5, R2, R135, RZ ;  /* 0x0000008702057227 */ /* 0x000fe200078e00ff */
[----:B------:R-:W-:-:S02]  /*6eb0*/  LOP3.LUT R6, R3, 0x110, RZ, 0xfc, !PT ;  /* 0x0000011003067812 */ /* 0x000fc400078efcff */
[----:B------:R-:W-:Y:S01]  /*6ec0*/  ISETP.GE.AND P5, PT, R8, RZ, PT ;  /* 0x000000ff0800720c */ /* 0x000fe20003fa6270 */
[----:B------:R-:W-:Y:S01]  /*6ed0*/  IMAD.MOV R5, RZ, RZ, -R5 ;  /* 0x000000ffff057224 */ /* 0x000fe200078e0a05 */
[----:B------:R-:W-:Y:S01]  /*6ee0*/  IABS R137, R6 ;  /* 0x0000000600897213 */ /* 0x000fe20000000000 */
[----:B------:R-:W-:Y:S01]  /*6ef0*/  @!P6 IMAD.MOV R129, RZ, RZ, -R129 ;  /* 0x000000ffff81e224 */ /* 0x000fe200078e0a81 */
[----:B------:R-:W-:Y:S01]  /*6f00*/  LOP3.LUT R8, R3, 0x112, RZ, 0xfc, !PT ;  /* 0x0000011203087812 */ /* 0x000fe200078efcff */
[----:B------:R-:W-:Y:S01]  /*6f10*/  IMAD R133, R0, R5, R135 ;  /* 0x0000000500857224 */ /* 0x000fe200078e0287 */
[----:B------:R-:W-:Y:S01]  /*6f20*/  @!P2 IADD3 R130, R130, -R0, RZ ;  /* 0x800000008282a210 */ /* 0x000fe20007ffe0ff */
[----:B------:R-:W-:Y:S01]  /*6f30*/  @!P4 IMAD.IADD R131, R131, 0x1, -R0 ;  /* 0x000000018383c824 */ /* 0x000fe200078e0a00 */
[----:B------:R-:W-:Y:S01]  /*6f40*/  ISETP.GT.U32.AND P2, PT, R0, R132, PT ;  /* 0x000000840000720c */ /* 0x000fe20003f44070 */
[----:B------:R-:W-:Y:S01]  /*6f50*/  IMAD.HI.U32 R4, R2, R137, RZ ;  /* 0x0000008902047227 */ /* 0x000fe200078e00ff */
[----:B------:R-:W-:-:S02]  /*6f60*/  ISETP.GT.U32.AND P6, PT, R0, R133, PT ;  /* 0x000000850000720c */ /* 0x000fc40003fc4070 */
[----:B------:R-:W-:Y:S01]  /*6f70*/  ISETP.GT.U32.AND P4, PT, R0, R131, PT ;  /* 0x000000830000720c */ /* 0x000fe20003f84070 */
[----:B------:R-:W-:Y:S01]  /*6f80*/  IMAD.MOV R4, RZ, RZ, -R4 ;  /* 0x000000ffff047224 */ /* 0x000fe200078e0a04 */
[----:B------:R-:W-:Y:S02]  /*6f90*/  IABS R139, R8 ;  /* 0x00000008008b7213 */ /* 0x000fe40000000000 */
[----:B------:R-:W-:Y:S01]  /*6fa0*/  @!P5 IADD3 R130, -R130, RZ, RZ ;  /* 0x000000ff8282d210 */ /* 0x000fe20007ffe1ff */
[----:B------:R-:W-:Y:S01]  /*6fb0*/  IMAD R134, R0, R4, R137 ;  /* 0x0000000400867224 */ /* 0x000fe200078e0289 */
[----:B------:R-:W-:Y:S01]  /*6fc0*/  ISETP.GE.AND P5, PT, R6, RZ, PT ;  /* 0x000000ff0600720c */ /* 0x000fe20003fa6270 */
[----:B------:R-:W-:-:S04]  /*6fd0*/  IMAD.HI.U32 R5, R2, R139, RZ ;  /* 0x0000008b02057227 */ /* 0x000fc800078e00ff */
[--C-:B------:R-:W-:Y:S02]  /*6fe0*/  @!P2 IMAD.IADD R132, R132, 0x1, -R0.reuse ;  /* 0x000000018484a824 */ /* 0x100fe400078e0a00 */
[--C-:B------:R-:W-:Y:S01]  /*6ff0*/  @!P4 IMAD.IADD R131, R131, 0x1, -R0.reuse ;  /* 0x000000018383c824 */ /* 0x100fe200078e0a00 */
[----:B------:R-:W-:Y:S01]  /*7000*/  ISETP.GE.AND P4, PT, R8, RZ, PT ;  /* 0x000000ff0800720c */ /* 0x000fe20003f86270 */
[----:B------:R-:W-:Y:S01]  /*7010*/  @!P6 IMAD.IADD R133, R133, 0x1, -R0 ;  /* 0x000000018585e824 */ /* 0x000fe200078e0a00 */
[----:B------:R-:W-:Y:S01]  /*7020*/  ISETP.GT.U32.AND P2, PT, R0, R132, PT ;  /* 0x000000840000720c */ /* 0x000fe20003f44070 */
[----:B------:R-:W-:Y:S01]  /*7030*/  IMAD.MOV R5, RZ, RZ, -R5 ;  /* 0x000000ffff057224 */ /* 0x000fe200078e0a05 */
[----:B------:R-:W-:Y:S01]  /*7040*/  LOP3.LUT R8, R3, 0x114, RZ, 0xfc, !PT ;  /* 0x0000011403087812 */ /* 0x000fe200078efcff */
[----:B------:R-:W-:Y:S01]  /*7050*/  IMAD.HI.U32 R6, R2, R143, RZ ;  /* 0x0000008f02067227 */ /* 0x000fe200078e00ff */
[C---:B------:R-:W-:Y:S02]  /*7060*/  ISETP.GT.U32.AND P6, PT, R0.reuse, R133, PT ;  /* 0x000000850000720c */ /* 0x040fe40003fc4070 */
[----:B------:R-:W-:Y:S01]  /*7070*/  IABS R137, R8 ;  /* 0x0000000800897213 */ /* 0x000fe20000000000 */
[----:B------:R-:W-:Y:S01]  /*7080*/  IMAD R135, R0, R5, R139 ;  /* 0x0000000500877224 */ /* 0x000fe200078e028b */
[----:B------:R-:W-:Y:S01]  /*7090*/  IABS R139, R142 ;  /* 0x0000008e008b7213 */ /* 0x000fe20000000000 */
[----:B------:R-:W-:-:S04]  /*70a0*/  IMAD.HI.U32 R5, R2, R141, RZ ;  /* 0x0000008d02057227 */ /* 0x000fc800078e00ff */
[----:B------:R-:W-:Y:S01]  /*70b0*/  @!P2 IADD3 R132, R132, -R0, RZ ;  /* 0x800000008484a210 */ /* 0x000fe20007ffe0ff */
[----:B------:R-:W-:Y:S01]  /*70c0*/  IMAD.HI.U32 R4, R2, R137, RZ ;  /* 0x0000008902047227 */ /* 0x000fe200078e00ff */
[----:B------:R-:W-:Y:S02]  /*70d0*/  ISETP.GT.U32.AND P2, PT, R0, R134, PT ;  /* 0x000000860000720c */ /* 0x000fe40003f44070 */
[----:B------:R-:W-:Y:S01]  /*70e0*/  @!P3 IADD3 R132, -R132, RZ, RZ ;  /* 0x000000ff8484b210 */ /* 0x000fe20007ffe1ff */
[----:B------:R-:W-:Y:S01]  /*70f0*/  IMAD.MOV R136, RZ, RZ, -R4 ;  /* 0x000000ffff887224 */ /* 0x000fe200078e0a04 */
[----:B------:R-:W-:Y:S01]  /*7100*/  IADD3 R5, -R5, RZ, RZ ;  /* 0x000000ff05057210 */ /* 0x000fe20007ffe1ff */
[----:B------:R-:W-:Y:S01]  /*7110*/  @!P6 IMAD.IADD R133, R133, 0x1, -R0 ;  /* 0x000000018585e824 */ /* 0x000fe200078e0a00 */
[C---:B------:R-:W-:Y:S01]  /*7120*/  ISETP.GT.U32.AND P6, PT, R0.reuse, R135, PT ;  /* 0x000000870000720c */ /* 0x040fe20003fc4070 */
[----:B------:R-:W-:Y:S02]  /*7130*/  IMAD R136, R0, R136, R137 ;  /* 0x0000008800887224 */ /* 0x000fe400078e0289 */
[----:B------:R-:W-:-:S04]  /*7140*/  IMAD.HI.U32 R4, R2, R139, RZ ;  /* 0x0000008b02047227 */ /* 0x000fc800078e00ff */
[----:B------:R-:W-:Y:S01]  /*7150*/  @!P2 IMAD.IADD R134, R134, 0x1, -R0 ;  /* 0x000000018686a824 */ /* 0x000fe200078e0a00 */
[----:B------:R-:W-:Y:S01]  /*7160*/  ISETP.GT.U32.AND P2, PT, R0, R136, PT ;  /* 0x000000880000720c */ /* 0x000fe20003f44070 */
[----:B------:R-:W-:Y:S02]  /*7170*/  IMAD.MOV R137, RZ, RZ, -R4 ;  /* 0x000000ffff897224 */ /* 0x000fe400078e0a04 */
[----:B------:R-:W-:Y:S02]  /*7180*/  IMAD.HI.U32 R4, R2, R145, RZ ;  /* 0x0000009102047227 */ /* 0x000fe400078e00ff */
[----:B------:R-:W-:Y:S02]  /*7190*/  @!P6 IADD3 R135, R135, -R0, RZ ;  /* 0x800000008787e210 */ /* 0x000fe40007ffe0ff */
[----:B------:R-:W-:Y:S02]  /*71a0*/  IMAD R137, R0, R137, R139 ;  /* 0x0000008900897224 */ /* 0x000fe400078e028b */
[----:B------:R-:W-:-:S02]  /*71b0*/  IMAD.MOV R4, RZ, RZ, -R4 ;  /* 0x000000ffff047224 */ /* 0x000fc400078e0a04 */
[C---:B------:R-:W-:Y:S01]  /*71c0*/  IMAD R138, R0.reuse, R5, R141 ;  /* 0x00000005008a7224 */ /* 0x040fe200078e028d */
[----:B------:R-:W-:Y:S01]  /*71d0*/  ISETP.GT.U32.AND P6, PT, R0, R137, PT ;  /* 0x000000890000720c */ /* 0x000fe20003fc4070 */
[----:B------:R-:W-:Y:S01]  /*71e0*/  @!P2 IMAD.IADD R136, R136, 0x1, -R0 ;  /* 0x000000018888a824 */ /* 0x000fe200078e0a00 */
[C---:B------:R-:W-:Y:S01]  /*71f0*/  ISETP.GT.U32.AND P2, PT, R0.reuse, R134, PT ;  /* 0x000000860000720c */ /* 0x040fe20003f44070 */
[C---:B------:R-:W-:Y:S02]  /*7200*/  IMAD R140, R0.reuse, R4, R145 ;  /* 0x00000004008c7224 */ /* 0x040fe400078e0291 */
[----:B------:R-:W-:Y:S01]  /*7210*/  @!P1 IMAD.MOV R133, RZ, RZ, -R133 ;  /* 0x000000ffff859224 */ /* 0x000fe200078e0a85 */
[C---:B------:R-:W-:Y:S01]  /*7220*/  ISETP.GT.U32.AND P3, PT, R0.reuse, R136, PT ;  /* 0x000000880000720c */ /* 0x040fe20003f64070 */
[----:B------:R-:W-:Y:S01]  /*7230*/  IMAD.MOV R6, RZ, RZ, -R6 ;  /* 0x000000ffff067224 */ /* 0x000fe200078e0a06 */
[C---:B------:R-:W-:Y:S01]  /*7240*/  ISETP.GT.U32.AND P1, PT, R0.reuse, R138, PT ;  /* 0x0000008a0000720c */ /* 0x040fe20003f24070 */
[----:B------:R-:W-:Y:S01]  /*7250*/  @!P0 IMAD.MOV R131, RZ, RZ, -R131 ;  /* 0x000000ffff838224 */ /* 0x000fe200078e0a83 */
[C---:B------:R-:W-:Y:S01]  /*7260*/  ISETP.GT.U32.AND P0, PT, R0.reuse, R135, PT ;  /* 0x000000870000720c */ /* 0x040fe20003f04070 */
[----:B------:R-:W-:Y:S01]  /*7270*/  IMAD R139, R0, R6, R143 ;  /* 0x00000006008b7224 */ /* 0x000fe200078e028f */
[----:B------:R-:W-:Y:S01]  /*7280*/  LOP3.LUT R6, R3, 0x11e, RZ, 0xfc, !PT ;  /* 0x0000011e03067812 */ /* 0x000fe200078efcff */
[--C-:B------:R-:W-:Y:S01]  /*7290*/  @!P6 IMAD.IADD R137, R137, 0x1, -R0.reuse ;  /* 0x000000018989e824 */ /* 0x100fe200078e0a00 */
[----:B------:R-:W-:Y:S01]  /*72a0*/  IABS R143, R148 ;  /* 0x00000094008f7213 */ /* 0x000fe20000000000 */
[----:B------:R-:W-:Y:S01]  /*72b0*/  @!P2 IMAD.IADD R134, R134, 0x1, -R0 ;  /* 0x000000018686a824 */ /* 0x000fe200078e0a00 */
[----:B------:R-:W-:-:S02]  /*72c0*/  ISETP.GT.U32.AND P2, PT, R0, R139, PT ;  /* 0x0000008b0000720c */ /* 0x000fc40003f44070 */
[----:B------:R-:W-:Y:S01]  /*72d0*/  ISETP.GT.U32.AND P6, PT, R0, R137, PT ;  /* 0x000000890000720c */ /* 0x000fe20003fc4070 */
[----:B------:R-:W-:Y:S01]  /*72e0*/  IMAD.HI.U32 R5, R2, R143, RZ ;  /* 0x0000008f02057227 */ /* 0x000fe200078e00ff */
[----:B------:R-:W-:Y:S02]  /*72f0*/  @!P3 IADD3 R136, R136, -R0, RZ ;  /* 0x800000008888b210 */ /* 0x000fe40007ffe0ff */
[----:B------:R-:W-:Y:S01]  /*7300*/  ISETP.GT.U32.AND P3, PT, R0, R140, PT ;  /* 0x0000008c0000720c */ /* 0x000fe20003f64070 */
[----:B------:R-:W-:Y:S01]  /*7310*/  @!P0 IMAD.IADD R135, R135, 0x1, -R0 ;  /* 0x0000000187878824 */ /* 0x000fe200078e0a00 */
[----:B------:R-:W-:Y:S01]  /*7320*/  @!P1 IADD3 R138, R138, -R0, RZ ;  /* 0x800000008a8a9210 */ /* 0x000fe20007ffe0ff */
[----:B------:R-:W-:Y:S01]  /*7330*/  IMAD.MOV R5, RZ, RZ, -R5 ;  /* 0x000000ffff057224 */ /* 0x000fe200078e0a05 */
[----:B------:R-:W-:Y:S01]  /*7340*/  IABS R141, R6 ;  /* 0x00000006008d7213 */ /* 0x000fe20000000000 */
[----:B------:R-:W-:Y:S01]  /*7350*/  @!P5 IMAD.MOV R134, RZ, RZ, -R134 ;  /* 0x000000ffff86d224 */ /* 0x000fe200078e0a86 */
[----:B------:R-:W-:Y:S01]  /*7360*/  ISETP.GE.AND P0, PT, R8, RZ, PT ;  /* 0x000000ff0800720c */ /* 0x000fe20003f06270 */
[----:B------:R-:W-:Y:S01]  /*7370*/  @!P2 IMAD.IADD R139, R139, 0x1, -R0 ;  /* 0x000000018b8ba824 */ /* 0x000fe200078e0a00 */
[----:B------:R-:W-:Y:S01]  /*7380*/  ISETP.GE.AND P2, PT, R146, RZ, PT ;  /* 0x000000ff9200720c */ /* 0x000fe20003f46270 */
[----:B------:R-:W-:Y:S01]  /*7390*/  IMAD.HI.U32 R4, R2, R141, RZ ;  /* 0x0000008d02047227 */ /* 0x000fe200078e00ff */
[----:B------:R-:W-:-:S02]  /*73a0*/  @!P4 IADD3 R135, -R135, RZ, RZ ;  /* 0x000000ff8787c210 */ /* 0x000fc40007ffe1ff */
[----:B------:R-:W-:Y:S01]  /*73b0*/  ISETP.GT.U32.AND P5, PT, R0, R139, PT ;  /* 0x0000008b0000720c */ /* 0x000fe20003fa4070 */
[--C-:B------:R-:W-:Y:S01]  /*73c0*/  @!P3 IMAD.IADD R140, R140, 0x1, -R0.reuse ;  /* 0x000000018c8cb824 */ /* 0x100fe200078e0a00 */
[----:B------:R-:W-:Y:S01]  /*73d0*/  ISETP.GT.U32.AND P3, PT, R0, R138, PT ;  /* 0x0000008a0000720c */ /* 0x000fe20003f64070 */
[----:B------:R-:W-:Y:S01]  /*73e0*/  @!P6 IMAD.IADD R137, R137, 0x1, -R0 ;  /* 0x000000018989e824 */ /* 0x000fe200078e0a00 */
[----:B------:R-:W-:Y:S01]  /*73f0*/  ISETP.GE.AND P6, PT, R142, RZ, PT ;  /* 0x000000ff8e00720c */ /* 0x000fe20003fc6270 */
[----:B------:R-:W-:Y:S01]  /*7400*/  IMAD.MOV R4, RZ, RZ, -R4 ;  /* 0x000000ffff047224 */ /* 0x000fe200078e0a04 */
[C---:B------:R-:W-:Y:S01]  /*7410*/  ISETP.GT.U32.AND P4, PT, R0.reuse, R140, PT ;  /* 0x0000008c0000720c */ /* 0x040fe20003f84070 */
[C---:B------:R-:W-:Y:S01]  /*7420*/  IMAD R142, R0.reuse, R5, R143 ;  /* 0x00000005008e7224 */ /* 0x040fe200078e028f */
[----:B------:R-:W-:Y:S01]  /*7430*/  LOP3.LUT R5, R3, 0x122, RZ, 0xfc, !PT ;  /* 0x0000012203057812 */ /* 0x000fe200078efcff */
[----:B------:R-:W-:Y:S01]  /*7440*/  IMAD R141, R0, R4, R141 ;  /* 0x00000004008d7224 */ /* 0x000fe200078e028d */
[----:B------:R-:W-:Y:S01]  /*7450*/  ISETP.GE.AND P1, PT, R144, RZ, PT ;  /* 0x000000ff9000720c */ /* 0x000fe20003f26270 */
[----:B------:R-:W-:Y:S01]  /*7460*/  @!P0 IMAD.MOV R136, RZ, RZ, -R136 ;  /* 0x000000ffff888224 */ /* 0x000fe200078e0a88 */
[----:B------:R-:W-:-:S02]  /*7470*/  IABS R143, R5 ;  /* 0x00000005008f7213 */ /* 0x000fc40000000000 */
[----:B------:R-:W-:Y:S01]  /*7480*/  ISETP.GT.U32.AND P0, PT, R0, R141, PT ;  /* 0x0000008d0000720c */ /* 0x000fe20003f04070 */
[----:B------:R-:W-:Y:S01]  /*7490*/  @!P3 IMAD.IADD R138, R138, 0x1, -R0 ;  /* 0x000000018a8ab824 */ /* 0x000fe200078e0a00 */
[----:B------:R-:W-:Y:S01]  /*74a0*/  ISETP.GT.U32.AND P3, PT, R0, R142, PT ;  /* 0x0000008e0000720c */ /* 0x000fe20003f64070 */
[----:B------:R-:W-:Y:S01]  /*74b0*/  @!P6 IMAD.MOV R137, RZ, RZ, -R137 ;  /* 0x000000ffff89e224 */ /* 0x000fe200078e0a89 */
[----:B------:R-:W-:Y:S01]  /*74c0*/  LOP3.LUT R8, R3, 0x124, RZ, 0xfc, !PT ;  /* 0x0000012403087812 */ /* 0x000fe200078efcff */
[----:B------:R-:W-:Y:S01]  /*74d0*/  IMAD.HI.U32 R4, R2, R143, RZ ;  /* 0x0000008f02047227 */ /* 0x000fe200078e00ff */
[----:B------:R-:W-:Y:S02]  /*74e0*/  ISETP.GE.AND P6, PT, R147, RZ, PT ;  /* 0x000000ff9300720c */ /* 0x000fe40003fc6270 */
[----:B------:R-:W-:Y:S01]  /*74f0*/  @!P5 IADD3 R139, R139, -R0, RZ ;  /* 0x800000008b8bd210 */ /* 0x000fe20007ffe0ff */
[----:B------:R-:W-:Y:S01]  /*7500*/  IMAD.MOV R4, RZ, RZ, -R4 ;  /* 0x000000ffff047224 */ /* 0x000fe200078e0a04 */
[----:B------:R-:W-:Y:S01]  /*7510*/  IABS R145, R8 ;  /* 0x0000000800917213 */ /* 0x000fe20000000000 */
[--C-:B------:R-:W-:Y:S01]  /*7520*/  @!P4 IMAD.IADD R140, R140, 0x1, -R0.reuse ;  /* 0x000000018c8cc824 */ /* 0x100fe200078e0a00 */
[----:B------:R-:W-:Y:S01]  /*7530*/  ISETP.GE.AND P5, PT, R6, RZ, PT ;  /* 0x000000ff0600720c */ /* 0x000fe20003fa6270 */
[----:B------:R-:W-:Y:S01]  /*7540*/  @!P0 IMAD.IADD R141, R141, 0x1, -R0 ;  /* 0x000000018d8d8824 */ /* 0x000fe200078e0a00 */
[----:B------:R-:W-:Y:S01]  /*7550*/  ISETP.GE.AND P0, PT, R5, RZ, PT ;  /* 0x000000ff0500720c */ /* 0x000fe20003f06270 */
[----:B------:R-:W-:Y:S01]  /*7560*/  @!P2 IMAD.MOV R139, RZ, RZ, -R139 ;  /* 0x000000ffff8ba224 */ /* 0x000fe200078e0a8b */
[----:B------:R-:W-:Y:S01]  /*7570*/  @!P3 IADD3 R142, R142, -R0, RZ ;  /* 0x800000008e8eb210 */ /* 0x000fe20007ffe0ff */
[----:B------:R-:W-:Y:S01]  /*7580*/  IMAD.HI.U32 R5, R2, R145, RZ ;  /* 0x0000009102057227 */ /* 0x000fe200078e00ff */
[----:B------:R-:W-:-:S02]  /*7590*/  ISETP.GE.AND P3, PT, R8, RZ, PT ;  /* 0x000000ff0800720c */ /* 0x000fc40003f66270 */
[C---:B------:R-:W-:Y:S01]  /*75a0*/  ISETP.GT.U32.AND P2, PT, R0.reuse, R142, PT ;  /* 0x0000008e0000720c */ /* 0x040fe20003f44070 */
[----:B------:R-:W-:Y:S01]  /*75b0*/  IMAD R143, R0, R4, R143 ;  /* 0x00000004008f7224 */ /* 0x000fe200078e028f */
[----:B------:R-:W-:Y:S01]  /*75c0*/  @!P6 IADD3 R140, -R140, RZ, RZ ;  /* 0x000000ff8c8ce210 */ /* 0x000fe20007ffe1ff */
[----:B------:R-:W-:Y:S01]  /*75d0*/  @!P1 IMAD.MOV R138, RZ, RZ, -R138 ;  /* 0x000000ffff8a9224 */ /* 0x000fe200078e0a8a */
[C---:B------:R-:W-:Y:S01]  /*75e0*/  ISETP.GT.U32.AND P1, PT, R0.reuse, R141, PT ;  /* 0x0000008d0000720c */ /* 0x040fe20003f24070 */
[----:B------:R-:W-:Y:S01]  /*75f0*/  IMAD.MOV R5, RZ, RZ, -R5 ;  /* 0x000000ffff057224 */ /* 0x000fe200078e0a05 */
[C---:B------:R-:W-:Y:S02]  /*7600*/  ISETP.GT.U32.AND P6, PT, R0.reuse, R143, PT ;  /* 0x0000008f0000720c */ /* 0x040fe40003fc4070 */
[C---:B------:R-:W-:Y:S01]  /*7610*/  LOP3.LUT R4, R3.reuse, 0x126, RZ, 0xfc, !PT ;  /* 0x0000012603047812 */ /* 0x040fe200078efcff */
[----:B------:R-:W-:Y:S01]  /*7620*/  IMAD R144, R0, R5, R145 ;  /* 0x0000000500907224 */ /* 0x000fe200078e0291 */
[----:B------:R-:W-:-:S02]  /*7630*/  LOP3.LUT R5, R3, 0x128, RZ, 0xfc, !PT ;  /* 0x0000012803057812 */ /* 0x000fc400078efcff */
[----:B------:R-:W-:Y:S01]  /*7640*/  IABS R145, R4 ;  /* 0x0000000400917213 */ /* 0x000fe20000000000 */
[--C-:B------:R-:W-:Y:S01]  /*7650*/  @!P2 IMAD.IADD R142, R142, 0x1, -R0.reuse ;  /* 0x000000018e8ea824 */ /* 0x100fe200078e0a00 */
[----:B------:R-:W-:Y:S02]  /*7660*/  ISETP.GT.U32.AND P2, PT, R0, R144, PT ;  /* 0x000000900000720c */ /* 0x000fe40003f44070 */
[----:B------:R-:W-:Y:S01]  /*7670*/  IABS R147, R5 ;  /* 0x0000000500937213 */ /* 0x000fe20000000000 */
[--C-:B------:R-:W-:Y:S01]  /*7680*/  @!P1 IMAD.IADD R141, R141, 0x1, -R0.reuse ;  /* 0x000000018d8d9824 */ /* 0x100fe200078e0a00 */
[----:B------:R-:W-:Y:S01]  /*7690*/  ISETP.GE.AND P1, PT, R4, RZ, PT ;  /* 0x000000ff0400720c */ /* 0x000fe20003f26270 */
[----:B------:R-:W-:Y:S01]  /*76a0*/  @!P6 IMAD.IADD R143, R143, 0x1, -R0 ;  /* 0x000000018f8fe824 */ /* 0x000fe200078e0a00 */
[----:B------:R-:W-:Y:S01]  /*76b0*/  LOP3.LUT R8, R3, 0x12a, RZ, 0xfc, !PT ;  /* 0x0000012a03087812 */ /* 0x000fe200078efcff */
[----:B------:R-:W-:Y:S01]  /*76c0*/  IMAD.HI.U32 R4, R2, R145, RZ ;  /* 0x0000009102047227 */ /* 0x000fe200078e00ff */
[----:B------:R-:W-:-:S02]  /*76d0*/  @!P5 IADD3 R141, -R141, RZ, RZ ;  /* 0x000000ff8d8dd210 */ /* 0x000fc40007ffe1ff */
[----:B------:R-:W-:Y:S01]  /*76e0*/  ISETP.GT.U32.AND P5, PT, R0, R143, PT ;  /* 0x0000008f0000720c */ /* 0x000fe20003fa4070 */
[----:B------:R-:W-:Y:S01]  /*76f0*/  IMAD.MOV R4, RZ, RZ, -R4 ;  /* 0x000000ffff047224 */ /* 0x000fe200078e0a04 */
[----:B------:R-:W-:Y:S01]  /*7700*/  ISETP.GE.AND P6, PT, R5, RZ, PT ;  /* 0x000000ff0500720c */ /* 0x000fe20003fc6270 */
[----:B------:R-:W-:Y:S01]  /*7710*/  @!P2 IMAD.IADD R144, R144, 0x1, -R0 ;  /* 0x000000019090a824 */ /* 0x000fe200078e0a00 */
[----:B------:R-:W-:Y:S01]  /*7720*/  IABS R149, R8 ;  /* 0x0000000800957213 */ /* 0x000fe20000000000 */
[----:B------:R-:W-:Y:S01]  /*7730*/  IMAD.HI.U32 R5, R2, R147, RZ ;  /* 0x0000009302057227 */ /* 0x000fe200078e00ff */
[----:B------:R-:W-:Y:S02]  /*7740*/  ISETP.GE.AND P4, PT, R148, RZ, PT ;  /* 0x000000ff9400720c */ /* 0x000fe40003f86270 */
[C---:B------:R-:W-:Y:S01]  /*7750*/  ISETP.GT.U32.AND P2, PT, R0.reuse, R144, PT ;  /* 0x000000900000720c */ /* 0x040fe20003f44070 */
[----:B------:R-:W-:Y:S02]  /*7760*/  IMAD R145, R0, R4, R145 ;  /* 0x0000000400917224 */ /* 0x000fe400078e0291 */
[----:B------:R-:W-:-:S02]  /*7770*/  IMAD.MOV R5, RZ, RZ, -R5 ;  /* 0x000000ffff057224 */ /* 0x000fc400078e0a05 */
[----:B------:R-:W-:Y:S01]  /*7780*/  @!P5 IMAD.IADD R143, R143, 0x1, -R0 ;  /* 0x000000018f8fd824 */ /* 0x000fe200078e0a00 */
[----:B------:R-:W-:Y:S01]  /*7790*/  ISETP.GT.U32.AND P5, PT, R0, R145, PT ;  /* 0x000000910000720c */ /* 0x000fe20003fa4070 */
[----:B------:R-:W-:-:S04]  /*77a0*/  IMAD.HI.U32 R6, R2, R149, RZ ;  /* 0x0000009502067227 */ /* 0x000fc800078e00ff */
[----:B------:R-:W-:Y:S01]  /*77b0*/  IMAD R146, R0, R5, R147 ;  /* 0x0000000500927224 */ /* 0x000fe200078e0293 */
[----:B------:R-:W-:Y:S01]  /*77c0*/  @!P4 IADD3 R142, -R142, RZ, RZ ;  /* 0x000000ff8e8ec210 */ /* 0x000fe20007ffe1ff */
[----:B------:R-:W-:Y:S01]  /*77d0*/  IMAD.MOV R6, RZ, RZ, -R6 ;  /* 0x000000ffff067224 */ /* 0x000fe200078e0a06 */
[----:B------:R-:W-:Y:S01]  /*77e0*/  ISETP.GE.AND P4, PT, R8, RZ, PT ;  /* 0x000000ff0800720c */ /* 0x000fe20003f86270 */
[----:B------:R-:W-:Y:S01]  /*77f0*/  @!P2 IMAD.IADD R144, R144, 0x1, -R0 ;  /* 0x000000019090a824 */ /* 0x000fe200078e0a00 */
[C---:B------:R-:W-:Y:S01]  /*7800*/  ISETP.GT.U32.AND P2, PT, R0.reuse, R146, PT ;  /* 0x000000920000720c */ /* 0x040fe20003f44070 */
[----:B------:R-:W-:Y:S01]  /*7810*/  IMAD R147, R0, R6, R149 ;  /* 0x0000000600937224 */ /* 0x000fe200078e0295 */
[----:B------:R-:W-:Y:S01]  /*7820*/  LOP3.LUT R8, R3, 0x12c, RZ, 0xfc, !PT ;  /* 0x0000012c03087812 */ /* 0x000fe200078efcff */
[----:B------:R-:W-:Y:S01]  /*7830*/  @!P0 IMAD.MOV R143, RZ, RZ, -R143 ;  /* 0x000000ffff8f8224 */ /* 0x000fe200078e0a8f */
[----:B------:R-:W-:Y:S01]  /*7840*/  @!P5 IADD3 R145, R145, -R0, RZ ;  /* 0x800000009191d210 */ /* 0x000fe20007ffe0ff */
[----:B------:R-:W-:Y:S01]  /*7850*/  IMAD.HI.U32 R6, R2, R153, RZ ;  /* 0x0000009902067227 */ /* 0x000fe200078e00ff */
[----:B------:R-:W-:-:S02]  /*7860*/  ISETP.GT.U32.AND P5, PT, R0, R147, PT ;  /* 0x000000930000720c */ /* 0x000fc40003fa4070 */
[----:B------:R-:W-:Y:S01]  /*7870*/  IABS R5, R8 ;  /* 0x0000000800057213 */ /* 0x000fe20000000000 */
[----:B------:R-:W-:Y:S01]  /*7880*/  IMAD.MOV R6, RZ, RZ, -R6 ;  /* 0x000000ffff067224 */ /* 0x000fe200078e0a06 */
[----:B------:R-:W-:Y:S02]  /*7890*/  ISETP.GT.U32.AND P0, PT, R0, R145, PT ;  /* 0x000000910000720c */ /* 0x000fe40003f04070 */
[----:B------:R-:W-:Y:S01]  /*78a0*/  IABS R149, R150 ;  /* 0x0000009600957213 */ /* 0x000fe20000000000 */
[----:B------:R-:W-:Y:S01]  /*78b0*/  @!P2 IMAD.IADD R146, R146, 0x1, -R0 ;  /* 0x000000019292a824 */ /* 0x000fe200078e0a00 */
[----:B------:R-:W-:Y:S01]  /*78c0*/  @!P3 IADD3 R144, -R144, RZ, RZ ;  /* 0x000000ff9090b210 */ /* 0x000fe20007ffe1ff */
[----:B------:R-:W-:Y:S01]  /*78d0*/  IMAD.HI.U32 R4, R2, R5, RZ ;  /* 0x0000000502047227 */ /* 0x000fe200078e00ff */
[----:B------:R-:W-:Y:S02]  /*78e0*/  ISETP.GE.AND P3, PT, R8, RZ, PT ;  /* 0x000000ff0800720c */ /* 0x000fe40003f66270 */
[----:B------:R-:W-:Y:S01]  /*78f0*/  ISETP.GT.U32.AND P2, PT, R0, R146, PT ;  /* 0x000000920000720c */ /* 0x000fe20003f44070 */
[----:B------:R-:W-:Y:S01]  /*7900*/  IMAD.MOV R4, RZ, RZ, -R4 ;  /* 0x000000ffff047224 */ /* 0x000fe200078e0a04 */
[----:B------:R-:W-:Y:S01]  /*7910*/  LOP3.LUT R8, R3, 0x134, RZ, 0xfc, !PT ;  /* 0x0000013403087812 */ /* 0x000fe200078efcff */
[----:B------:R-:W-:-:S02]  /*7920*/  @!P5 IMAD.IADD R147, R147, 0x1, -R0 ;  /* 0x000000019393d824 */ /* 0x000fc400078e0a00 */
[----:B------:R-:W-:Y:S02]  /*7930*/  IMAD R148, R0, R4, R5 ;  /* 0x0000000400947224 */ /* 0x000fe400078e0205 */
[----:B------:R-:W-:Y:S01]  /*7940*/  IMAD.HI.U32 R5, R2, R151, RZ ;  /* 0x0000009702057227 */ /* 0x000fe200078e00ff */
[----:B------:R-:W-:-:S03]  /*7950*/  ISETP.GT.U32.AND P5, PT, R0, R147, PT ;  /* 0x000000930000720c */ /* 0x000fc60003fa4070 */
[--C-:B------:R-:W-:Y:S01]  /*7960*/  @!P0 IMAD.IADD R145, R145, 0x1, -R0.reuse ;  /* 0x0000000191918824 */ /* 0x100fe200078e0a00 */
[----:B------:R-:W-:Y:S01]  /*7970*/  IADD3 R5, -R5, RZ, RZ ;  /* 0x000000ff05057210 */ /* 0x000fe20007ffe1ff */
[--C-:B------:R-:W-:Y:S01]  /*7980*/  @!P2 IMAD.IADD R146, R146, 0x1, -R0.reuse ;  /* 0x000000019292a824 */ /* 0x100fe200078e0a00 */
[----:B------:R-:W-:Y:S01]  /*7990*/  ISETP.GE.AND P2, PT, R150, RZ, PT ;  /* 0x000000ff9600720c */ /* 0x000fe20003f46270 */
[----:B------:R-:W-:Y:S01]  /*79a0*/  IMAD.HI.U32 R4, R2, R149, RZ ;  /* 0x0000009502047227 */ /* 0x000fe200078e00ff */
[C---:B------:R-:W-:Y:S02]  /*79b0*/  ISETP.GT.U32.AND P0, PT, R0.reuse, R148, PT ;  /* 0x000000940000720c */ /* 0x040fe40003f04070 */
[----:B------:R-:W-:Y:S01]  /*79c0*/  @!P1 IADD3 R145, -R145, RZ, RZ ;  /* 0x000000ff91919210 */ /* 0x000fe20007ffe1ff */
[C---:B------:R-:W-:Y:S01]  /*79d0*/  IMAD R150, R0.reuse, R5, R151 ;  /* 0x0000000500967224 */ /* 0x040fe200078e0297 */
[----:B------:R-:W-:Y:S01]  /*79e0*/  IABS R5, R8 ;  /* 0x0000000800057213 */ /* 0x000fe20000000000 */
[C---:B------:R-:W-:Y:S01]  /*79f0*/  IMAD R151, R0.reuse, R6, R153 ;  /* 0x0000000600977224 */ /* 0x040fe200078e0299 */
[----:B------:R-:W-:Y:S01]  /*7a00*/  LOP3.LUT R6, R3, 0x136, RZ, 0xfc, !PT ;  /* 0x0000013603067812 */ /* 0x000fe200078efcff */
[----:B------:R-:W-:Y:S01]  /*7a10*/  @!P5 IMAD.IADD R147, R147, 0x1, -R0 ;  /* 0x000000019393d824 */ /* 0x000fe200078e0a00 */
[C---:B------:R-:W-:Y:S01]  /*7a20*/  ISETP.GT.U32.AND P5, PT, R0.reuse, R150, PT ;  /* 0x000000960000720c */ /* 0x040fe20003fa4070 */
[----:B------:R-:W-:Y:S01]  /*7a30*/  IMAD.MOV R4, RZ, RZ, -R4 ;  /* 0x000000ffff047224 */ /* 0x000fe200078e0a04 */
[----:B------:R-:W-:Y:S01]  /*7a40*/  IABS R153, R6 ;  /* 0x0000000600997213 */ /* 0x000fe20000000000 */
[----:B------:R-:W-:Y:S01]  /*7a50*/  @!P4 IMAD.MOV R147, RZ, RZ, -R147 ;  /* 0x000000ffff93c224 */ /* 0x000fe200078e0a93 */
[C---:B------:R-:W-:Y:S01]  /*7a60*/  ISETP.GT.U32.AND P4, PT, R0.reuse, R151, PT ;  /* 0x000000970000720c */ /* 0x040fe20003f84070 */
[----:B------:R-:W-:-:S02]  /*7a70*/  IMAD R149, R0, R4, R149 ;  /* 0x0000000400957224 */ /* 0x000fc400078e0295 */
[----:B------:R-:W-:-:S03]  /*7a80*/  IMAD.HI.U32 R4, R2, R5, RZ ;  /* 0x0000000502047227 */ /* 0x000fc600078e00ff */
[----:B------:R-:W-:Y:S01]  /*7a90*/  ISETP.GT.U32.AND P1, PT, R0, R149, PT ;  /* 0x000000950000720c */ /* 0x000fe20003f24070 */
[--C-:B------:R-:W-:Y:S02]  /*7aa0*/  @!P0 IMAD.IADD R148, R148, 0x1, -R0.reuse ;  /* 0x0000000194948824 */ /* 0x100fe400078e0a00 */
[----:B------:R-:W-:Y:S02]  /*7ab0*/  @!P5 IMAD.IADD R150, R150, 0x1, -R0 ;  /* 0x000000019696d824 */ /* 0x000fe400078e0a00 */
[----:B------:R-:W-:Y:S01]  /*7ac0*/  IMAD.MOV R4, RZ, RZ, -R4 ;  /* 0x000000ffff047224 */ /* 0x000fe200078e0a04 */
[----:B------:R-:W-:Y:S01]  /*7ad0*/  ISETP.GT.U32.AND P0, PT, R0, R148, PT ;  /* 0x000000940000720c */ /* 0x000fe20003f04070 */
[----:B------:R-:W-:Y:S01]  /*7ae0*/  @!P6 IMAD.MOV R146, RZ, RZ, -R146 ;  /* 0x000000ffff92e224 */ /* 0x000fe200078e0a92 */
[----:B------:R-:W-:Y:S01]  /*7af0*/  ISETP.GE.AND P6, PT, R152, RZ, PT ;  /* 0x000000ff9800720c */ /* 0x000fe20003fc6270 */
[----:B------:R-:W-:Y:S01]  /*7b00*/  IMAD R152, R0, R4, R5 ;  /* 0x0000000400987224 */ /* 0x000fe200078e0205 */
[----:B------:R-:W-:Y:S01]  /*7b10*/  @!P4 IADD3 R151, R151, -R0, RZ ;  /* 0x800000009797c210 */ /* 0x000fe20007ffe0ff */
[----:B------:R-:W-:Y:S01]  /*7b20*/  IMAD.HI.U32 R4, R2, R153, RZ ;  /* 0x0000009902047227 */ /* 0x000fe200078e00ff */
[----:B------:R-:W-:-:S03]  /*7b30*/  ISETP.GT.U32.AND P4, PT, R0, R150, PT ;  /* 0x000000960000720c */ /* 0x000fc60003f84070 */
[----:B------:R-:W-:Y:S02]  /*7b40*/  IMAD.MOV R4, RZ, RZ, -R4 ;  /* 0x000000ffff047224 */ /* 0x000fe400078e0a04 */
[----:B------:R-:W-:Y:S01]  /*7b50*/  @!P1 IMAD.IADD R149, R149, 0x1, -R0 ;  /* 0x0000000195959824 */ /* 0x000fe200078e0a00 */
[----:B------:R-:W-:Y:S01]  /*7b60*/  ISETP.GE.AND P1, PT, R8, RZ, PT ;  /* 0x000000ff0800720c */ /* 0x000fe20003f26270 */
[----:B------:R-:W-:Y:S01]  /*7b70*/  IMAD R153, R0, R4, R153 ;  /* 0x0000000400997224 */ /* 0x000fe200078e0299 */
[-C--:B------:R-:W-:Y:S01]  /*7b80*/  @!P0 IADD3 R148, R148, -R0.reuse, RZ ;  /* 0x8000000094948210 */ /* 0x080fe20007ffe0ff */
[----:B------:R-:W-:Y:S01]  /*7b90*/  IMAD.HI.U32 R5, R2, R157, RZ ;  /* 0x0000009d02057227 */ /* 0x000fe200078e00ff */
[----:B------:R-:W-:Y:S02]  /*7ba0*/  ISETP.GT.U32.AND P5, PT, R0, R149, PT ;  /* 0x000000950000720c */ /* 0x000fe40003fa4070 */
[----:B------:R-:W-:Y:S01]  /*7bb0*/  LOP3.LUT R8, R3, 0x138, RZ, 0xfc, !PT ;  /* 0x0000013803087812 */ /* 0x000fe200078efcff */
[----:B------:R-:W-:Y:S01]  /*7bc0*/  @!P3 IMAD.MOV R148, RZ, RZ, -R148 ;  /* 0x000000ffff94b224 */ /* 0x000fe200078e0a94 */
[----:B------:R-:W-:-:S02]  /*7bd0*/  @!P4 IADD3 R150, R150, -R0, RZ ;  /* 0x800000009696c210 */ /* 0x000fc40007ffe0ff */
[C---:B------:R-:W-:Y:S02]  /*7be0*/  ISETP.GT.U32.AND P4, PT, R0.reuse, R153, PT ;  /* 0x000000990000720c */ /* 0x040fe40003f84070 */
[----:B------:R-:W-:Y:S02]  /*7bf0*/  ISETP.GT.U32.AND P3, PT, R0, R151, PT ;  /* 0x000000970000720c */ /* 0x000fe40003f64070 */
[----:B------:R-:W-:Y:S02]  /*7c00*/  IABS R155, R8 ;  /* 0x00000008009b7213 */ /* 0x000fe40000000000 */
[----:B------:R-:W-:Y:S01]  /*7c10*/  ISETP.GE.AND P0, PT, R154, RZ, PT ;  /* 0x000000ff9a00720c */ /* 0x000fe20003f06270 */
[----:B------:R-:W-:Y:S01]  /*7c20*/  @!P5 IMAD.IADD R149, R149, 0x1, -R0 ;  /* 0x000000019595d824 */ /* 0x000fe200078e0a00 */
[----:B------:R-:W-:Y:S01]  /*7c30*/  IADD3 R5, -R5, RZ, RZ ;  /* 0x000000ff05057210 */ /* 0x000fe20007ffe1ff */
[----:B------:R-:W-:Y:S01]  /*7c40*/  IMAD.HI.U32 R4, R2, R155, RZ ;  /* 0x0000009b02047227 */ /* 0x000fe200078e00ff */
[----:B------:R-:W-:-:S02]  /*7c50*/  ISETP.GT.U32.AND P5, PT, R0, R152, PT ;  /* 0x000000980000720c */ /* 0x000fc40003fa4070 */
[----:B------:R-:W-:Y:S01]  /*7c60*/  @!P6 IADD3 R150, -R150, RZ, RZ ;  /* 0x000000ff9696e210 */ /* 0x000fe20007ffe1ff */
[----:B------:R-:W-:Y:S02]  /*7c70*/  @!P4 IMAD.IADD R153, R153, 0x1, -R0 ;  /* 0x000000019999c824 */ /* 0x000fe400078e0a00 */
[----:B------:R-:W-:Y:S02]  /*7c80*/  IMAD.MOV R4, RZ, RZ, -R4 ;  /* 0x000000ffff047224 */ /* 0x000fe400078e0a04 */
[----:B------:R-:W-:Y:S01]  /*7c90*/  @!P3 IMAD.IADD R151, R151, 0x1, -R0 ;  /* 0x000000019797b824 */ /* 0x000fe200078e0a00 */
[----:B------:R-:W-:Y:S01]  /*7ca0*/  ISETP.GE.AND P3, PT, R6, RZ, PT ;  /* 0x000000ff0600720c */ /* 0x000fe20003f66270 */
[----:B------:R-:W-:Y:S01]  /*7cb0*/  @!P2 IMAD.MOV R149, RZ, RZ, -R149 ;  /* 0x000000ffff95a224 */ /* 0x000fe200078e0a95 */
[----:B------:R-:W-:Y:S01]  /*7cc0*/  ISETP.GT.U32.AND P2, PT, R0, R153, PT ;  /* 0x000000990000720c */ /* 0x000fe20003f44070 */
[----:B------:R-:W-:-:S04]  /*7cd0*/  IMAD.HI.U32 R6, R2, R159, RZ ;  /* 0x0000009f02067227 */ /* 0x000fc800078e00ff */
[C---:B------:R-:W-:Y:S02]  /*7ce0*/  IMAD R154, R0.reuse, R4, R155 ;  /* 0x00000004009a7224 */ /* 0x040fe400078e029b */
[----:B------:R-:W-:Y:S02]  /*7cf0*/  IMAD.MOV R6, RZ, RZ, -R6 ;  /* 0x000000ffff067224 */ /* 0x000fe400078e0a06 */
[C---:B------:R-:W-:Y:S01]  /*7d00*/  IMAD R155, R0.reuse, R5, R157 ;  /* 0x00000005009b7224 */ /* 0x040fe200078e029d */
[C---:B------:R-:W-:Y:S01]  /*7d10*/  ISETP.GT.U32.AND P6, PT, R0.reuse, R154, PT ;  /* 0x0000009a0000720c */ /* 0x040fe20003fc4070 */
[C---:B------:R-:W-:Y:S01]  /*7d20*/  IMAD R156, R0.reuse, R6, R159 ;  /* 0x00000006009c7224 */ /* 0x040fe200078e029f */
[----:B------:R-:W-:Y:S01]  /*7d30*/  LOP3.LUT R6, R3, 0x13e, RZ, 0xfc, !PT ;  /* 0x0000013e03067812 */ /* 0x000fe200078efcff */
[----:B------:R-:W-:Y:S01]  /*7d40*/  @!P0 IMAD.MOV R151, RZ, RZ, -R151 ;  /* 0x000000ffff978224 */ /* 0x000fe200078e0a97 */
[C---:B------:R-:W-:Y:S01]  /*7d50*/  ISETP.GT.U32.AND P0, PT, R0.reuse, R155, PT ;  /* 0x0000009b0000720c */ /* 0x040fe20003f04070 */
[--C-:B------:R-:W-:Y:S01]  /*7d60*/  @!P2 IMAD.IADD R153, R153, 0x1, -R0.reuse ;  /* 0x000000019999a824 */ /* 0x100fe200078e0a00 */
[----:B------:R-:W-:Y:S01]  /*7d70*/  ISETP.GT.U32.AND P2, PT, R0, R156, PT ;  /* 0x0000009c0000720c */ /* 0x000fe20003f44070 */
[----:B------:R-:W-:Y:S01]  /*7d80*/  @!P5 IMAD.IADD R152, R152, 0x1, -R0 ;  /* 0x000000019898d824 */ /* 0x000fe200078e0a00 */
[----:B------:R-:W-:Y:S01]  /*7d90*/  ISETP.GE.AND P5, PT, R8, RZ, PT ;  /* 0x000000ff0800720c */ /* 0x000fe20003fa6270 */
[----:B------:R-:W-:Y:S01]  /*7da0*/  @!P3 IMAD.MOV R153, RZ, RZ, -R153 ;  /* 0x000000ffff99b224 */ /* 0x000fe200078e0a99 */
[----:B------:R-:W-:-:S02]  /*7db0*/  IABS R157, R6 ;  /* 0x00000006009d7213 */ /* 0x000fc40000000000 */
[----:B------:R-:W-:Y:S02]  /*7dc0*/  LOP3.LUT R8, R3, 0x140, RZ, 0xfc, !PT ;  /* 0x0000014003087812 */ /* 0x000fe400078efcff */
[----:B------:R-:W-:Y:S01]  /*7dd0*/  @!P6 IADD3 R154, R154, -R0, RZ ;  /* 0x800000009a9ae210 */ /* 0x000fe20007ffe0ff */
[----:B------:R-:W-:Y:S01]  /*7de0*/  IMAD.HI.U32 R4, R2, R157, RZ ;  /* 0x0000009d02047227 */ /* 0x000fe200078e00ff */
[C---:B------:R-:W-:Y:S02]  /*7df0*/  ISETP.GT.U32.AND P4, PT, R0.reuse, R152, PT ;  /* 0x000000980000720c */ /* 0x040fe40003f84070 */
[----:B------:R-:W-:Y:S01]  /*7e00*/  IABS R159, R8 ;  /* 0x00000008009f7213 */ /* 0x000fe20000000000 */
[--C-:B------:R-:W-:Y:S01]  /*7e10*/  @!P0 IMAD.IADD R155, R155, 0x1, -R0.reuse ;  /* 0x000000019b9b8824 */ /* 0x100fe200078e0a00 */
[----:B------:R-:W-:Y:S01]  /*7e20*/  ISETP.GT.U32.AND P0, PT, R0, R154, PT ;  /* 0x0000009a0000720c */ /* 0x000fe20003f04070 */
[----:B------:R-:W-:Y:S01]  /*7e30*/  @!P2 IMAD.IADD R156, R156, 0x1, -R0 ;  /* 0x000000019c9ca824 */ /* 0x000fe200078e0a00 */
[----:B------:R-:W-:Y:S01]  /*7e40*/  ISETP.GE.AND P6, PT, R160, RZ, PT ;  /* 0x000000ffa000720c */ /* 0x000fe20003fc6270 */
[----:B------:R-:W-:Y:S01]  /*7e50*/  IMAD.MOV R5, RZ, RZ, -R4 ;  /* 0x000000ffff057224 */ /* 0x000fe200078e0a04 */
[----:B------:R-:W-:Y:S01]  /*7e60*/  ISETP.GT.U32.AND P2, PT, R0, R155, PT ;  /* 0x0000009b0000720c */ /* 0x000fe20003f44070 */
[----:B------:R-:W-:-:S04]  /*7e70*/  IMAD.HI.U32 R4, R2, R159, RZ ;  /* 0x0000009f02047227 */ /* 0x000fc800078e00ff */
[----:B------:R-:W-:Y:S01]  /*7e80*/  IMAD R157, R0, R5, R157 ;  /* 0x00000005009d7224 */ /* 0x000fe200078e029d */
[----:B------:R-:W-:Y:S01]  /*7e90*/  IABS R5, R162 ;  /* 0x000000a200057213 */ /* 0x000fe20000000000 */
[----:B------:R-:W-:Y:S02]  /*7ea0*/  IMAD.MOV R4, RZ, RZ, -R4 ;  /* 0x000000ffff047224 */ /* 0x000fe400078e0a04 */
[--C-:B------:R-:W-:Y:S01]  /*7eb0*/  @!P4 IMAD.IADD R152, R152, 0x1, -R0.reuse ;  /* 0x000000019898c824 */ /* 0x100fe200078e0a00 */
[----:B------:R-:W-:Y:S01]  /*7ec0*/  ISETP.GE.AND P4, PT, R158, RZ, PT ;  /* 0x000000ff9e00720c */ /* 0x000fe20003f86270 */
[--C-:B------:R-:W-:Y:S01]  /*7ed0*/  @!P0 IMAD.IADD R154, R154, 0x1, -R0.reuse ;  /* 0x000000019a9a8824 */ /* 0x100fe200078e0a00 */
[C---:B------:R-:W-:Y:S01]  /*7ee0*/  ISETP.GT.U32.AND P0, PT, R0.reuse, R157, PT ;  /* 0x0000009d0000720c */ /* 0x040fe20003f04070 */
[----:B------:R-:W-:Y:S01]  /*7ef0*/  IMAD R158, R0, R4, R159 ;  /* 0x00000004009e7224 */ /* 0x000fe200078e029f */
[----:B------:R-:W-:Y:S01]  /*7f00*/  @!P1 IADD3 R152, -R152, RZ, RZ ;  /* 0x000000ff98989210 */ /* 0x000fe20007ffe1ff */
[----:B------:R-:W-:Y:S01]  /*7f10*/  @!P2 IMAD.IADD R155, R155, 0x1, -R0 ;  /* 0x000000019b9ba824 */ /* 0x000fe200078e0a00 */
[----:B------:R-:W-:Y:S01]  /*7f20*/  ISETP.GT.U32.AND P1, PT, R0, R156, PT ;  /* 0x0000009c0000720c */ /* 0x000fe20003f24070 */
[----:B------:R-:W-:Y:S01]  /*7f30*/  IMAD.HI.U32 R4, R2, R5, RZ ;  /* 0x0000000502047227 */ /* 0x000fe200078e00ff */
[----:B------:R-:W-:-:S03]  /*7f40*/  ISETP.GT.U32.AND P2, PT, R0, R158, PT ;  /* 0x0000009e0000720c */ /* 0x000fc60003f44070 */
[----:B------:R-:W-:Y:S02]  /*7f50*/  IMAD.MOV R159, RZ, RZ, -R4 ;  /* 0x000000ffff9f7224 */ /* 0x000fe400078e0a04 */
[----:B------:R-:W-:Y:S01]  /*7f60*/  IMAD.HI.U32 R4, R2, R161, RZ ;  /* 0x000000a102047227 */ /* 0x000fe200078e00ff */
[----:B------:R-:W-:Y:S02]  /*7f70*/  @!P4 IADD3 R155, -R155, RZ, RZ ;  /* 0x000000ff9b9bc210 */ /* 0x000fe40007ffe1ff */
[----:B------:R-:W-:Y:S01]  /*7f80*/  ISETP.GE.AND P4, PT, R162, RZ, PT ;  /* 0x000000ffa200720c */ /* 0x000fe20003f86270 */
[--C-:B------:R-:W-:Y:S01]  /*7f90*/  @!P0 IMAD.IADD R157, R157, 0x1, -R0.reuse ;  /* 0x000000019d9d8824 */ /* 0x100fe200078e0a00 */
[----:B------:R-:W-:Y:S01]  /*7fa0*/  IADD3 R160, -R4, RZ, RZ ;  /* 0x000000ff04a07210 */ /* 0x000fe20007ffe1ff */
[----:B------:R-:W-:Y:S01]  /*7fb0*/  IMAD R159, R0, R159, R5 ;  /* 0x0000009f009f7224 */ /* 0x000fe200078e0205 */
[----:B------:R-:W-:Y:S01]  /*7fc0*/  @!P1 IADD3 R156, R156, -R0, RZ ;  /* 0x800000009c9c9210 */ /* 0x000fe20007ffe0ff */
[----:B------:R-:W-:Y:S01]  /*7fd0*/  @!P2 IMAD.IADD R158, R158, 0x1, -R0 ;  /* 0x000000019e9ea824 */ /* 0x000fe200078e0a00 */
[C---:B------:R-:W-:Y:S01]  /*7fe0*/  ISETP.GT.U32.AND P2, PT, R0.reuse, R157, PT ;  /* 0x0000009d0000720c */ /* 0x040fe20003f44070 */
[----:B------:R-:W-:Y:S01]  /*7ff0*/  IMAD R160, R0, R160, R161 ;  /* 0x000000a000a07224 */ /* 0x000fe200078e02a1 */
[----:B------:R-:W-:Y:S01]  /*8000*/  ISETP.GE.AND P1, PT, R6, RZ, PT ;  /* 0x000000ff0600720c */ /* 0x000fe20003f26270 */
[----:B------:R-:W-:Y:S01]  /*8010*/  @!P5 IMAD.MOV R154, RZ, RZ, -R154 ;  /* 0x000000ffff9ad224 */ /* 0x000fe200078e0a9a */
[----:B------:R-:W-:Y:S01]  /*8020*/  IABS R6, R164 ;  /* 0x000000a400067213 */ /* 0x000fe20000000000 */
[----:B------:R-:W-:Y:S01]  /*8030*/  @!P6 IMAD.MOV R156, RZ, RZ, -R156 ;  /* 0x000000ffff9ce224 */ /* 0x000fe200078e0a9c */
[----:B------:R-:W-:-:S02]  /*8040*/  ISETP.GT.U32.AND P3, PT, R0, R159, PT ;  /* 0x0000009f0000720c */ /* 0x000fc40003f64070 */
[----:B------:R-:W-:Y:S01]  /*8050*/  ISETP.GE.AND P0, PT, R8, RZ, PT ;  /* 0x000000ff0800720c */ /* 0x000fe20003f06270 */
[----:B------:R-:W-:Y:S01]  /*8060*/  IMAD.MOV.U32 R5, RZ, RZ, R6 ;  /* 0x000000ffff057224 */ /* 0x000fe200078e0006 */
[----:B------:R-:W-:Y:S02]  /*8070*/  LOP3.LUT R8, R3, 0x148, RZ, 0xfc, !PT ;  /* 0x0000014803087812 */ /* 0x000fe400078efcff */
[C---:B------:R-:W-:Y:S01]  /*8080*/  ISETP.GT.U32.AND P5, PT, R0.reuse, R158, PT ;  /* 0x0000009e0000720c */ /* 0x040fe20003fa4070 */
[----:B------:R-:W-:Y:S01]  /*8090*/  @!P2 IMAD.IADD R157, R157, 0x1, -R0 ;  /* 0x000000019d9da824 */ /* 0x000fe200078e0a00 */
[----:B------:R-:W-:Y:S01]  /*80a0*/  ISETP.GT.U32.AND P2, PT, R0, R160, PT ;  /* 0x000000a00000720c */ /* 0x000fe20003f44070 */
[----:B------:R-:W-:Y:S01]  /*80b0*/  IMAD.HI.U32 R4, R2, R5, RZ ;  /* 0x0000000502047227 */ /* 0x000fe200078e00ff */
[----:B------:R-:W-:Y:S02]  /*80c0*/  IABS R6, R8 ;  /* 0x0000000800067213 */ /* 0x000fe40000000000 */
[----:B------:R-:W-:Y:S01]  /*80d0*/  ISETP.GE.AND P6, PT, R163, RZ, PT ;  /* 0x000000ffa300720c */ /* 0x000fe20003fc6270 */
[----:B------:R-:W-:Y:S01]  /*80e0*/  IMAD.MOV R4, RZ, RZ, -R4 ;  /* 0x000000ffff047224 */ /* 0x000fe200078e0a04 */
[----:B------:R-:W-:Y:S01]  /*80f0*/  @!P1 IADD3 R157, -R157, RZ, RZ ;  /* 0x000000ff9d9d9210 */ /* 0x000fe20007ffe1ff */
[----:B------:R-:W-:Y:S01]  /*8100*/  @!P3 IMAD.IADD R159, R159, 0x1, -R0 ;  /* 0x000000019f9fb824 */ /* 0x000fe200078e0a00 */
[----:B------:R-:W-:Y:S01]  /*8110*/  ISETP.GE.AND P3, PT, R8, RZ, PT ;  /* 0x000000ff0800720c */ /* 0x000fe20003f66270 */
[----:B------:R-:W-:Y:S01]  /*8120*/  IMAD R161, R0, R4, R5 ;  /* 0x0000000400a17224 */ /* 0x000fe200078e0205 */
[----:B------:R-:W-:Y:S01]  /*8130*/  LOP3.LUT R8, R3, 0x14a, RZ, 0xfc, !PT ;  /* 0x0000014a03087812 */ /* 0x000fe200078efcff */
[----:B------:R-:W-:Y:S01]  /*8140*/  IMAD.MOV.U32 R5, RZ, RZ, R6 ;  /* 0x000000ffff057224 */ /* 0x000fe200078e0006 */
[----:B------:R-:W-:Y:S01]  /*8150*/  @!P5 IADD3 R158, R158, -R0, RZ ;  /* 0x800000009e9ed210 */ /* 0x000fe20007ffe0ff */
[----:B------:R-:W-:Y:S01]  /*8160*/  @!P2 IMAD.IADD R160, R160, 0x1, -R0 ;  /* 0x00000001a0a0a824 */ /* 0x000fe200078e0a00 */
[----:B------:R-:W-:Y:S01]  /*8170*/  ISETP.GT.U32.AND P2, PT, R0, R159, PT ;  /* 0x0000009f0000720c */ /* 0x000fe20003f44070 */
[----:B------:R-:W-:Y:S01]  /*8180*/  IMAD.HI.U32 R4, R2, R5, RZ ;  /* 0x0000000502047227 */ /* 0x000fe200078e00ff */
[----:B------:R-:W-:-:S02]  /*8190*/  ISETP.GE.AND P5, PT, R164, RZ, PT ;  /* 0x000000ffa400720c */ /* 0x000fc40003fa6270 */
[----:B------:R-:W-:Y:S01]  /*81a0*/  LOP3.LUT R164, R3, 0x14c, RZ, 0xfc, !PT ;  /* 0x0000014c03a47812 */ /* 0x000fe200078efcff */
[----:B------:R-:W-:Y:S01]  /*81b0*/  IMAD.MOV R4, RZ, RZ, -R4 ;  /* 0x000000ffff047224 */ /* 0x000fe200078e0a04 */
[----:B------:R-:W-:Y:S01]  /*81c0*/  IABS R163, R8 ;  /* 0x0000000800a37213 */ /* 0x000fe20000000000 */
[----:B------:R-:W-:Y:S01]  /*81d0*/  @!P0 IMAD.MOV R158, RZ, RZ, -R158 ;  /* 0x000000ffff9e8224 */ /* 0x000fe200078e0a9e */
[C---:B------:R-:W-:Y:S01]  /*81e0*/  ISETP.GT.U32.AND P0, PT, R0.reuse, R161, PT ;  /* 0x000000a10000720c */ /* 0x040fe20003f04070 */
[----:B------:R-:W-:Y:S01]  /*81f0*/  IMAD R162, R0, R4, R5 ;  /* 0x0000000400a27224 */ /* 0x000fe200078e0205 */
[----:B------:R-:W-:Y:S01]  /*8200*/  IABS R165, R164 ;  /* 0x000000a400a57213 */ /* 0x000fe20000000000 */
[----:B------:R-:W-:Y:S01]  /*8210*/  IMAD.HI.U32 R4, R2, R163, RZ ;  /* 0x000000a302047227 */ /* 0x000fe200078e00ff */
[----:B------:R-:W-:-:S03]  /*8220*/  ISETP.GT.U32.AND P1, PT, R0, R160, PT ;  /* 0x000000a00000720c */ /* 0x000fc60003f24070 */
[----:B------:R-:W-:Y:S01]  /*8230*/  @!P2 IMAD.IADD R159, R159, 0x1, -R0 ;  /* 0x000000019f9fa824 */ /* 0x000fe200078e0a00 */
[----:B------:R-:W-:Y:S01]  /*8240*/  ISETP.GT.U32.AND P2, PT, R0, R162, PT ;  /* 0x000000a20000720c */ /* 0x000fe20003f44070 */
[----:B------:R-:W-:-:S04]  /*8250*/  IMAD.HI.U32 R5, R2, R165, RZ ;  /* 0x000000a502057227 */ /* 0x000fc800078e00ff */
[----:B------:R-:W-:Y:S01]  /*8260*/  @!P0 IMAD.IADD R161, R161, 0x1, -R0 ;  /* 0x00000001a1a18824 */ /* 0x000fe200078e0a00 */
[----:B------:R-:W-:Y:S01]  /*8270*/  ISETP.GE.AND P0, PT, R164, RZ, PT ;  /* 0x000000ffa400720c */ /* 0x000fe20003f06270 */
[----:B------:R-:W-:Y:S02]  /*8280*/  @!P4 IMAD.MOV R159, RZ, RZ, -R159 ;  /* 0x000000ffff9fc224 */ /* 0x000fe400078e0a9f */
[----:B------:R-:W-:Y:S01]  /*8290*/  IMAD.MOV R6, RZ, RZ, -R4 ;  /* 0x000000ffff067224 */ /* 0x000fe200078e0a04 */
[----:B------:R-:W-:Y:S01]  /*82a0*/  ISETP.GT.U32.AND P4, PT, R0, R161, PT ;  /* 0x000000a10000720c */ /* 0x000fe20003f84070 */
[----:B------:R-:W-:Y:S01]  /*82b0*/  IMAD.HI.U32 R4, R2, R167, RZ ;  /* 0x000000a702047227 */ /* 0x000fe200078e00ff */
[----:B------:R-:W-:Y:S02]  /*82c0*/  @!P1 IADD3 R160, R160, -R0, RZ ;  /* 0x80000000a0a09210 */ /* 0x000fe40007ffe0ff */
[----:B------:R-:W-:Y:S01]  /*82d0*/  ISETP.GE.AND P1, PT, R8, RZ, PT ;  /* 0x000000ff0800720c */ /* 0x000fe20003f26270 */
[----:B------:R-:W-:Y:S01]  /*82e0*/  @!P2 IMAD.IADD R162, R162, 0x1, -R0 ;  /* 0x00000001a2a2a824 */ /* 0x000fe200078e0a00 */
[----:B------:R-:W-:Y:S01]  /*82f0*/  IADD3 R4, -R4, RZ, RZ ;  /* 0x000000ff04047210 */ /* 0x000fe20007ffe1ff */
[----:B------:R-:W-:Y:S01]  /*8300*/  IMAD.MOV R5, RZ, RZ, -R5 ;  /* 0x000000ffff057224 */ /* 0x000fe200078e0a05 */
[C---:B------:R-:W-:Y:S01]  /*8310*/  LOP3.LUT R8, R3.reuse, 0x152, RZ, 0xfc, !PT ;  /* 0x0000015203087812 */ /* 0x040fe200078efcff */
[C---:B------:R-:W-:Y:S01]  /*8320*/  IMAD R163, R0.reuse, R6, R163 ;  /* 0x0000000600a37224 */ /* 0x040fe200078e02a3 */
[C---:B------:R-:W-:Y:S01]  /*8330*/  ISETP.GT.U32.AND P2, PT, R0.reuse, R162, PT ;  /* 0x000000a20000720c */ /* 0x040fe20003f44070 */
[C---:B------:R-:W-:Y:S01]  /*8340*/  IMAD R164, R0.reuse, R5, R165 ;  /* 0x0000000500a47224 */ /* 0x040fe200078e02a5 */
[----:B------:R-:W-:Y:S01]  /*8350*/  LOP3.LUT R6, R3, 0x150, RZ, 0xfc, !PT ;  /* 0x0000015003067812 */ /* 0x000fe200078efcff */
[C---:B------:R-:W-:Y:S01]  /*8360*/  IMAD R165, R0.reuse, R4, R167 ;  /* 0x0000000400a57224 */ /* 0x040fe200078e02a7 */
[----:B------:R-:W-:Y:S01]  /*8370*/  @!P4 IADD3 R161, R161, -R0, RZ ;  /* 0x80000000a1a1c210 */ /* 0x000fe20007ffe0ff */
[----:B------:R-:W-:Y:S01]  /*8380*/  @!P6 IMAD.MOV R160, RZ, RZ, -R160 ;  /* 0x000000ffffa0e224 */ /* 0x000fe200078e0aa0 */
[----:B------:R-:W-:-:S02]  /*8390*/  ISETP.GT.U32.AND P4, PT, R0, R164, PT ;  /* 0x000000a40000720c */ /* 0x000fc40003f84070 */
[----:B------:R-:W-:Y:S01]  /*83a0*/  ISETP.GT.U32.AND P6, PT, R0, R163, PT ;  /* 0x000000a30000720c */ /* 0x000fe20003fc4070 */
[----:B------:R-:W-:Y:S01]  /*83b0*/  @!P5 IMAD.MOV R161, RZ, RZ, -R161 ;  /* 0x000000ffffa1d224 */ /* 0x000fe200078e0aa1 */
[----:B------:R-:W-:Y:S02]  /*83c0*/  IABS R167, R6 ;  /* 0x0000000600a77213 */ /* 0x000fe40000000000 */
[----:B------:R-:W-:Y:S01]  /*83d0*/  IABS R169, R8 ;  /* 0x0000000800a97213 */ /* 0x000fe20000000000 */
[----:B------:R-:W-:Y:S01]  /*83e0*/  @!P2 IMAD.IADD R162, R162, 0x1, -R0 ;  /* 0x00000001a2a2a824 */ /* 0x000fe200078e0a00 */
[----:B------:R-:W-:Y:S01]  /*83f0*/  ISETP.GT.U32.AND P2, PT, R0, R165, PT ;  /* 0x000000a50000720c */ /* 0x000fe20003f44070 */
[----:B------:R-:W-:-:S03]  /*8400*/  IMAD.HI.U32 R4, R2, R167, RZ ;  /* 0x000000a702047227 */ /* 0x000fc600078e00ff */
[----:B------:R-:W-:Y:S01]  /*8410*/  @!P3 IADD3 R162, -R162, RZ, RZ ;  /* 0x000000ffa2a2b210 */ /* 0x000fe20007ffe1ff */
[----:B------:R-:W-:Y:S01]  /*8420*/  IMAD.HI.U32 R5, R2, R169, RZ ;  /* 0x000000a902057227 */ /* 0x000fe200078e00ff */
[----:B------:R-:W-:Y:S02]  /*8430*/  @!P4 IADD3 R164, R164, -R0, RZ ;  /* 0x80000000a4a4c210 */ /* 0x000fe40007ffe0ff */
[----:B------:R-:W-:Y:S01]  /*8440*/  ISETP.GE.AND P3, PT, R6, RZ, PT ;  /* 0x000000ff0600720c */ /* 0x000fe20003f66270 */
[----:B------:R-:W-:Y:S01]  /*8450*/  IMAD.MOV R4, RZ, RZ, -R4 ;  /* 0x000000ffff047224 */ /* 0x000fe200078e0a04 */
[----:B------:R-:W-:Y:S01]  /*8460*/  IABS R6, R174 ;  /* 0x000000ae00067213 */ /* 0x000fe20000000000 */
[----:B------:R-:W-:Y:S02]  /*8470*/  IMAD.MOV R5, RZ, RZ, -R5 ;  /* 0x000000ffff057224 */ /* 0x000fe400078e0a05 */
[--C-:B------:R-:W-:Y:S01]  /*8480*/  @!P2 IMAD.IADD R165, R165, 0x1, -R0.reuse ;  /* 0x00000001a5a5a824 */ /* 0x100fe200078e0a00 */
[----:B------:R-:W-:Y:S01]  /*8490*/  ISETP.GT.U32.AND P2, PT, R0, R164, PT ;  /* 0x000000a40000720c */ /* 0x000fe20003f44070 */
[----:B------:R-:W-:Y:S01]  /*84a0*/  @!P6 IMAD.IADD R163, R163, 0x1, -R0 ;  /* 0x00000001a3a3e824 */ /* 0x000fe200078e0a00 */
[----:B------:R-:W-:Y:S01]  /*84b0*/  ISETP.GE.AND P6, PT, R166, RZ, PT ;  /* 0x000000ffa600720c */ /* 0x000fe20003fc6270 */
[C---:B------:R-:W-:Y:S01]  /*84c0*/  IMAD R166, R0.reuse, R4, R167 ;  /* 0x0000000400a67224 */ /* 0x040fe200078e02a7 */
[C---:B------:R-:W-:Y:S01]  /*84d0*/  ISETP.GT.U32.AND P5, PT, R0.reuse, R165, PT ;  /* 0x000000a50000720c */ /* 0x040fe20003fa4070 */
[C---:B------:R-:W-:Y:S01]  /*84e0*/  IMAD R167, R0.reuse, R5, R169 ;  /* 0x0000000500a77224 */ /* 0x040fe200078e02a9 */
[----:B------:R-:W-:Y:S01]  /*84f0*/  ISETP.GT.U32.AND P4, PT, R0, R163, PT ;  /* 0x000000a30000720c */ /* 0x000fe20003f84070 */
[----:B------:R-:W-:-:S04]  /*8500*/  IMAD.HI.U32 R5, R2, R173, RZ ;  /* 0x000000ad02057227 */ /* 0x000fc800078e00ff */
[----:B------:R-:W-:Y:S02]  /*8510*/  IMAD.MOV R5, RZ, RZ, -R5 ;  /* 0x000000ffff057224 */ /* 0x000fe400078e0a05 */
[----:B------:R-:W-:Y:S01]  /*8520*/  @!P2 IADD3 R164, R164, -R0, RZ ;  /* 0x80000000a4a4a210 */ /* 0x000fe20007ffe0ff */
[----:B------:R-:W-:Y:S01]  /*8530*/  IMAD.HI.U32 R4, R2, R171, RZ ;  /* 0x000000ab02047227 */ /* 0x000fe200078e00ff */
[----:B------:R-:W-:-:S03]  /*8540*/  ISETP.GT.U32.AND P2, PT, R0, R167, PT ;  /* 0x000000a70000720c */ /* 0x000fc60003f44070 */
[C---:B------:R-:W-:Y:S02]  /*8550*/  IMAD R169, R0.reuse, R5, R173 ;  /* 0x0000000500a97224 */ /* 0x040fe400078e02ad */
[----:B------:R-:W-:Y:S02]  /*8560*/  @!P0 IMAD.MOV R164, RZ, RZ, -R164 ;  /* 0x000000ffffa48224 */ /* 0x000fe400078e0aa4 */
[----:B------:R-:W-:Y:S01]  /*8570*/  @!P4 IMAD.IADD R163, R163, 0x1, -R0 ;  /* 0x00000001a3a3c824 */ /* 0x000fe200078e0a00 */
[C---:B------:R-:W-:Y:S01]  /*8580*/  ISETP.GT.U32.AND P0, PT, R0.reuse, R169, PT ;  /* 0x000000a90000720c */ /* 0x040fe20003f04070 */
[----:B------:R-:W-:Y:S01]  /*8590*/  IMAD.MOV R4, RZ, RZ, -R4 ;  /* 0x000000ffff047224 */ /* 0x000fe200078e0a04 */
[----:B------:R-:W-:Y:S01]  /*85a0*/  ISETP.GT.U32.AND P4, PT, R0, R166, PT ;  /* 0x000000a60000720c */ /* 0x000fe20003f84070 */
[----:B------:R-:W-:Y:S01]  /*85b0*/  IMAD.MOV.U32 R5, RZ, RZ, R6 ;  /* 0x000000ffff057224 */ /* 0x000fe200078e0006 */
[----:B------:R-:W-:Y:S01]  /*85c0*/  LOP3.LUT R6, R3, 0x160, RZ, 0xfc, !PT ;  /* 0x0000016003067812 */ /* 0x000fe200078efcff */
[----:B------:R-:W-:Y:S01]  /*85d0*/  @!P5 IMAD.IADD R165, R165, 0x1, -R0 ;  /* 0x00000001a5a5d824 */ /* 0x000fe200078e0a00 */
[----:B------:R-:W-:Y:S01]  /*85e0*/  ISETP.GE.AND P5, PT, R8, RZ, PT ;  /* 0x000000ff0800720c */ /* 0x000fe20003fa6270 */
[----:B------:R-:W-:Y:S01]  /*85f0*/  IMAD R168, R0, R4, R171 ;  /* 0x0000000400a87224 */ /* 0x000fe200078e02ab */
[----:B------:R-:W-:Y:S01]  /*8600*/  @!P2 IADD3 R167, R167, -R0, RZ ;  /* 0x80000000a7a7a210 */ /* 0x000fe20007ffe0ff */
[----:B------:R-:W-:Y:S01]  /*8610*/  IMAD.HI.U32 R4, R2, R5, RZ ;  /* 0x0000000502047227 */ /* 0x000fe200078e00ff */
[----:B------:R-:W-:-:S02]  /*8620*/  LOP3.LUT R8, R3, 0x15a, RZ, 0xfc, !PT ;  /* 0x0000015a03087812 */ /* 0x000fc400078efcff */
[----:B------:R-:W-:Y:S01]  /*8630*/  ISETP.GT.U32.AND P2, PT, R0, R167, PT ;  /* 0x000000a70000720c */ /* 0x000fe20003f44070 */
[----:B------:R-:W-:Y:S01]  /*8640*/  IMAD.MOV R4, RZ, RZ, -R4 ;  /* 0x000000ffff047224 */ /* 0x000fe200078e0a04 */
        /* <DEDUP_REMOVED lines=8> */
[----:B------:R-:W-:-:S02]  /*86d0*/  ISETP.GT.U32.AND P4, PT, R0, R168, PT ;  /* 0x000000a80000720c */ /* 0x000fc40003f84070 */
[----:B------:R-:W-:Y:S01]  /*86e0*/  LOP3.LUT R5, R3, 0x15e, RZ, 0xfc, !PT ;  /* 0x0000015e03057812 */ /* 0x000fe200078efcff */
[----:B------:R-:W-:Y:S01]  /*86f0*/  IMAD.MOV R4, RZ, RZ, -R4 ;  /* 0x000000ffff047224 */ /* 0x000fe200078e0a04 */
[----:B------:R-:W-:Y:S01]  /*8700*/  IABS R177, R6 ;  /* 0x0000000600b17213 */ /* 0x000fe20000000000 */
[--C-:B------:R-:W-:Y:S01]  /*8710*/  @!P2 IMAD.IADD R167, R167, 0x1, -R0.reuse ;  /* 0x00000001a7a7a824 */ /* 0x100fe200078e0a00 */
[C---:B------:R-:W-:Y:S01]  /*8720*/  ISETP.GT.U32.AND P2, PT, R0.reuse, R170, PT ;  /* 0x000000aa0000720c */ /* 0x040fe20003f44070 */
[C---:B------:R-:W-:Y:S01]  /*8730*/  IMAD R171, R0.reuse, R4, R171 ;  /* 0x0000000400ab7224 */ /* 0x040fe200078e02ab */
[----:B------:R-:W-:Y:S01]  /*8740*/  LOP3.LUT R4, R3, 0x15c, RZ, 0xfc, !PT ;  /* 0x0000015c03047812 */ /* 0x000fe200078efcff */
[----:B------:R-:W-:Y:S01]  /*8750*/  @!P1 IMAD.MOV R163, RZ, RZ, -R163 ;  /* 0x000000ffffa39224 */ /* 0x000fe200078e0aa3 */
[C---:B------:R-:W-:Y:S01]  /*8760*/  ISETP.GT.U32.AND P1, PT, R0.reuse, R166, PT ;  /* 0x000000a60000720c */ /* 0x040fe20003f24070 */
[----:B------:R-:W-:Y:S01]  /*8770*/  @!P0 IMAD.IADD R169, R169, 0x1, -R0 ;  /* 0x00000001a9a98824 */ /* 0x000fe200078e0a00 */
[----:B------:R-:W-:Y:S01]  /*8780*/  ISETP.GT.U32.AND P0, PT, R0, R171, PT ;  /* 0x000000ab0000720c */ /* 0x000fe20003f04070 */
[----:B------:R-:W-:Y:S01]  /*8790*/  @!P5 IMAD.MOV R167, RZ, RZ, -R167 ;  /* 0x000000ffffa7d224 */ /* 0x000fe200078e0aa7 */
[----:B------:R-:W-:-:S02]  /*87a0*/  @!P4 IADD3 R168, R168, -R0, RZ ;  /* 0x80000000a8a8c210 */ /* 0x000fc40007ffe0ff */
[----:B------:R-:W-:Y:S02]  /*87b0*/  IABS R173, R4 ;  /* 0x0000000400ad7213 */ /* 0x000fe40000000000 */
[----:B------:R-:W-:Y:S02]  /*87c0*/  ISETP.GT.U32.AND P4, PT, R0, R168, PT ;  /* 0x000000a80000720c */ /* 0x000fe40003f84070 */
[----:B------:R-:W-:Y:S02]  /*87d0*/  @!P2 IADD3 R170, R170, -R0, RZ ;  /* 0x80000000aaaaa210 */ /* 0x000fe40007ffe0ff */
[----:B------:R-:W-:Y:S01]  /*87e0*/  ISETP.GE.AND P5, PT, R4, RZ, PT ;  /* 0x000000ff0400720c */ /* 0x000fe20003fa6270 */
[--C-:B------:R-:W-:Y:S01]  /*87f0*/  @!P1 IMAD.IADD R166, R166, 0x1, -R0.reuse ;  /* 0x00000001a6a69824 */ /* 0x100fe200078e0a00 */
[----:B------:R-:W-:Y:S01]  /*8800*/  ISETP.GT.U32.AND P2, PT, R0, R170, PT ;  /* 0x000000aa0000720c */ /* 0x000fe20003f44070 */
[----:B------:R-:W-:Y:S01]  /*8810*/  @!P0 IMAD.IADD R171, R171, 0x1, -R0 ;  /* 0x00000001abab8824 */ /* 0x000fe200078e0a00 */
[----:B------:R-:W-:Y:S01]  /*8820*/  IABS R175, R5 ;  /* 0x0000000500af7213 */ /* 0x000fe20000000000 */
[----:B------:R-:W-:Y:S01]  /*8830*/  @!P3 IMAD.MOV R166, RZ, RZ, -R166 ;  /* 0x000000ffffa6b224 */ /* 0x000fe200078e0aa6 */
[----:B------:R-:W-:Y:S01]  /*8840*/  ISETP.GE.AND P3, PT, R174, RZ, PT ;  /* 0x000000ffae00720c */ /* 0x000fe20003f66270 */
[----:B------:R-:W-:Y:S01]  /*8850*/  IMAD.HI.U32 R4, R2, R173, RZ ;  /* 0x000000ad02047227 */ /* 0x000fe200078e00ff */
[----:B------:R-:W-:-:S02]  /*8860*/  ISETP.GT.U32.AND P0, PT, R0, R171, PT ;  /* 0x000000ab0000720c */ /* 0x000fc40003f04070 */
[----:B------:R-:W-:Y:S01]  /*8870*/  ISETP.GE.AND P1, PT, R172, RZ, PT ;  /* 0x000000ffac00720c */ /* 0x000fe20003f26270 */
[----:B------:R-:W-:Y:S01]  /*8880*/  @!P4 IMAD.IADD R168, R168, 0x1, -R0 ;  /* 0x00000001a8a8c824 */ /* 0x000fe200078e0a00 */
[----:B------:R-:W-:Y:S01]  /*8890*/  ISETP.GE.AND P4, PT, R8, RZ, PT ;  /* 0x000000ff0800720c */ /* 0x000fe20003f86270 */
[----:B------:R-:W-:Y:S01]  /*88a0*/  IMAD.MOV R172, RZ, RZ, -R4 ;  /* 0x000000ffffac7224 */ /* 0x000fe200078e0a04 */
[----:B------:R-:W-:Y:S01]  /*88b0*/  LOP3.LUT R8, R3, 0x162, RZ, 0xfc, !PT ;  /* 0x0000016203087812 */ /* 0x000fe200078efcff */
[----:B------:R-:W-:Y:S01]  /*88c0*/  @!P6 IMAD.MOV R168, RZ, RZ, -R168 ;  /* 0x000000ffffa8e224 */ /* 0x000fe200078e0aa8 */
[----:B------:R-:W-:Y:S01]  /*88d0*/  ISETP.GE.AND P6, PT, R5, RZ, PT ;  /* 0x000000ff0500720c */ /* 0x000fe20003fc6270 */
[----:B------:R-:W-:Y:S01]  /*88e0*/  IMAD.HI.U32 R4, R2, R175, RZ ;  /* 0x000000af02047227 */ /* 0x000fe200078e00ff */
[----:B------:R-:W-:-:S03]  /*88f0*/  IABS R179, R8 ;  /* 0x0000000800b37213 */ /* 0x000fc60000000000 */
[----:B------:R-:W-:Y:S01]  /*8900*/  IMAD.HI.U32 R5, R2, R177, RZ ;  /* 0x000000b102057227 */ /* 0x000fe200078e00ff */
[----:B------:R-:W-:Y:S02]  /*8910*/  @!P0 IADD3 R171, R171, -R0, RZ ;  /* 0x80000000abab8210 */ /* 0x000fe40007ffe0ff */
[----:B------:R-:W-:Y:S01]  /*8920*/  @!P1 IADD3 R169, -R169, RZ, RZ ;  /* 0x000000ffa9a99210 */ /* 0x000fe20007ffe1ff */
[----:B------:R-:W-:Y:S01]  /*8930*/  @!P2 IMAD.IADD R170, R170, 0x1, -R0 ;  /* 0x00000001aaaaa824 */ /* 0x000fe200078e0a00 */
[----:B------:R-:W-:Y:S01]  /*8940*/  ISETP.GE.AND P2, PT, R8, RZ, PT ;  /* 0x000000ff0800720c */ /* 0x000fe20003f46270 */
[----:B------:R-:W-:Y:S01]  /*8950*/  IMAD R172, R0, R172, R173 ;  /* 0x000000ac00ac7224 */ /* 0x000fe200078e02ad */
[----:B------:R-:W-:Y:S01]  /*8960*/  IADD3 R173, -R4, RZ, RZ ;  /* 0x000000ff04ad7210 */ /* 0x000fe20007ffe1ff */
[----:B------:R-:W-:Y:S01]  /*8970*/  IMAD.MOV R5, RZ, RZ, -R5 ;  /* 0x000000ffff057224 */ /* 0x000fe200078e0a05 */
[----:B------:R-:W-:Y:S01]  /*8980*/  LOP3.LUT R8, R3, 0x164, RZ, 0xfc, !PT ;  /* 0x0000016403087812 */ /* 0x000fe200078efcff */
[----:B------:R-:W-:Y:S01]  /*8990*/  @!P3 IMAD.MOV R170, RZ, RZ, -R170 ;  /* 0x000000ffffaab224 */ /* 0x000fe200078e0aaa */
[C---:B------:R-:W-:Y:S01]  /*89a0*/  ISETP.GT.U32.AND P3, PT, R0.reuse, R172, PT ;  /* 0x000000ac0000720c */ /* 0x040fe20003f64070 */
[C---:B------:R-:W-:Y:S01]  /*89b0*/  IMAD R174, R0.reuse, R5, R177 ;  /* 0x0000000500ae7224 */ /* 0x040fe200078e02b1 */
[----:B------:R-:W-:Y:S01]  /*89c0*/  IABS R177, R8 ;  /* 0x0000000800b17213 */ /* 0x000fe20000000000 */
[----:B------:R-:W-:Y:S01]  /*89d0*/  IMAD R173, R0, R173, R175 ;  /* 0x000000ad00ad7224 */ /* 0x000fe200078e02af */
[----:B------:R-:W-:Y:S01]  /*89e0*/  ISETP.GE.AND P1, PT, R6, RZ, PT ;  /* 0x000000ff0600720c */ /* 0x000fe20003f26270 */
[----:B------:R-:W-:Y:S01]  /*89f0*/  @!P4 IMAD.MOV R171, RZ, RZ, -R171 ;  /* 0x000000ffffabc224 */ /* 0x000fe200078e0aab */
[----:B------:R-:W-:Y:S01]  /*8a00*/  ISETP.GT.U32.AND P4, PT, R0, R174, PT ;  /* 0x000000ae0000720c */ /* 0x000fe20003f84070 */
[----:B------:R-:W-:Y:S01]  /*8a10*/  IMAD.HI.U32 R4, R2, R179, RZ ;  /* 0x000000b302047227 */ /* 0x000fe200078e00ff */
[----:B------:R-:W-:-:S02]  /*8a20*/  ISETP.GT.U32.AND P0, PT, R0, R173, PT ;  /* 0x000000ad0000720c */ /* 0x000fc40003f04070 */
[----:B------:R-:W-:Y:S01]  /*8a30*/  IABS R6, R180 ;  /* 0x000000b400067213 */ /* 0x000fe20000000000 */
[----:B------:R-:W-:Y:S02]  /*8a40*/  IMAD.MOV R4, RZ, RZ, -R4 ;  /* 0x000000ffff047224 */ /* 0x000fe400078e0a04 */
[--C-:B------:R-:W-:Y:S02]  /*8a50*/  @!P3 IMAD.IADD R172, R172, 0x1, -R0.reuse ;  /* 0x00000001acacb824 */ /* 0x100fe400078e0a00 */
[----:B------:R-:W-:Y:S01]  /*8a60*/  IMAD R175, R0, R4, R179 ;  /* 0x0000000400af7224 */ /* 0x000fe200078e02b3 */
[----:B------:R-:W-:Y:S01]  /*8a70*/  IABS R179, R178 ;  /* 0x000000b200b37213 */ /* 0x000fe20000000000 */
[----:B------:R-:W-:Y:S01]  /*8a80*/  IMAD.HI.U32 R4, R2, R177, RZ ;  /* 0x000000b102047227 */ /* 0x000fe200078e00ff */
[----:B------:R-:W-:Y:S02]  /*8a90*/  ISETP.GT.U32.AND P3, PT, R0, R172, PT ;  /* 0x000000ac0000720c */ /* 0x000fe40003f64070 */
[----:B------:R-:W-:Y:S01]  /*8aa0*/  @!P4 IADD3 R174, R174, -R0, RZ ;  /* 0x80000000aeaec210 */ /* 0x000fe20007ffe0ff */
[----:B------:R-:W-:-:S02]  /*8ab0*/  @!P0 IMAD.IADD R173, R173, 0x1, -R0 ;  /* 0x00000001adad8824 */ /* 0x000fc400078e0a00 */
[----:B------:R-:W-:Y:S01]  /*8ac0*/  IMAD.HI.U32 R5, R2, R179, RZ ;  /* 0x000000b302057227 */ /* 0x000fe200078e00ff */
[C---:B------:R-:W-:Y:S02]  /*8ad0*/  ISETP.GT.U32.AND P4, PT, R0.reuse, R174, PT ;  /* 0x000000ae0000720c */ /* 0x040fe40003f84070 */
[----:B------:R-:W-:Y:S01]  /*8ae0*/  ISETP.GT.U32.AND P0, PT, R0, R173, PT ;  /* 0x000000ad0000720c */ /* 0x000fe20003f04070 */
[----:B------:R-:W-:Y:S02]  /*8af0*/  IMAD.MOV R4, RZ, RZ, -R4 ;  /* 0x000000ffff047224 */ /* 0x000fe400078e0a04 */
[----:B------:R-:W-:Y:S02]  /*8b00*/  IMAD.MOV R5, RZ, RZ, -R5 ;  /* 0x000000ffff057224 */ /* 0x000fe400078e0a05 */
[----:B------:R-:W-:Y:S01]  /*8b10*/  @!P3 IMAD.IADD R172, R172, 0x1, -R0 ;  /* 0x00000001acacb824 */ /* 0x000fe200078e0a00 */
[C---:B------:R-:W-:Y:S01]  /*8b20*/  ISETP.GT.U32.AND P3, PT, R0.reuse, R175, PT ;  /* 0x000000af0000720c */ /* 0x040fe20003f64070 */
[----:B------:R-:W-:-:S02]  /*8b30*/  IMAD R176, R0, R4, R177 ;  /* 0x0000000400b07224 */ /* 0x000fc400078e02b1 */
[----:B------:R-:W-:Y:S01]  /*8b40*/  IMAD R177, R0, R5, R179 ;  /* 0x0000000500b17224 */ /* 0x000fe200078e02b3 */
[----:B------:R-:W-:Y:S01]  /*8b50*/  MOV R179, R6 ;  /* 0x0000000600b37202 */ /* 0x000fe20000000f00 */
[--C-:B------:R-:W-:Y:S01]  /*8b60*/  @!P4 IMAD.IADD R174, R174, 0x1, -R0.reuse ;  /* 0x00000001aeaec824 */ /* 0x100fe200078e0a00 */
[----:B------:R-:W-:Y:S01]  /*8b70*/  LOP3.LUT R6, R3, 0x16c, RZ, 0xfc, !PT ;  /* 0x0000016c03067812 */ /* 0x000fe200078efcff */
[--C-:B------:R-:W-:Y:S01]  /*8b80*/  @!P0 IMAD.IADD R173, R173, 0x1, -R0.reuse ;  /* 0x00000001adad8824 */ /* 0x100fe200078e0a00 */
[----:B------:R-:W-:Y:S01]  /*8b90*/  ISETP.GT.U32.AND P4, PT, R0, R177, PT ;  /* 0x000000b10000720c */ /* 0x000fe20003f84070 */
[----:B------:R-:W-:Y:S01]  /*8ba0*/  IMAD.HI.U32 R4, R2, R179, RZ ;  /* 0x000000b302047227 */ /* 0x000fe200078e00ff */
[----:B------:R-:W-:Y:S02]  /*8bb0*/  ISETP.GT.U32.AND P0, PT, R0, R176, PT ;  /* 0x000000b00000720c */ /* 0x000fe40003f04070 */
[----:B------:R-:W-:Y:S01]  /*8bc0*/  @!P5 IADD3 R172, -R172, RZ, RZ ;  /* 0x000000ffacacd210 */ /* 0x000fe20007ffe1ff */
[----:B------:R-:W-:Y:S01]  /*8bd0*/  @!P3 IMAD.IADD R175, R175, 0x1, -R0 ;  /* 0x00000001afafb824 */ /* 0x000fe200078e0a00 */
[----:B------:R-:W-:Y:S01]  /*8be0*/  IABS R183, R6 ;  /* 0x0000000600b77213 */ /* 0x000fe20000000000 */
[----:B------:R-:W-:Y:S01]  /*8bf0*/  IMAD.MOV R4, RZ, RZ, -R4 ;  /* 0x000000ffff047224 */ /* 0x000fe200078e0a04 */
[----:B------:R-:W-:Y:S01]  /*8c00*/  @!P1 IADD3 R174, -R174, RZ, RZ ;  /* 0x000000ffaeae9210 */ /* 0x000fe20007ffe1ff */
[----:B------:R-:W-:Y:S01]  /*8c10*/  @!P6 IMAD.MOV R173, RZ, RZ, -R173 ;  /* 0x000000ffffade224 */ /* 0x000fe200078e0aad */
[----:B------:R-:W-:Y:S01]  /*8c20*/  ISETP.GT.U32.AND P5, PT, R0, R175, PT ;  /* 0x000000af0000720c */ /* 0x000fe20003fa4070 */
[----:B------:R-:W-:Y:S01]  /*8c30*/  IMAD.HI.U32 R5, R2, R181, RZ ;  /* 0x000000b502057227 */ /* 0x000fe200078e00ff */
[----:B------:R-:W-:-:S02]  /*8c40*/  ISETP.GE.AND P1, PT, R180, RZ, PT ;  /* 0x000000ffb400720c */ /* 0x000fc40003f26270 */
[----:B------:R-:W-:Y:S01]  /*8c50*/  @!P4 IADD3 R177, R177, -R0, RZ ;  /* 0x80000000b1b1c210 */ /* 0x000fe20007ffe0ff */
[----:B------:R-:W-:Y:S01]  /*8c60*/  @!P0 IMAD.IADD R176, R176, 0x1, -R0 ;  /* 0x00000001b0b08824 */ /* 0x000fe200078e0a00 */
[----:B------:R-:W-:Y:S01]  /*8c70*/  ISETP.GE.AND P0, PT, R178, RZ, PT ;  /* 0x000000ffb200720c */ /* 0x000fe20003f06270 */
[C---:B------:R-:W-:Y:S01]  /*8c80*/  IMAD R178, R0.reuse, R4, R179 ;  /* 0x0000000400b27224 */ /* 0x040fe200078e02b3 */
[----:B------:R-:W-:Y:S01]  /*8c90*/  ISETP.GT.U32.AND P6, PT, R0, R177, PT ;  /* 0x000000b10000720c */ /* 0x000fe20003fc4070 */
[----:B------:R-:W-:Y:S01]  /*8ca0*/  IMAD.HI.U32 R4, R2, R183, RZ ;  /* 0x000000b702047227 */ /* 0x000fe200078e00ff */
[----:B------:R-:W-:Y:S02]  /*8cb0*/  ISETP.GT.U32.AND P4, PT, R0, R176, PT ;  /* 0x000000b00000720c */ /* 0x000fe40003f84070 */
[----:B------:R-:W-:Y:S01]  /*8cc0*/  ISETP.GE.AND P3, PT, R8, RZ, PT ;  /* 0x000000ff0800720c */ /* 0x000fe20003f66270 */
[----:B------:R-:W-:Y:S01]  /*8cd0*/  IMAD.MOV R5, RZ, RZ, -R5 ;  /* 0x000000ffff057224 */ /* 0x000fe200078e0a05 */
[----:B------:R-:W-:Y:S01]  /*8ce0*/  LOP3.LUT R8, R3, 0x16e, RZ, 0xfc, !PT ;  /* 0x0000016e03087812 */ /* 0x000fe200078efcff */
[----:B------:R-:W-:-:S02]  /*8cf0*/  IMAD.MOV R4, RZ, RZ, -R4 ;  /* 0x000000ffff047224 */ /* 0x000fc400078e0a04 */
[C---:B------:R-:W-:Y:S01]  /*8d00*/  IMAD R179, R0.reuse, R5, R181 ;  /* 0x0000000500b37224 */ /* 0x040fe200078e02b5 */
[----:B------:R-:W-:Y:S01]  /*8d10*/  IABS R181, R8 ;  /* 0x0000000800b57213 */ /* 0x000fe20000000000 */
[--C-:B------:R-:W-:Y:S01]  /*8d20*/  @!P5 IMAD.IADD R175, R175, 0x1, -R0.reuse ;  /* 0x00000001afafd824 */ /* 0x100fe200078e0a00 */
[C---:B------:R-:W-:Y:S01]  /*8d30*/  ISETP.GT.U32.AND P5, PT, R0.reuse, R178, PT ;  /* 0x000000b20000720c */ /* 0x040fe20003fa4070 */
[C---:B------:R-:W-:Y:S01]  /*8d40*/  IMAD R180, R0.reuse, R4, R183 ;  /* 0x0000000400b47224 */ /* 0x040fe200078e02b7 */
[----:B------:R-:W-:Y:S01]  /*8d50*/  IABS R183, R184 ;  /* 0x000000b800b77213 */ /* 0x000fe20000000000 */
[----:B------:R-:W-:Y:S01]  /*8d60*/  @!P2 IMAD.MOV R175, RZ, RZ, -R175 ;  /* 0x000000ffffafa224 */ /* 0x000fe200078e0aaf */
[C---:B------:R-:W-:Y:S01]  /*8d70*/  ISETP.GT.U32.AND P2, PT, R0.reuse, R179, PT ;  /* 0x000000b30000720c */ /* 0x040fe20003f44070 */
[--C-:B------:R-:W-:Y:S01]  /*8d80*/  @!P6 IMAD.IADD R177, R177, 0x1, -R0.reuse ;  /* 0x00000001b1b1e824 */ /* 0x100fe200078e0a00 */
[----:B------:R-:W-:Y:S01]  /*8d90*/  ISETP.GT.U32.AND P6, PT, R0, R180, PT ;  /* 0x000000b40000720c */ /* 0x000fe20003fc4070 */
[----:B------:R-:W-:Y:S01]  /*8da0*/  @!P4 IMAD.IADD R176, R176, 0x1, -R0 ;  /* 0x00000001b0b0c824 */ /* 0x000fe200078e0a00 */
[----:B------:R-:W-:Y:S01]  /*8db0*/  ISETP.GE.AND P4, PT, R182, RZ, PT ;  /* 0x000000ffb600720c */ /* 0x000fe20003f86270 */
[----:B------:R-:W-:-:S03]  /*8dc0*/  IMAD.HI.U32 R4, R2, R181, RZ ;  /* 0x000000b502047227 */ /* 0x000fc600078e00ff */
[----:B------:R-:W-:Y:S01]  /*8dd0*/  @!P3 IADD3 R176, -R176, RZ, RZ ;  /* 0x000000ffb0b0b210 */ /* 0x000fe20007ffe1ff */
[----:B------:R-:W-:Y:S01]  /*8de0*/  IMAD.MOV R5, RZ, RZ, -R4 ;  /* 0x000000ffff057224 */ /* 0x000fe200078e0a04 */
[----:B------:R-:W-:Y:S01]  /*8df0*/  @!P5 IADD3 R178, R178, -R0, RZ ;  /* 0x80000000b2b2d210 */ /* 0x000fe20007ffe0ff */
[----:B------:R-:W-:Y:S01]  /*8e00*/  IMAD.HI.U32 R4, R2, R183, RZ ;  /* 0x000000b702047227 */ /* 0x000fe200078e00ff */
[----:B------:R-:W-:Y:S02]  /*8e10*/  ISETP.GE.AND P5, PT, R6, RZ, PT ;  /* 0x000000ff0600720c */ /* 0x000fe40003fa6270 */
[----:B------:R-:W-:Y:S01]  /*8e20*/  LOP3.LUT R6, R3, 0x172, RZ, 0xfc, !PT ;  /* 0x0000017203067812 */ /* 0x000fe200078efcff */
[--C-:B------:R-:W-:Y:S01]  /*8e30*/  @!P2 IMAD.IADD R179, R179, 0x1, -R0.reuse ;  /* 0x00000001b3b3a824 */ /* 0x100fe200078e0a00 */
[----:B------:R-:W-:Y:S01]  /*8e40*/  ISETP.GT.U32.AND P2, PT, R0, R178, PT ;  /* 0x000000b20000720c */ /* 0x000fe20003f44070 */
[----:B------:R-:W-:Y:S01]  /*8e50*/  @!P6 IMAD.IADD R180, R180, 0x1, -R0 ;  /* 0x00000001b4b4e824 */ /* 0x000fe200078e0a00 */
[----:B------:R-:W-:Y:S01]  /*8e60*/  IABS R185, R6 ;  /* 0x0000000600b97213 */ /* 0x000fe20000000000 */
[C---:B------:R-:W-:Y:S01]  /*8e70*/  IMAD R181, R0.reuse, R5, R181 ;  /* 0x0000000500b57224 */ /* 0x040fe200078e02b5 */
[C---:B------:R-:W-:Y:S01]  /*8e80*/  ISETP.GT.U32.AND P6, PT, R0.reuse, R179, PT ;  /* 0x000000b30000720c */ /* 0x040fe20003fc4070 */
[----:B------:R-:W-:Y:S01]  /*8e90*/  IMAD.MOV R4, RZ, RZ, -R4 ;  /* 0x000000ffff047224 */ /* 0x000fe200078e0a04 */
[----:B------:R-:W-:Y:S01]  /*8ea0*/  ISETP.GT.U32.AND P3, PT, R0, R180, PT ;  /* 0x000000b40000720c */ /* 0x000fe20003f64070 */
[----:B------:R-:W-:-:S04]  /*8eb0*/  IMAD.HI.U32 R5, R2, R187, RZ ;  /* 0x000000bb02057227 */ /* 0x000fc800078e00ff */
[----:B------:R-:W-:Y:S02]  /*8ec0*/  IMAD R182, R0, R4, R183 ;  /* 0x0000000400b67224 */ /* 0x000fe400078e02b7 */
[----:B------:R-:W-:Y:S01]  /*8ed0*/  @!P2 IMAD.IADD R178, R178, 0x1, -R0 ;  /* 0x00000001b2b2a824 */ /* 0x000fe200078e0a00 */
[----:B------:R-:W-:Y:S01]  /*8ee0*/  ISETP.GT.U32.AND P2, PT, R0, R181, PT ;  /* 0x000000b50000720c */ /* 0x000fe20003f44070 */
[----:B------:R-:W-:-:S04]  /*8ef0*/  IMAD.HI.U32 R4, R2, R185, RZ ;  /* 0x000000b902047227 */ /* 0x000fc800078e00ff */
[----:B------:R-:W-:Y:S01]  /*8f00*/  @!P3 IADD3 R180, R180, -R0, RZ ;  /* 0x80000000b4b4b210 */ /* 0x000fe20007ffe0ff */
[----:B------:R-:W-:Y:S01]  /*8f10*/  @!P6 IMAD.IADD R179, R179, 0x1, -R0 ;  /* 0x00000001b3b3e824 */ /* 0x000fe200078e0a00 */
[----:B------:R-:W-:Y:S01]  /*8f20*/  ISETP.GT.U32.AND P3, PT, R0, R182, PT ;  /* 0x000000b60000720c */ /* 0x000fe20003f64070 */
[----:B------:R-:W-:Y:S01]  /*8f30*/  IMAD.MOV R4, RZ, RZ, -R4 ;  /* 0x000000ffff047224 */ /* 0x000fe200078e0a04 */
[----:B------:R-:W-:Y:S01]  /*8f40*/  ISETP.GE.AND P6, PT, R8, RZ, PT ;  /* 0x000000ff0800720c */ /* 0x000fe20003fc6270 */
[----:B------:R-:W-:Y:S01]  /*8f50*/  IMAD.MOV R5, RZ, RZ, -R5 ;  /* 0x000000ffff057224 */ /* 0x000fe200078e0a05 */
[----:B------:R-:W-:Y:S01]  /*8f60*/  LOP3.LUT R8, R3, 0x176, RZ, 0xfc, !PT ;  /* 0x0000017603087812 */ /* 0x000fe200078efcff */
[----:B------:R-:W-:Y:S01]  /*8f70*/  IMAD R183, R0, R4, R185 ;  /* 0x0000000400b77224 */ /* 0x000fe200078e02b9 */
[----:B------:R-:W-:Y:S01]  /*8f80*/  @!P5 IADD3 R180, -R180, RZ, RZ ;  /* 0x000000ffb4b4d210 */ /* 0x000fe20007ffe1ff */
[----:B------:R-:W-:Y:S01]  /*8f90*/  @!P2 IMAD.IADD R181, R181, 0x1, -R0 ;  /* 0x00000001b5b5a824 */ /* 0x000fe200078e0a00 */
[----:B------:R-:W-:Y:S01]  /*8fa0*/  IABS R185, R8 ;  /* 0x0000000800b97213 */ /* 0x000fe20000000000 */
[----:B------:R-:W-:Y:S01]  /*8fb0*/  @!P0 IMAD.MOV R177, RZ, RZ, -R177 ;  /* 0x000000ffffb18224 */ /* 0x000fe200078e0ab1 */
[----:B------:R-:W-:Y:S01]  /*8fc0*/  ISETP.GE.AND P2, PT, R184, RZ, PT ;  /* 0x000000ffb800720c */ /* 0x000fe20003f46270 */
[C---:B------:R-:W-:Y:S01]  /*8fd0*/  IMAD R184, R0.reuse, R5, R187 ;  /* 0x0000000500b87224 */ /* 0x040fe200078e02bb */
[----:B------:R-:W-:Y:S01]  /*8fe0*/  ISETP.GT.U32.AND P0, PT, R0, R181, PT ;  /* 0x000000b50000720c */ /* 0x000fe20003f04070 */
[----:B------:R-:W-:Y:S01]  /*8ff0*/  @!P1 IMAD.MOV R178, RZ, RZ, -R178 ;  /* 0x000000ffffb29224 */ /* 0x000fe200078e0ab2 */
[----:B------:R-:W-:Y:S01]  /*9000*/  @!P3 IADD3 R182, R182, -R0, RZ ;  /* 0x80000000b6b6b210 */ /* 0x000fe20007ffe0ff */
[----:B------:R-:W-:Y:S01]  /*9010*/  IMAD.HI.U32 R4, R2, R185, RZ ;  /* 0x000000b902047227 */ /* 0x000fe200078e00ff */
[----:B------:R-:W-:-:S02]  /*9020*/  IABS R187, R188 ;  /* 0x000000bc00bb7213 */ /* 0x000fc40000000000 */
[C---:B------:R-:W-:Y:S01]  /*9030*/  ISETP.GT.U32.AND P1, PT, R0.reuse, R182, PT ;  /* 0x000000b60000720c */ /* 0x040fe20003f24070 */
[----:B------:R-:W-:Y:S01]  /*9040*/  @!P4 IMAD.MOV R179, RZ, RZ, -R179 ;  /* 0x000000ffffb3c224 */ /* 0x000fe200078e0ab3 */
[----:B------:R-:W-:Y:S01]  /*9050*/  ISETP.GT.U32.AND P3, PT, R0, R183, PT ;  /* 0x000000b70000720c */ /* 0x000fe20003f64070 */
[----:B------:R-:W-:Y:S01]  /*9060*/  IMAD.HI.U32 R5, R2, R187, RZ ;  /* 0x000000bb02057227 */ /* 0x000fe200078e00ff */
[----:B------:R-:W-:Y:S02]  /*9070*/  ISETP.GT.U32.AND P4, PT, R0, R184, PT ;  /* 0x000000b80000720c */ /* 0x000fe40003f84070 */
[----:B------:R-:W-:Y:S01]  /*9080*/  ISETP.GE.AND P5, PT, R6, RZ, PT ;  /* 0x000000ff0600720c */ /* 0x000fe20003fa6270 */
[----:B------:R-:W-:Y:S01]  /*9090*/  IMAD.MOV R4, RZ, RZ, -R4 ;  /* 0x000000ffff047224 */ /* 0x000fe200078e0a04 */
[----:B------:R-:W-:Y:S01]  /*90a0*/  LOP3.LUT R6, R3, 0x17c, RZ, 0xfc, !PT ;  /* 0x0000017c03067812 */ /* 0x000fe200078efcff */
[--C-:B------:R-:W-:Y:S01]  /*90b0*/  @!P0 IMAD.IADD R181, R181, 0x1, -R0.reuse ;  /* 0x00000001b5b58824 */ /* 0x100fe200078e0a00 */
[----:B------:R-:W-:Y:S01]  /*90c0*/  ISETP.GE.AND P0, PT, R186, RZ, PT ;  /* 0x000000ffba00720c */ /* 0x000fe20003f06270 */
[----:B------:R-:W-:Y:S01]  /*90d0*/  IMAD.MOV R5, RZ, RZ, -R5 ;  /* 0x000000ffff057224 */ /* 0x000fe200078e0a05 */
[----:B------:R-:W-:Y:S01]  /*90e0*/  IABS R189, R6 ;  /* 0x0000000600bd7213 */ /* 0x000fe20000000000 */
[----:B------:R-:W-:Y:S01]  /*90f0*/  IMAD R185, R0, R4, R185 ;  /* 0x0000000400b97224 */ /* 0x000fe200078e02b9 */
[----:B------:R-:W-:Y:S01]  /*9100*/  @!P1 IADD3 R182, R182, -R0, RZ ;  /* 0x80000000b6b69210 */ /* 0x000fe20007ffe0ff */
[--C-:B------:R-:W-:Y:S01]  /*9110*/  @!P3 IMAD.IADD R183, R183, 0x1, -R0.reuse ;  /* 0x00000001b7b7b824 */ /* 0x100fe200078e0a00 */
[----:B------:R-:W-:Y:S01]  /*9120*/  ISETP.GE.AND P1, PT, R8, RZ, PT ;  /* 0x000000ff0800720c */ /* 0x000fe20003f26270 */
[----:B------:R-:W-:Y:S01]  /*9130*/  IMAD R186, R0, R5, R187 ;  /* 0x0000000500ba7224 */ /* 0x000fe200078e02bb */
[----:B------:R-:W-:Y:S01]  /*9140*/  @!P2 IADD3 R182, -R182, RZ, RZ ;  /* 0x000000ffb6b6a210 */ /* 0x000fe20007ffe1ff */
[----:B------:R-:W-:Y:S01]  /*9150*/  @!P6 IMAD.MOV R181, RZ, RZ, -R181 ;  /* 0x000000ffffb5e224 */ /* 0x000fe200078e0ab5 */
[----:B------:R-:W-:Y:S01]  /*9160*/  ISETP.GT.U32.AND P6, PT, R0, R185, PT ;  /* 0x000000b90000720c */ /* 0x000fe20003fc4070 */
[----:B------:R-:W-:Y:S01]  /*9170*/  @!P4 IMAD.IADD R184, R184, 0x1, -R0 ;  /* 0x00000001b8b8c824 */ /* 0x000fe200078e0a00 */
[----:B------:R-:W-:-:S02]  /*9180*/  ISETP.GT.U32.AND P3, PT, R0, R183, PT ;  /* 0x000000b70000720c */ /* 0x000fc40003f64070 */
[C---:B------:R-:W-:Y:S02]  /*9190*/  ISETP.GT.U32.AND P2, PT, R0.reuse, R186, PT ;  /* 0x000000ba0000720c */ /* 0x040fe40003f44070 */
[C---:B------:R-:W-:Y:S02]  /*91a0*/  LOP3.LUT R5, R3.reuse, 0x17a, RZ, 0xfc, !PT ;  /* 0x0000017a03057812 */ /* 0x040fe400078efcff */
[----:B------:R-:W-:Y:S02]  /*91b0*/  ISETP.GT.U32.AND P4, PT, R0, R184, PT ;  /* 0x000000b80000720c */ /* 0x000fe40003f84070 */
[----:B------:R-:W-:Y:S02]  /*91c0*/  IABS R187, R5 ;  /* 0x0000000500bb7213 */ /* 0x000fe40000000000 */
[----:B------:R-:W-:Y:S01]  /*91d0*/  LOP3.LUT R8, R3, 0x17e, RZ, 0xfc, !PT ;  /* 0x0000017e03087812 */ /* 0x000fe200078efcff */
[--C-:B------:R-:W-:Y:S02]  /*91e0*/  @!P6 IMAD.IADD R185, R185, 0x1, -R0.reuse ;  /* 0x00000001b9b9e824 */ /* 0x100fe400078e0a00 */
[----:B------:R-:W-:Y:S01]  /*91f0*/  @!P3 IMAD.IADD R183, R183, 0x1, -R0 ;  /* 0x00000001b7b7b824 */ /* 0x000fe200078e0a00 */
[----:B------:R-:W-:Y:S01]  /*9200*/  ISETP.GE.AND P3, PT, R188, RZ, PT ;  /* 0x000000ffbc00720c */ /* 0x000fe20003f66270 */
[----:B------:R-:W-:Y:S01]  /*9210*/  IMAD.HI.U32 R4, R2, R187, RZ ;  /* 0x000000bb02047227 */ /* 0x000fe200078e00ff */
[----:B------:R-:W-:-:S02]  /*9220*/  ISETP.GT.U32.AND P6, PT, R0, R185, PT ;  /* 0x000000b90000720c */ /* 0x000fc40003fc4070 */
[----:B------:R-:W-:Y:S01]  /*9230*/  IABS R191, R8 ;  /* 0x0000000800bf7213 */ /* 0x000fe20000000000 */
[--C-:B------:R-:W-:Y:S01]  /*9240*/  @!P2 IMAD.IADD R186, R186, 0x1, -R0.reuse ;  /* 0x00000001babaa824 */ /* 0x100fe200078e0a00 */
[----:B------:R-:W-:Y:S01]  /*9250*/  IADD3 R4, -R4, RZ, RZ ;  /* 0x000000ff04047210 */ /* 0x000fe20007ffe1ff */
[----:B------:R-:W-:Y:S01]  /*9260*/  @!P4 IMAD.IADD R184, R184, 0x1, -R0 ;  /* 0x00000001b8b8c824 */ /* 0x000fe200078e0a00 */
[----:B------:R-:W-:Y:S01]  /*9270*/  ISETP.GE.AND P4, PT, R5, RZ, PT ;  /* 0x000000ff0500720c */ /* 0x000fe20003f86270 */
[----:B------:R-:W-:Y:S01]  /*9280*/  @!P5 IMAD.MOV R183, RZ, RZ, -R183 ;  /* 0x000000ffffb7d224 */ /* 0x000fe200078e0ab7 */
[----:B------:R-:W-:Y:S01]  /*9290*/  ISETP.GT.U32.AND P5, PT, R0, R186, PT ;  /* 0x000000ba0000720c */ /* 0x000fe20003fa4070 */
[----:B------:R-:W-:Y:S01]  /*92a0*/  IMAD.HI.U32 R5, R2, R189, RZ ;  /* 0x000000bd02057227 */ /* 0x000fe200078e00ff */
[----:B------:R-:W-:Y:S02]  /*92b0*/  ISETP.GE.AND P2, PT, R6, RZ, PT ;  /* 0x000000ff0600720c */ /* 0x000fe40003f46270 */
[----:B------:R-:W-:Y:S01]  /*92c0*/  IABS R6, R196 ;  /* 0x000000c400067213 */ /* 0x000fe20000000000 */
[----:B------:R-:W-:Y:S01]  /*92d0*/  IMAD.MOV R5, RZ, RZ, -R5 ;  /* 0x000000ffff057224 */ /* 0x000fe200078e0a05 */
[----:B------:R-:W-:Y:S01]  /*92e0*/  @!P6 IADD3 R185, R185, -R0, RZ ;  /* 0x80000000b9b9e210 */ /* 0x000fe20007ffe0ff */
[----:B------:R-:W-:-:S02]  /*92f0*/  IMAD R187, R0, R4, R187 ;  /* 0x0000000400bb7224 */ /* 0x000fc400078e02bb */
[----:B------:R-:W-:Y:S02]  /*9300*/  IMAD R188, R0, R5, R189 ;  /* 0x0000000500bc7224 */ /* 0x000fe400078e02bd */
[----:B------:R-:W-:Y:S01]  /*9310*/  IMAD.HI.U32 R4, R2, R191, RZ ;  /* 0x000000bf02047227 */ /* 0x000fe200078e00ff */
[----:B------:R-:W-:-:S03]  /*9320*/  ISETP.GT.U32.AND P6, PT, R0, R187, PT ;  /* 0x000000bb0000720c */ /* 0x000fc60003fc4070 */
[----:B------:R-:W-:Y:S01]  /*9330*/  @!P5 IMAD.IADD R186, R186, 0x1, -R0 ;  /* 0x00000001babad824 */ /* 0x000fe200078e0a00 */
[----:B------:R-:W-:Y:S01]  /*9340*/  ISETP.GT.U32.AND P5, PT, R0, R188, PT ;  /* 0x000000bc0000720c */ /* 0x000fe20003fa4070 */
[----:B------:R-:W-:Y:S02]  /*9350*/  IMAD.MOV R4, RZ, RZ, -R4 ;  /* 0x000000ffff047224 */ /* 0x000fe400078e0a04 */
[----:B------:R-:W-:-:S04]  /*9360*/  IMAD.HI.U32 R5, R2, R195, RZ ;  /* 0x000000c302057227 */ /* 0x000fc800078e00ff */
[----:B------:R-:W-:Y:S02]  /*9370*/  IMAD R189, R0, R4, R191 ;  /* 0x0000000400bd7224 */ /* 0x000fe400078e02bf */
[----:B------:R-:W-:Y:S02]  /*9380*/  @!P6 IMAD.IADD R187, R187, 0x1, -R0 ;  /* 0x00000001bbbbe824 */ /* 0x000fe400078e0a00 */
[----:B------:R-:W-:Y:S01]  /*9390*/  IMAD.HI.U32 R4, R2, R193, RZ ;  /* 0x000000c102047227 */ /* 0x000fe200078e00ff */
[----:B------:R-:W-:-:S03]  /*93a0*/  ISETP.GT.U32.AND P6, PT, R0, R189, PT ;  /* 0x000000bd0000720c */ /* 0x000fc60003fc4070 */
[----:B------:R-:W-:Y:S01]  /*93b0*/  @!P5 IMAD.IADD R188, R188, 0x1, -R0 ;  /* 0x00000001bcbcd824 */ /* 0x000fe200078e0a00 */
[----:B------:R-:W-:Y:S01]  /*93c0*/  ISETP.GT.U32.AND P5, PT, R0, R187, PT ;  /* 0x000000bb0000720c */ /* 0x000fe20003fa4070 */
[----:B------:R-:W-:Y:S01]  /*93d0*/  IMAD.MOV R5, RZ, RZ, -R5 ;  /* 0x000000ffff057224 */ /* 0x000fe200078e0a05 */
[----:B------:R-:W-:Y:S01]  /*93e0*/  IADD3 R4, -R4, RZ, RZ ;  /* 0x000000ff04047210 */ /* 0x000fe20007ffe1ff */
[----:B------:R-:W-:Y:S01]  /*93f0*/  @!P3 IMAD.MOV R186, RZ, RZ, -R186 ;  /* 0x000000ffffbab224 */ /* 0x000fe200078e0aba */
[----:B------:R-:W-:Y:S01]  /*9400*/  ISETP.GE.AND P3, PT, R192, RZ, PT ;  /* 0x000000ffc000720c */ /* 0x000fe20003f66270 */
[C---:B------:R-:W-:Y:S02]  /*9410*/  IMAD R191, R0.reuse, R5, R195 ;  /* 0x0000000500bf7224 */ /* 0x040fe400078e02c3 */
[C---:B------:R-:W-:Y:S01]  /*9420*/  IMAD R190, R0.reuse, R4, R193 ;  /* 0x0000000400be7224 */ /* 0x040fe200078e02c1 */
[----:B------:R-:W-:Y:S01]  /*9430*/  IABS R4, R198 ;  /* 0x000000c600047213 */ /* 0x000fe20000000000 */
[----:B------:R-:W-:Y:S01]  /*9440*/  @!P1 IMAD.MOV R185, RZ, RZ, -R185 ;  /* 0x000000ffffb99224 */ /* 0x000fe200078e0ab9 */
[----:B------:R-:W-:Y:S01]  /*9450*/  MOV R193, R6 ;  /* 0x0000000600c17202 */ /* 0x000fe20000000f00 */
[----:B------:R-:W-:Y:S01]  /*9460*/  @!P0 IMAD.MOV R184, RZ, RZ, -R184 ;  /* 0x000000ffffb88224 */ /* 0x000fe200078e0ab8 */
[----:B------:R-:W-:Y:S01]  /*9470*/  ISETP.GT.U32.AND P1, PT, R0, R188, PT ;  /* 0x000000bc0000720c */ /* 0x000fe20003f24070 */
[----:B------:R-:W-:Y:S01]  /*9480*/  IMAD.MOV.U32 R195, RZ, RZ, R4 ;  /* 0x000000ffffc37224 */ /* 0x000fe200078e0004 */
[----:B------:R-:W-:Y:S01]  /*9490*/  @!P5 IADD3 R187, R187, -R0, RZ ;  /* 0x80000000bbbbd210 */ /* 0x000fe20007ffe0ff */
[----:B------:R-:W-:Y:S01]  /*94a0*/  IMAD.HI.U32 R4, R2, R193, RZ ;  /* 0x000000c102047227 */ /* 0x000fe200078e00ff */
[----:B------:R-:W-:-:S02]  /*94b0*/  ISETP.GT.U32.AND P5, PT, R0, R190, PT ;  /* 0x000000be0000720c */ /* 0x000fc40003fa4070 */
[----:B------:R-:W-:Y:S01]  /*94c0*/  @!P4 IADD3 R187, -R187, RZ, RZ ;  /* 0x000000ffbbbbc210 */ /* 0x000fe20007ffe1ff */
[----:B------:R-:W-:Y:S01]  /*94d0*/  IMAD.MOV R4, RZ, RZ, -R4 ;  /* 0x000000ffff047224 */ /* 0x000fe200078e0a04 */
[----:B------:R-:W-:Y:S01]  /*94e0*/  ISETP.GT.U32.AND P4, PT, R0, R191, PT ;  /* 0x000000bf0000720c */ /* 0x000fe20003f84070 */
[----:B------:R-:W-:Y:S01]  /*94f0*/  IMAD.HI.U32 R5, R2, R195, RZ ;  /* 0x000000c302057227 */ /* 0x000fe200078e00ff */
[----:B------:R-:W-:Y:S02]  /*9500*/  ISETP.GE.AND P0, PT, R8, RZ, PT ;  /* 0x000000ff0800720c */ /* 0x000fe40003f06270 */
[----:B------:R-:W-:Y:S01]  /*9510*/  LOP3.LUT R8, R3, 0x188, RZ, 0xfc, !PT ;  /* 0x0000018803087812 */ /* 0x000fe200078efcff */
[----:B------:R-:W-:Y:S02]  /*9520*/  IMAD R192, R0, R4, R193 ;  /* 0x0000000400c07224 */ /* 0x000fe400078e02c1 */
[----:B------:R-:W-:Y:S02]  /*9530*/  IMAD.MOV R5, RZ, RZ, -R5 ;  /* 0x000000ffff057224 */ /* 0x000fe400078e0a05 */
[--C-:B------:R-:W-:Y:S01]  /*9540*/  @!P5 IMAD.IADD R190, R190, 0x1, -R0.reuse ;  /* 0x00000001bebed824 */ /* 0x100fe200078e0a00 */
[C---:B------:R-:W-:Y:S01]  /*9550*/  ISETP.GT.U32.AND P5, PT, R0.reuse, R192, PT ;  /* 0x000000c00000720c */ /* 0x040fe20003fa4070 */
[----:B------:R-:W-:Y:S01]  /*9560*/  IMAD R193, R0, R5, R195 ;  /* 0x0000000500c17224 */ /* 0x000fe200078e02c3 */
[----:B------:R-:W-:Y:S01]  /*9570*/  IABS R5, R8 ;  /* 0x0000000800057213 */ /* 0x000fe20000000000 */
[--C-:B------:R-:W-:Y:S01]  /*9580*/  @!P6 IMAD.IADD R189, R189, 0x1, -R0.reuse ;  /* 0x00000001bdbde824 */ /* 0x100fe200078e0a00 */
[----:B------:R-:W-:Y:S01]  /*9590*/  @!P4 IADD3 R191, R191, -R0, RZ ;  /* 0x80000000bfbfc210 */ /* 0x000fe20007ffe0ff */
[----:B------:R-:W-:Y:S01]  /*95a0*/  @!P1 IMAD.IADD R188, R188, 0x1, -R0 ;  /* 0x00000001bcbc9824 */ /* 0x000fe200078e0a00 */
[----:B------:R-:W-:Y:S01]  /*95b0*/  ISETP.GT.U32.AND P4, PT, R0, R190, PT ;  /* 0x000000be0000720c */ /* 0x000fe20003f84070 */
[----:B------:R-:W-:Y:S01]  /*95c0*/  IMAD.HI.U32 R4, R2, R5, RZ ;  /* 0x0000000502047227 */ /* 0x000fe200078e00ff */
[----:B------:R-:W-:-:S02]  /*95d0*/  ISETP.GT.U32.AND P6, PT, R0, R189, PT ;  /* 0x000000bd0000720c */ /* 0x000fc40003fc4070 */
[----:B------:R-:W-:Y:S01]  /*95e0*/  ISETP.GE.AND P1, PT, R194, RZ, PT ;  /* 0x000000ffc200720c */ /* 0x000fe20003f26270 */
[----:B------:R-:W-:Y:S01]  /*95f0*/  IMAD.MOV R4, RZ, RZ, -R4 ;  /* 0x000000ffff047224 */ /* 0x000fe200078e0a04 */
[----:B------:R-:W-:Y:S01]  /*9600*/  IABS R195, R200 ;  /* 0x000000c800c37213 */ /* 0x000fe20000000000 */
[----:B------:R-:W-:Y:S02]  /*9610*/  @!P5 IMAD.IADD R192, R192, 0x1, -R0 ;  /* 0x00000001c0c0d824 */ /* 0x000fe400078e0a00 */
[----:B------:R-:W-:Y:S01]  /*9620*/  @!P2 IMAD.MOV R188, RZ, RZ, -R188 ;  /* 0x000000ffffbca224 */ /* 0x000fe200078e0abc */
[C---:B------:R-:W-:Y:S01]  /*9630*/  ISETP.GT.U32.AND P2, PT, R0.reuse, R191, PT ;  /* 0x000000bf0000720c */ /* 0x040fe20003f44070 */
[C---:B------:R-:W-:Y:S01]  /*9640*/  IMAD R194, R0.reuse, R4, R5 ;  /* 0x0000000400c27224 */ /* 0x040fe200078e0205 */
[----:B------:R-:W-:Y:S01]  /*9650*/  ISETP.GT.U32.AND P5, PT, R0, R192, PT ;  /* 0x000000c00000720c */ /* 0x000fe20003fa4070 */
[----:B------:R-:W-:Y:S01]  /*9660*/  IMAD.HI.U32 R5, R2, R197, RZ ;  /* 0x000000c502057227 */ /* 0x000fe200078e00ff */
[----:B------:R-:W-:-:S02]  /*9670*/  @!P4 IADD3 R190, R190, -R0, RZ ;  /* 0x80000000bebec210 */ /* 0x000fc40007ffe0ff */
[----:B------:R-:W-:Y:S01]  /*9680*/  ISETP.GT.U32.AND P4, PT, R0, R193, PT ;  /* 0x000000c10000720c */ /* 0x000fe20003f84070 */
[--C-:B------:R-:W-:Y:S01]  /*9690*/  @!P6 IMAD.IADD R189, R189, 0x1, -R0.reuse ;  /* 0x00000001bdbde824 */ /* 0x100fe200078e0a00 */
[----:B------:R-:W-:Y:S01]  /*96a0*/  IADD3 R5, -R5, RZ, RZ ;  /* 0x000000ff05057210 */ /* 0x000fe20007ffe1ff */
[----:B------:R-:W-:Y:S01]  /*96b0*/  IMAD.HI.U32 R6, R2, R199, RZ ;  /* 0x000000c702067227 */ /* 0x000fe200078e00ff */
[----:B------:R-:W-:Y:S02]  /*96c0*/  ISETP.GE.AND P6, PT, R196, RZ, PT ;  /* 0x000000ffc400720c */ /* 0x000fe40003fc6270 */
[----:B------:R-:W-:Y:S01]  /*96d0*/  @!P0 IADD3 R189, -R189, RZ, RZ ;  /* 0x000000ffbdbd8210 */ /* 0x000fe20007ffe1ff */
[--C-:B------:R-:W-:Y:S01]  /*96e0*/  @!P2 IMAD.IADD R191, R191, 0x1, -R0.reuse ;  /* 0x00000001bfbfa824 */ /* 0x100fe200078e0a00 */
[----:B------:R-:W-:Y:S01]  /*96f0*/  ISETP.GE.AND P2, PT, R198, RZ, PT ;  /* 0x000000ffc600720c */ /* 0x000fe20003f46270 */
[----:B------:R-:W-:Y:S01]  /*9700*/  @!P5 IMAD.IADD R192, R192, 0x1, -R0 ;  /* 0x00000001c0c0d824 */ /* 0x000fe200078e0a00 */
[C---:B------:R-:W-:Y:S01]  /*9710*/  ISETP.GT.U32.AND P5, PT, R0.reuse, R194, PT ;  /* 0x000000c20000720c */ /* 0x040fe20003fa4070 */
[----:B------:R-:W-:-:S02]  /*9720*/  IMAD R196, R0, R5, R197 ;  /* 0x0000000500c47224 */ /* 0x000fc400078e02c5 */
[----:B------:R-:W-:Y:S01]  /*9730*/  @!P4 IMAD.IADD R193, R193, 0x1, -R0 ;  /* 0x00000001c1c1c824 */ /* 0x000fe200078e0a00 */
[----:B------:R-:W-:Y:S01]  /*9740*/  ISETP.GE.AND P4, PT, R8, RZ, PT ;  /* 0x000000ff0800720c */ /* 0x000fe20003f86270 */
[----:B------:R-:W-:Y:S01]  /*9750*/  @!P1 IMAD.MOV R191, RZ, RZ, -R191 ;  /* 0x000000ffffbf9224 */ /* 0x000fe200078e0abf */
[----:B------:R-:W-:Y:S01]  /*9760*/  ISETP.GT.U32.AND P1, PT, R0, R196, PT ;  /* 0x000000c40000720c */ /* 0x000fe20003f24070 */
[----:B------:R-:W-:Y:S01]  /*9770*/  IMAD.HI.U32 R4, R2, R195, RZ ;  /* 0x000000c302047227 */ /* 0x000fe200078e00ff */
[----:B------:R-:W-:Y:S02]  /*9780*/  ISETP.GT.U32.AND P0, PT, R0, R193, PT ;  /* 0x000000c10000720c */ /* 0x000fe40003f04070 */
[----:B------:R-:W-:Y:S01]  /*9790*/  LOP3.LUT R8, R3, 0x190, RZ, 0xfc, !PT ;  /* 0x0000019003087812 */ /* 0x000fe200078efcff */
[----:B------:R-:W-:Y:S02]  /*97a0*/  IMAD.MOV R6, RZ, RZ, -R6 ;  /* 0x000000ffff067224 */ /* 0x000fe400078e0a06 */
[----:B------:R-:W-:Y:S01]  /*97b0*/  @!P5 IMAD.IADD R194, R194, 0x1, -R0 ;  /* 0x00000001c2c2d824 */ /* 0x000fe200078e0a00 */
[----:B------:R-:W-:Y:S01]  /*97c0*/  IABS R5, R8 ;  /* 0x0000000800057213 */ /* 0x000fe20000000000 */
[----:B------:R-:W-:-:S02]  /*97d0*/  IMAD.MOV R4, RZ, RZ, -R4 ;  /* 0x000000ffff047224 */ /* 0x000fc400078e0a04 */
[C---:B------:R-:W-:Y:S01]  /*97e0*/  IMAD R197, R0.reuse, R6, R199 ;  /* 0x0000000600c57224 */ /* 0x040fe200078e02c7 */
[----:B------:R-:W-:Y:S01]  /*97f0*/  LOP3.LUT R6, R3, 0x192, RZ, 0xfc, !PT ;  /* 0x0000019203067812 */ /* 0x000fe200078efcff */
[----:B------:R-:W-:Y:S01]  /*9800*/  @!P3 IMAD.MOV R190, RZ, RZ, -R190 ;  /* 0x000000ffffbeb224 */ /* 0x000fe200078e0abe */
[C---:B------:R-:W-:Y:S01]  /*9810*/  ISETP.GT.U32.AND P3, PT, R0.reuse, R194, PT ;  /* 0x000000c20000720c */ /* 0x040fe20003f64070 */
[----:B------:R-:W-:Y:S01]  /*9820*/  IMAD R195, R0, R4, R195 ;  /* 0x0000000400c37224 */ /* 0x000fe200078e02c3 */
[----:B------:R-:W-:Y:S01]  /*9830*/  @!P0 IADD3 R193, R193, -R0, RZ ;  /* 0x80000000c1c18210 */ /* 0x000fe20007ffe0ff */
[----:B------:R-:W-:Y:S01]  /*9840*/  IMAD.HI.U32 R4, R2, R5, RZ ;  /* 0x0000000502047227 */ /* 0x000fe200078e00ff */
[----:B------:R-:W-:Y:S02]  /*9850*/  IABS R199, R6 ;  /* 0x0000000600c77213 */ /* 0x000fe40000000000 */
[----:B------:R-:W-:Y:S01]  /*9860*/  @!P1 IADD3 R196, R196, -R0, RZ ;  /* 0x80000000c4c49210 */ /* 0x000fe20007ffe0ff */
[----:B------:R-:W-:Y:S01]  /*9870*/  @!P2 IMAD.MOV R193, RZ, RZ, -R193 ;  /* 0x000000ffffc1a224 */ /* 0x000fe200078e0ac1 */
[C---:B------:R-:W-:Y:S01]  /*9880*/  ISETP.GT.U32.AND P0, PT, R0.reuse, R197, PT ;  /* 0x000000c50000720c */ /* 0x040fe20003f04070 */
[----:B------:R-:W-:Y:S01]  /*9890*/  IMAD.MOV R198, RZ, RZ, -R4 ;  /* 0x000000ffffc67224 */ /* 0x000fe200078e0a04 */
[----:B------:R-:W-:Y:S01]  /*98a0*/  ISETP.GT.U32.AND P2, PT, R0, R196, PT ;  /* 0x000000c40000720c */ /* 0x000fe20003f44070 */
[----:B------:R-:W-:Y:S01]  /*98b0*/  IMAD.HI.U32 R4, R2, R199, RZ ;  /* 0x000000c702047227 */ /* 0x000fe200078e00ff */
[----:B------:R-:W-:-:S03]  /*98c0*/  ISETP.GT.U32.AND P5, PT, R0, R195, PT ;  /* 0x000000c30000720c */ /* 0x000fc60003fa4070 */
[----:B------:R-:W-:Y:S01]  /*98d0*/  @!P3 IMAD.IADD R194, R194, 0x1, -R0 ;  /* 0x00000001c2c2b824 */ /* 0x000fe200078e0a00 */
[----:B------:R-:W-:Y:S01]  /*98e0*/  ISETP.GE.AND P3, PT, R201, RZ, PT ;  /* 0x000000ffc900720c */ /* 0x000fe20003f66270 */
[----:B------:R-:W-:Y:S02]  /*98f0*/  IMAD.MOV R4, RZ, RZ, -R4 ;  /* 0x000000ffff047224 */ /* 0x000fe400078e0a04 */
[----:B------:R-:W-:Y:S01]  /*9900*/  IMAD R198, R0, R198, R5 ;  /* 0x000000c600c67224 */ /* 0x000fe200078e0205 */
[----:B------:R-:W-:Y:S01]  /*9910*/  @!P4 IADD3 R194, -R194, RZ, RZ ;  /* 0x000000ffc2c2c210 */ /* 0x000fe20007ffe1ff */
[----:B------:R-:W-:Y:S02]  /*9920*/  IMAD R199, R0, R4, R199 ;  /* 0x0000000400c77224 */ /* 0x000fe400078e02c7 */
[----:B------:R-:W-:Y:S01]  /*9930*/  @!P2 IMAD.IADD R196, R196, 0x1, -R0 ;  /* 0x00000001c4c4a824 */ /* 0x000fe200078e0a00 */
[C---:B------:R-:W-:Y:S01]  /*9940*/  ISETP.GT.U32.AND P4, PT, R0.reuse, R198, PT ;  /* 0x000000c60000720c */ /* 0x040fe20003f84070 */
[----:B------:R-:W-:Y:S01]  /*9950*/  @!P6 IMAD.MOV R192, RZ, RZ, -R192 ;  /* 0x000000ffffc0e224 */ /* 0x000fe200078e0ac0 */
[----:B------:R-:W-:Y:S01]  /*9960*/  ISETP.GT.U32.AND P2, PT, R0, R199, PT ;  /* 0x000000c70000720c */ /* 0x000fe20003f44070 */
[--C-:B------:R-:W-:Y:S01]  /*9970*/  @!P0 IMAD.IADD R197, R197, 0x1, -R0.reuse ;  /* 0x00000001c5c58824 */ /* 0x100fe200078e0a00 */
[----:B------:R-:W-:Y:S01]  /*9980*/  ISETP.GE.AND P6, PT, R200, RZ, PT ;  /* 0x000000ffc800720c */ /* 0x000fe20003fc6270 */
[----:B------:R-:W-:Y:S01]  /*9990*/  @!P5 IMAD.IADD R195, R195, 0x1, -R0 ;  /* 0x00000001c3c3d824 */ /* 0x000fe200078e0a00 */
[----:B------:R-:W-:Y:S01]  /*99a0*/  ISETP.GE.AND P5, PT, R202, RZ, PT ;  /* 0x000000ffca00720c */ /* 0x000fe20003fa6270 */
[----:B------:R-:W-:Y:S01]  /*99b0*/  @!P3 IMAD.MOV R196, RZ, RZ, -R196 ;  /* 0x000000ffffc4b224 */ /* 0x000fe200078e0ac4 */
[----:B------:R-:W-:-:S02]  /*99c0*/  LOP3.LUT R200, R3, 0x194, RZ, 0xfc, !PT ;  /* 0x0000019403c87812 */ /* 0x000fc400078efcff */
[----:B------:R-:W-:Y:S02]  /*99d0*/  LOP3.LUT R202, R3, 0x196, RZ, 0xfc, !PT ;  /* 0x0000019603ca7812 */ /* 0x000fe400078efcff */
[----:B------:R-:W-:Y:S02]  /*99e0*/  ISETP.GT.U32.AND P0, PT, R0, R197, PT ;  /* 0x000000c50000720c */ /* 0x000fe40003f04070 */
[----:B------:R-:W-:Y:S01]  /*99f0*/  IABS R201, R200 ;  /* 0x000000c800c97213 */ /* 0x000fe20000000000 */
[----:B------:R-:W-:Y:S01]  /*9a00*/  @!P2 IMAD.IADD R199, R199, 0x1, -R0 ;  /* 0x00000001c7c7a824 */ /* 0x000fe200078e0a00 */
[----:B------:R-:W-:Y:S02]  /*9a10*/  IABS R203, R202 ;  /* 0x000000ca00cb7213 */ /* 0x000fe40000000000 */
[----:B------:R-:W-:Y:S01]  /*9a20*/  @!P4 IADD3 R198, R198, -R0, RZ ;  /* 0x80000000c6c6c210 */ /* 0x000fe20007ffe0ff */
[----:B------:R-:W-:Y:S01]  /*9a30*/  IMAD.HI.U32 R4, R2, R201, RZ ;  /* 0x000000c902047227 */ /* 0x000fe200078e00ff */
[----:B------:R-:W-:-:S02]  /*9a40*/  ISETP.GT.U32.AND P1, PT, R0, R195, PT ;  /* 0x000000c30000720c */ /* 0x000fc40003f24070 */
[----:B------:R-:W-:Y:S01]  /*9a50*/  ISETP.GT.U32.AND P2, PT, R0, R198, PT ;  /* 0x000000c60000720c */ /* 0x000fe20003f44070 */
[----:B------:R-:W-:Y:S01]  /*9a60*/  IMAD.HI.U32 R5, R2, R203, RZ ;  /* 0x000000cb02057227 */ /* 0x000fe200078e00ff */
[----:B------:R-:W-:-:S03]  /*9a70*/  ISETP.GE.AND P4, PT, R200, RZ, PT ;  /* 0x000000ffc800720c */ /* 0x000fc60003f86270 */
[----:B------:R-:W-:Y:S02]  /*9a80*/  IMAD.MOV R4, RZ, RZ, -R4 ;  /* 0x000000ffff047224 */ /* 0x000fe400078e0a04 */
[----:B------:R-:W-:Y:S02]  /*9a90*/  IMAD.MOV R5, RZ, RZ, -R5 ;  /* 0x000000ffff057224 */ /* 0x000fe400078e0a05 */
[--C-:B------:R-:W-:Y:S01]  /*9aa0*/  @!P0 IMAD.IADD R197, R197, 0x1, -R0.reuse ;  /* 0x00000001c5c58824 */ /* 0x100fe200078e0a00 */
[----:B------:R-:W-:Y:S01]  /*9ab0*/  ISETP.GE.AND P0, PT, R6, RZ, PT ;  /* 0x000000ff0600720c */ /* 0x000fe20003f06270 */
[C---:B------:R-:W-:Y:S01]  /*9ac0*/  IMAD R200, R0.reuse, R4, R201 ;  /* 0x0000000400c87224 */ /* 0x040fe200078e02c9 */
[----:B------:R-:W-:Y:S01]  /*9ad0*/  LOP3.LUT R6, R3, 0x198, RZ, 0xfc, !PT ;  /* 0x0000019803067812 */ /* 0x000fe200078efcff */
[----:B------:R-:W-:Y:S01]  /*9ae0*/  IMAD R201, R0, R5, R203 ;  /* 0x0000000500c97224 */ /* 0x000fe200078e02cb */
[----:B------:R-:W-:Y:S01]  /*9af0*/  @!P2 IADD3 R198, R198, -R0, RZ ;  /* 0x80000000c6c6a210 */ /* 0x000fe20007ffe0ff */
[----:B------:R-:W-:Y:S01]  /*9b00*/  @!P1 IMAD.IADD R195, R195, 0x1, -R0 ;  /* 0x00000001c3c39824 */ /* 0x000fe200078e0a00 */
[----:B------:R-:W-:Y:S01]  /*9b10*/  IABS R205, R6 ;  /* 0x0000000600cd7213 */ /* 0x000fe20000000000 */
[----:B------:R-:W-:Y:S01]  /*9b20*/  @!P5 IMAD.MOV R197, RZ, RZ, -R197 ;  /* 0x000000ffffc5d224 */ /* 0x000fe200078e0ac5 */
[----:B------:R-:W-:-:S02]  /*9b30*/  ISETP.GT.U32.AND P2, PT, R0, R201, PT ;  /* 0x000000c90000720c */ /* 0x000fc40003f44070 */
[----:B------:R-:W-:Y:S01]  /*9b40*/  @!P6 IADD3 R195, -R195, RZ, RZ ;  /* 0x000000ffc3c3e210 */ /* 0x000fe20007ffe1ff */
[----:B------:R-:W-:Y:S01]  /*9b50*/  IMAD.HI.U32 R4, R2, R205, RZ ;  /* 0x000000cd02047227 */ /* 0x000fe200078e00ff */
[C---:B------:R-:W-:Y:S02]  /*9b60*/  ISETP.GT.U32.AND P6, PT, R0.reuse, R199, PT ;  /* 0x000000c70000720c */ /* 0x040fe40003fc4070 */
[----:B------:R-:W-:Y:S01]  /*9b70*/  ISETP.GT.U32.AND P3, PT, R0, R200, PT ;  /* 0x000000c80000720c */ /* 0x000fe20003f64070 */
[----:B------:R-:W-:Y:S01]  /*9b80*/  IMAD.MOV R4, RZ, RZ, -R4 ;  /* 0x000000ffff047224 */ /* 0x000fe200078e0a04 */
[----:B------:R-:W-:Y:S02]  /*9b90*/  ISETP.GE.AND P5, PT, R202, RZ, PT ;  /* 0x000000ffca00720c */ /* 0x000fe40003fa6270 */
[----:B------:R-:W-:Y:S01]  /*9ba0*/  ISETP.GE.AND P1, PT, R8, RZ, PT ;  /* 0x000000ff0800720c */ /* 0x000fe20003f26270 */
[----:B------:R-:W-:Y:S01]  /*9bb0*/  IMAD R202, R0, R4, R205 ;  /* 0x0000000400ca7224 */ /* 0x000fe200078e02cd */
[----:B------:R-:W-:-:S02]  /*9bc0*/  LOP3.LUT R4, R3, 0x19a, RZ, 0xfc, !PT ;  /* 0x0000019a03047812 */ /* 0x000fc400078efcff */
[----:B------:R-:W-:Y:S02]  /*9bd0*/  @!P2 IADD3 R201, R201, -R0, RZ ;  /* 0x80000000c9c9a210 */ /* 0x000fe40007ffe0ff */
[----:B------:R-:W-:Y:S01]  /*9be0*/  IABS R203, R4 ;  /* 0x0000000400cb7213 */ /* 0x000fe20000000000 */
[--C-:B------:R-:W-:Y:S01]  /*9bf0*/  @!P6 IMAD.IADD R199, R199, 0x1, -R0.reuse ;  /* 0x00000001c7c7e824 */ /* 0x100fe200078e0a00 */
[----:B------:R-:W-:Y:S01]  /*9c00*/  ISETP.GT.U32.AND P2, PT, R0, R201, PT ;  /* 0x000000c90000720c */ /* 0x000fe20003f44070 */
[----:B------:R-:W-:Y:S01]  /*9c10*/  @!P3 IMAD.IADD R200, R200, 0x1, -R0 ;  /* 0x00000001c8c8b824 */ /* 0x000fe200078e0a00 */
[----:B------:R-:W-:Y:S01]  /*9c20*/  ISETP.GE.AND P3, PT, R4, RZ, PT ;  /* 0x000000ff0400720c */ /* 0x000fe20003f66270 */
[----:B------:R-:W-:Y:S01]  /*9c30*/  @!P0 IMAD.MOV R199, RZ, RZ, -R199 ;  /* 0x000000ffffc78224 */ /* 0x000fe200078e0ac7 */
[----:B------:R-:W-:Y:S01]  /*9c40*/  ISETP.GT.U32.AND P0, PT, R0, R202, PT ;  /* 0x000000ca0000720c */ /* 0x000fe20003f04070 */
[----:B------:R-:W-:Y:S01]  /*9c50*/  IMAD.HI.U32 R4, R2, R203, RZ ;  /* 0x000000cb02047227 */ /* 0x000fe200078e00ff */
[----:B------:R-:W-:-:S02]  /*9c60*/  LOP3.LUT R8, R3, 0x19c, RZ, 0xfc, !PT ;  /* 0x0000019c03087812 */ /* 0x000fc400078efcff */
[----:B------:R-:W-:Y:S01]  /*9c70*/  ISETP.GE.AND P6, PT, R6, RZ, PT ;  /* 0x000000ff0600720c */ /* 0x000fe20003fc6270 */
[----:B------:R-:W-:Y:S01]  /*9c80*/  IMAD.MOV R4, RZ, RZ, -R4 ;  /* 0x000000ffff047224 */ /* 0x000fe200078e0a04 */
[----:B------:R-:W-:Y:S01]  /*9c90*/  IABS R205, R8 ;  /* 0x0000000800cd7213 */ /* 0x000fe20000000000 */
[----:B------:R-:W-:Y:S01]  /*9ca0*/  @!P1 IMAD.MOV R198, RZ, RZ, -R198 ;  /* 0x000000ffffc69224 */ /* 0x000fe200078e0ac6 */
[----:B------:R-:W-:Y:S01]  /*9cb0*/  ISETP.GT.U32.AND P1, PT, R0, R200, PT ;  /* 0x000000c80000720c */ /* 0x000fe20003f24070 */
[--C-:B------:R-:W-:Y:S01]  /*9cc0*/  @!P2 IMAD.IADD R201, R201, 0x1, -R0.reuse ;  /* 0x00000001c9c9a824 */ /* 0x100fe200078e0a00 */
[----:B------:R-:W-:Y:S01]  /*9cd0*/  ISETP.GE.AND P2, PT, R204, RZ, PT ;  /* 0x000000ffcc00720c */ /* 0x000fe20003f46270 */
[----:B------:R-:W-:Y:S01]  /*9ce0*/  IMAD R203, R0, R4, R203 ;  /* 0x0000000400cb7224 */ /* 0x000fe200078e02cb */
[----:B------:R-:W-:Y:S01]  /*9cf0*/  LOP3.LUT R4, R3, 0x1a0, RZ, 0xfc, !PT ;  /* 0x000001a003047812 */ /* 0x000fe200078efcff */
[----:B------:R-:W-:Y:S02]  /*9d00*/  @!P5 IMAD.MOV R201, RZ, RZ, -R201 ;  /* 0x000000ffffc9d224 */ /* 0x000fe400078e0ac9 */
[----:B------:R-:W-:Y:S01]  /*9d10*/  @!P0 IMAD.IADD R202, R202, 0x1, -R0 ;  /* 0x00000001caca8824 */ /* 0x000fe200078e0a00 */
[----:B------:R-:W-:Y:S01]  /*9d20*/  ISETP.GT.U32.AND P5, PT, R0, R203, PT ;  /* 0x000000cb0000720c */ /* 0x000fe20003fa4070 */
[----:B------:R-:W-:-:S03]  /*9d30*/  IMAD.HI.U32 R5, R2, R205, RZ ;  /* 0x000000cd02057227 */ /* 0x000fc600078e00ff */
[----:B------:R-:W-:Y:S01]  /*9d40*/  ISETP.GT.U32.AND P0, PT, R0, R202, PT ;  /* 0x000000ca0000720c */ /* 0x000fe20003f04070 */
[----:B------:R-:W-:Y:S01]  /*9d50*/  IMAD.HI.U32 R6, R2, R207, RZ ;  /* 0x000000cf02067227 */ /* 0x000fe200078e00ff */
[----:B------:R-:W-:-:S03]  /*9d60*/  IADD3 R5, -R5, RZ, RZ ;  /* 0x000000ff05057210 */ /* 0x000fc60007ffe1ff */
[----:B------:R-:W-:Y:S02]  /*9d70*/  IMAD.MOV R6, RZ, RZ, -R6 ;  /* 0x000000ffff067224 */ /* 0x000fe400078e0a06 */
[--C-:B------:R-:W-:Y:S01]  /*9d80*/  @!P1 IMAD.IADD R200, R200, 0x1, -R0.reuse ;  /* 0x00000001c8c89824 */ /* 0x100fe200078e0a00 */
[----:B------:R-:W-:Y:S01]  /*9d90*/  ISETP.GE.AND P1, PT, R8, RZ, PT ;  /* 0x000000ff0800720c */ /* 0x000fe20003f26270 */
[C---:B------:R-:W-:Y:S01]  /*9da0*/  IMAD R204, R0.reuse, R5, R205 ;  /* 0x0000000500cc7224 */ /* 0x040fe200078e02cd */
[----:B------:R-:W-:Y:S01]  /*9db0*/  LOP3.LUT R8, R3, 0x1a8, RZ, 0xfc, !PT ;  /* 0x000001a803087812 */ /* 0x000fe200078efcff */
[----:B------:R-:W-:Y:S01]  /*9dc0*/  IMAD R205, R0, R6, R207 ;  /* 0x0000000600cd7224 */ /* 0x000fe200078e02cf */
[----:B------:R-:W-:Y:S01]  /*9dd0*/  IABS R207, R4 ;  /* 0x0000000400cf7213 */ /* 0x000fe20000000000 */
[--C-:B------:R-:W-:Y:S01]  /*9de0*/  @!P5 IMAD.IADD R203, R203, 0x1, -R0.reuse ;  /* 0x00000001cbcbd824 */ /* 0x100fe200078e0a00 */
[----:B------:R-:W-:Y:S01]  /*9df0*/  @!P4 IADD3 R200, -R200, RZ, RZ ;  /* 0x000000ffc8c8c210 */ /* 0x000fe20007ffe1ff */
[----:B------:R-:W-:Y:S01]  /*9e00*/  @!P0 IMAD.IADD R202, R202, 0x1, -R0 ;  /* 0x00000001caca8824 */ /* 0x000fe200078e0a00 */
[----:B------:R-:W-:Y:S01]  /*9e10*/  ISETP.GE.AND P4, PT, R4, RZ, PT ;  /* 0x000000ff0400720c */ /* 0x000fe20003f86270 */
[----:B------:R-:W-:Y:S01]  /*9e20*/  IMAD.HI.U32 R4, R2, R207, RZ ;  /* 0x000000cf02047227 */ /* 0x000fe200078e00ff */
[----:B------:R-:W-:-:S02]  /*9e30*/  ISETP.GT.U32.AND P5, PT, R0, R203, PT ;  /* 0x000000cb0000720c */ /* 0x000fc40003fa4070 */
[C---:B------:R-:W-:Y:S01]  /*9e40*/  ISETP.GT.U32.AND P0, PT, R0.reuse, R204, PT ;  /* 0x000000cc0000720c */ /* 0x040fe20003f04070 */
[----:B------:R-:W-:Y:S01]  /*9e50*/  IMAD.MOV R4, RZ, RZ, -R4 ;  /* 0x000000ffff047224 */ /* 0x000fe200078e0a04 */
[----:B------:R-:W-:Y:S01]  /*9e60*/  IABS R215, R8 ;  /* 0x0000000800d77213 */ /* 0x000fe20000000000 */
[----:B------:R-:W-:Y:S01]  /*9e70*/  @!P6 IMAD.MOV R202, RZ, RZ, -R202 ;  /* 0x000000ffffcae224 */ /* 0x000fe200078e0aca */
[C---:B------:R-:W-:Y:S01]  /*9e80*/  ISETP.GT.U32.AND P6, PT, R0.reuse, R205, PT ;  /* 0x000000cd0000720c */ /* 0x040fe20003fc4070 */
[----:B------:R-:W-:Y:S02]  /*9e90*/  IMAD R206, R0, R4, R207 ;  /* 0x0000000400ce7224 */ /* 0x000fe400078e02cf */
[----:B------:R-:W-:-:S04]  /*9ea0*/  IMAD.HI.U32 R6, R2, R211, RZ ;  /* 0x000000d302067227 */ /* 0x000fc800078e00ff */
[--C-:B------:R-:W-:Y:S01]  /*9eb0*/  @!P5 IMAD.IADD R203, R203, 0x1, -R0.reuse ;  /* 0x00000001cbcbd824 */ /* 0x100fe200078e0a00 */
[----:B------:R-:W-:Y:S01]  /*9ec0*/  ISETP.GT.U32.AND P5, PT, R0, R206, PT ;  /* 0x000000ce0000720c */ /* 0x000fe20003fa4070 */
[----:B------:R-:W-:Y:S01]  /*9ed0*/  IMAD.HI.U32 R5, R2, R209, RZ ;  /* 0x000000d102057227 */ /* 0x000fe200078e00ff */
[----:B------:R-:W-:Y:S02]  /*9ee0*/  @!P0 IADD3 R204, R204, -R0, RZ ;  /* 0x80000000cccc8210 */ /* 0x000fe40007ffe0ff */
[----:B------:R-:W-:Y:S01]  /*9ef0*/  IADD3 R6, -R6, RZ, RZ ;  /* 0x000000ff06067210 */ /* 0x000fe20007ffe1ff */
[----:B------:R-:W-:Y:S01]  /*9f00*/  IMAD.MOV R5, RZ, RZ, -R5 ;  /* 0x000000ffff057224 */ /* 0x000fe200078e0a05 */
[C---:B------:R-:W-:Y:S01]  /*9f10*/  ISETP.GT.U32.AND P0, PT, R0.reuse, R204, PT ;  /* 0x000000cc0000720c */ /* 0x040fe20003f04070 */
[----:B------:R-:W-:Y:S02]  /*9f20*/  @!P6 IMAD.IADD R205, R205, 0x1, -R0 ;  /* 0x00000001cdcde824 */ /* 0x000fe400078e0a00 */
[C---:B------:R-:W-:Y:S01]  /*9f30*/  IMAD R208, R0.reuse, R6, R211 ;  /* 0x0000000600d07224 */ /* 0x040fe200078e02d3 */
[----:B------:R-:W-:Y:S01]  /*9f40*/  LOP3.LUT R6, R3, 0x1aa, RZ, 0xfc, !PT ;  /* 0x000001aa03067812 */ /* 0x000fe200078efcff */
[----:B------:R-:W-:-:S02]  /*9f50*/  IMAD R207, R0, R5, R209 ;  /* 0x0000000500cf7224 */ /* 0x000fc400078e02d1 */
[----:B------:R-:W-:Y:S01]  /*9f60*/  @!P5 IMAD.IADD R206, R206, 0x1, -R0 ;  /* 0x00000001ceced824 */ /* 0x000fe200078e0a00 */
[----:B------:R-:W-:Y:S01]  /*9f70*/  ISETP.GT.U32.AND P5, PT, R0, R205, PT ;  /* 0x000000cd0000720c */ /* 0x000fe20003fa4070 */
[----:B------:R-:W-:Y:S01]  /*9f80*/  IMAD.HI.U32 R4, R2, R213, RZ ;  /* 0x000000d502047227 */ /* 0x000fe200078e00ff */
[----:B------:R-:W-:Y:S02]  /*9f90*/  ISETP.GT.U32.AND P6, PT, R0, R208, PT ;  /* 0x000000d00000720c */ /* 0x000fe40003fc4070 */
[----:B------:R-:W-:Y:S01]  /*9fa0*/  IABS R211, R6 ;  /* 0x0000000600d37213 */ /* 0x000fe20000000000 */
[----:B------:R-:W-:Y:S01]  /*9fb0*/  IMAD.MOV R4, RZ, RZ, -R4 ;  /* 0x000000ffff047224 */ /* 0x000fe200078e0a04 */
[----:B------:R-:W-:Y:S01]  /*9fc0*/  @!P0 IADD3 R204, R204, -R0, RZ ;  /* 0x80000000cccc8210 */ /* 0x000fe20007ffe0ff */
[----:B------:R-:W-:Y:S01]  /*9fd0*/  IMAD.HI.U32 R5, R2, R215, RZ ;  /* 0x000000d702057227 */ /* 0x000fe200078e00ff */
[----:B------:R-:W-:-:S03]  /*9fe0*/  ISETP.GT.U32.AND P0, PT, R0, R207, PT ;  /* 0x000000cf0000720c */ /* 0x000fc60003f04070 */
[C---:B------:R-:W-:Y:S01]  /*9ff0*/  IMAD R209, R0.reuse, R4, R213 ;  /* 0x0000000400d17224 */ /* 0x040fe200078e02d5 */
[----:B------:R-:W-:Y:S01]  /*a000*/  IABS R213, R217 ;  /* 0x000000d900d57213 */ /* 0x000fe20000000000 */
[----:B------:R-:W-:Y:S02]  /*a010*/  @!P5 IMAD.IADD R205, R205, 0x1, -R0 ;  /* 0x00000001cdcdd824 */ /* 0x000fe400078e0a00 */
[----:B------:R-:W-:Y:S01]  /*a020*/  IMAD.MOV R5, RZ, RZ, -R5 ;  /* 0x000000ffff057224 */ /* 0x000fe200078e0a05 */
[----:B------:R-:W-:Y:S01]  /*a030*/  ISETP.GT.U32.AND P5, PT, R0, R209, PT ;  /* 0x000000d10000720c */ /* 0x000fe20003fa4070 */
[----:B------:R-:W-:Y:S01]  /*a040*/  IMAD.HI.U32 R4, R2, R211, RZ ;  /* 0x000000d302047227 */ /* 0x000fe200078e00ff */
[----:B------:R-:W-:-:S03]  /*a050*/  @!P6 IADD3 R208, R208, -R0, RZ ;  /* 0x80000000d0d0e210 */ /* 0x000fc60007ffe0ff */
[----:B------:R-:W-:Y:S01]  /*a060*/  @!P0 IMAD.IADD R207, R207, 0x1, -R0 ;  /* 0x00000001cfcf8824 */ /* 0x000fe200078e0a00 */
[C---:B------:R-:W-:Y:S01]  /*a070*/  ISETP.GT.U32.AND P0, PT, R0.reuse, R206, PT ;  /* 0x000000ce0000720c */ /* 0x040fe20003f04070 */
[C---:B------:R-:W-:Y:S01]  /*a080*/  IMAD R210, R0.reuse, R5, R215 ;  /* 0x0000000500d27224 */ /* 0x040fe200078e02d7 */
[C---:B------:R-:W-:Y:S01]  /*a090*/  ISETP.GT.U32.AND P6, PT, R0.reuse, R208, PT ;  /* 0x000000d00000720c */ /* 0x040fe20003fc4070 */
[----:B------:R-:W-:Y:S01]  /*a0a0*/  IMAD.MOV R4, RZ, RZ, -R4 ;  /* 0x000000ffff047224 */ /* 0x000fe200078e0a04 */
[----:B------:R-:W-:Y:S01]  /*a0b0*/  LOP3.LUT R215, R3, 0x1ae, RZ, 0xfc, !PT ;  /* 0x000001ae03d77812 */ /* 0x000fe200078efcff */
[----:B------:R-:W-:Y:S01]  /*a0c0*/  @!P3 IMAD.MOV R203, RZ, RZ, -R203 ;  /* 0x000000ffffcbb224 */ /* 0x000fe200078e0acb */
[C---:B------:R-:W-:Y:S01]  /*a0d0*/  ISETP.GT.U32.AND P3, PT, R0.reuse, R207, PT ;  /* 0x000000cf0000720c */ /* 0x040fe20003f64070 */
[----:B------:R-:W-:Y:S01]  /*a0e0*/  IMAD R211, R0, R4, R211 ;  /* 0x0000000400d37224 */ /* 0x000fe200078e02d3 */
[----:B------:R-:W-:Y:S01]  /*a0f0*/  IABS R219, R215 ;  /* 0x000000d700db7213 */ /* 0x000fe20000000000 */
[----:B------:R-:W-:-:S04]  /*a100*/  IMAD.HI.U32 R4, R2, R213, RZ ;  /* 0x000000d502047227 */ /* 0x000fc800078e00ff */
[--C-:B------:R-:W-:Y:S01]  /*a110*/  @!P5 IMAD.IADD R209, R209, 0x1, -R0.reuse ;  /* 0x00000001d1d1d824 */ /* 0x100fe200078e0a00 */
[----:B------:R-:W-:Y:S01]  /*a120*/  ISETP.GE.AND P5, PT, R212, RZ, PT ;  /* 0x000000ffd400720c */ /* 0x000fe20003fa6270 */
[----:B------:R-:W-:Y:S01]  /*a130*/  IMAD.HI.U32 R5, R2, R219, RZ ;  /* 0x000000db02057227 */ /* 0x000fe200078e00ff */
[----:B------:R-:W-:Y:S02]  /*a140*/  @!P0 IADD3 R206, R206, -R0, RZ ;  /* 0x80000000cece8210 */ /* 0x000fe40007ffe0ff */
[----:B------:R-:W-:Y:S01]  /*a150*/  IADD3 R4, -R4, RZ, RZ ;  /* 0x000000ff04047210 */ /* 0x000fe20007ffe1ff */
[----:B------:R-:W-:Y:S01]  /*a160*/  @!P6 IMAD.IADD R208, R208, 0x1, -R0 ;  /* 0x00000001d0d0e824 */ /* 0x000fe200078e0a00 */
[C---:B------:R-:W-:Y:S01]  /*a170*/  ISETP.GT.U32.AND P0, PT, R0.reuse, R210, PT ;  /* 0x000000d20000720c */ /* 0x040fe20003f04070 */
[----:B------:R-:W-:Y:S01]  /*a180*/  IMAD.MOV R5, RZ, RZ, -R5 ;  /* 0x000000ffff057224 */ /* 0x000fe200078e0a05 */
[C---:B------:R-:W-:Y:S01]  /*a190*/  ISETP.GT.U32.AND P6, PT, R0.reuse, R211, PT ;  /* 0x000000d30000720c */ /* 0x040fe20003fc4070 */
[----:B------:R-:W-:-:S02]  /*a1a0*/  IMAD R212, R0, R4, R213 ;  /* 0x0000000400d47224 */ /* 0x000fc400078e02d5 */
[C---:B------:R-:W-:Y:S02]  /*a1b0*/  IMAD R213, R0.reuse, R5, R219 ;  /* 0x0000000500d57224 */ /* 0x040fe400078e02db */
[----:B------:R-:W-:Y:S01]  /*a1c0*/  @!P1 IMAD.MOV R204, RZ, RZ, -R204 ;  /* 0x000000ffffcc9224 */ /* 0x000fe200078e0acc */
[----:B------:R-:W-:Y:S01]  /*a1d0*/  ISETP.GT.U32.AND P1, PT, R0, R209, PT ;  /* 0x000000d10000720c */ /* 0x000fe20003f24070 */
[----:B------:R-:W-:Y:S01]  /*a1e0*/  @!P3 IMAD.IADD R207, R207, 0x1, -R0 ;  /* 0x00000001cfcfb824 */ /* 0x000fe200078e0a00 */
[----:B------:R-:W-:Y:S01]  /*a1f0*/  ISETP.GE.AND P3, PT, R216, RZ, PT ;  /* 0x000000ffd800720c */ /* 0x000fe20003f66270 */
[----:B------:R-:W-:Y:S01]  /*a200*/  @!P5 IMAD.MOV R208, RZ, RZ, -R208 ;  /* 0x000000ffffd0d224 */ /* 0x000fe200078e0ad0 */
[----:B------:R-:W-:Y:S01]  /*a210*/  ISETP.GT.U32.AND P5, PT, R0, R213, PT ;  /* 0x000000d50000720c */ /* 0x000fe20003fa4070 */
[----:B------:R-:W-:Y:S01]  /*a220*/  @!P0 IMAD.IADD R210, R210, 0x1, -R0 ;  /* 0x00000001d2d28824 */ /* 0x000fe200078e0a00 */
[----:B------:R-:W-:Y:S01]  /*a230*/  LOP3.LUT R216, R3, 0x1b0, RZ, 0xfc, !PT ;  /* 0x000001b003d87812 */ /* 0x000fe200078efcff */
[----:B------:R-:W-:Y:S01]  /*a240*/  @!P4 IMAD.MOV R206, RZ, RZ, -R206 ;  /* 0x000000ffffcec224 */ /* 0x000fe200078e0ace */
[----:B------:R-:W-:Y:S01]  /*a250*/  ISETP.GE.AND P0, PT, R214, RZ, PT ;  /* 0x000000ffd600720c */ /* 0x000fe20003f06270 */
[----:B------:R-:W-:Y:S01]  /*a260*/  @!P2 IMAD.MOV R205, RZ, RZ, -R205 ;  /* 0x000000ffffcda224 */ /* 0x000fe200078e0acd */
[----:B------:R-:W-:-:S02]  /*a270*/  @!P6 IADD3 R211, R211, -R0, RZ ;  /* 0x80000000d3d3e210 */ /* 0x000fc40007ffe0ff */
[----:B------:R-:W-:Y:S01]  /*a280*/  IABS R214, R216 ;  /* 0x000000d800d67213 */ /* 0x000fe20000000000 */
[----:B------:R-:W-:Y:S01]  /*a290*/  @!P1 IMAD.IADD R209, R209, 0x1, -R0 ;  /* 0x00000001d1d19824 */ /* 0x000fe200078e0a00 */
[C---:B------:R-:W-:Y:S02]  /*a2a0*/  ISETP.GT.U32.AND P6, PT, R0.reuse, R212, PT ;  /* 0x000000d40000720c */ /* 0x040fe40003fc4070 */
[C---:B------:R-:W-:Y:S01]  /*a2b0*/  ISETP.GT.U32.AND P4, PT, R0.reuse, R211, PT ;  /* 0x000000d30000720c */ /* 0x040fe20003f84070 */
[----:B------:R-:W-:Y:S01]  /*a2c0*/  IMAD.MOV.U32 R5, RZ, RZ, R214 ;  /* 0x000000ffff057224 */ /* 0x000fe200078e00d6 */
[----:B------:R-:W-:Y:S01]  /*a2d0*/  ISETP.GT.U32.AND P2, PT, R0, R210, PT ;  /* 0x000000d20000720c */ /* 0x000fe20003f44070 */
[----:B------:R-:W-:Y:S01]  /*a2e0*/  @!P5 IMAD.IADD R213, R213, 0x1, -R0 ;  /* 0x00000001d5d5d824 */ /* 0x000fe200078e0a00 */
[----:B------:R-:W-:Y:S01]  /*a2f0*/  @!P3 IADD3 R207, -R207, RZ, RZ ;  /* 0x000000ffcfcfb210 */ /* 0x000fe20007ffe1ff */
[----:B------:R-:W-:Y:S01]  /*a300*/  IMAD.HI.U32 R4, R2, R5, RZ ;  /* 0x0000000502047227 */ /* 0x000fe200078e00ff */
[----:B------:R-:W-:-:S02]  /*a310*/  @!P0 IADD3 R209, -R209, RZ, RZ ;  /* 0x000000ffd1d18210 */ /* 0x000fc40007ffe1ff */
[----:B------:R-:W-:Y:S02]  /*a320*/  ISETP.GT.U32.AND P0, PT, R0, R213, PT ;  /* 0x000000d50000720c */ /* 0x000fe40003f04070 */
[----:B------:R-:W-:Y:S01]  /*a330*/  ISETP.GE.AND P3, PT, R8, RZ, PT ;  /* 0x000000ff0800720c */ /* 0x000fe20003f66270 */
[--C-:B------:R-:W-:Y:S01]  /*a340*/  @!P6 IMAD.IADD R212, R212, 0x1, -R0.reuse ;  /* 0x00000001d4d4e824 */ /* 0x100fe200078e0a00 */
[----:B------:R-:W-:Y:S01]  /*a350*/  IADD3 R4, -R4, RZ, RZ ;  /* 0x000000ff04047210 */ /* 0x000fe20007ffe1ff */
[--C-:B------:R-:W-:Y:S01]  /*a360*/  @!P4 IMAD.IADD R211, R211, 0x1, -R0.reuse ;  /* 0x00000001d3d3c824 */ /* 0x100fe200078e0a00 */
[----:B------:R-:W-:Y:S01]  /*a370*/  ISETP.GE.AND P1, PT, R6, RZ, PT ;  /* 0x000000ff0600720c */ /* 0x000fe20003f26270 */
[----:B------:R-:W-:Y:S01]  /*a380*/  @!P2 IMAD.IADD R210, R210, 0x1, -R0 ;  /* 0x00000001d2d2a824 */ /* 0x000fe200078e0a00 */
[C---:B------:R-:W-:Y:S01]  /*a390*/  ISETP.GT.U32.AND P5, PT, R0.reuse, R212, PT ;  /* 0x000000d40000720c */ /* 0x040fe20003fa4070 */
[----:B------:R-:W-:Y:S01]  /*a3a0*/  IMAD R214, R0, R4, R5 ;  /* 0x0000000400d67224 */ /* 0x000fe200078e0205 */
[----:B------:R-:W-:-:S02]  /*a3b0*/  LOP3.LUT R4, R3, 0x1b2, RZ, 0xfc, !PT ;  /* 0x000001b203047812 */ /* 0x000fc400078efcff */
[----:B------:R-:W-:Y:S02]  /*a3c0*/  LOP3.LUT R5, R3, 0x1b4, RZ, 0xfc, !PT ;  /* 0x000001b403057812 */ /* 0x000fe400078efcff */
[----:B------:R-:W-:Y:S01]  /*a3d0*/  ISETP.GE.AND P4, PT, R215, RZ, PT ;  /* 0x000000ffd700720c */ /* 0x000fe20003f86270 */
[----:B------:R-:W-:Y:S01]  /*a3e0*/  @!P3 IMAD.MOV R210, RZ, RZ, -R210 ;  /* 0x000000ffffd2b224 */ /* 0x000fe200078e0ad2 */
[----:B------:R-:W-:Y:S02]  /*a3f0*/  IABS R215, R4 ;  /* 0x0000000400d77213 */ /* 0x000fe40000000000 */
[----:B------:R-:W-:Y:S01]  /*a400*/  ISETP.GE.AND P2, PT, R217, RZ, PT ;  /* 0x000000ffd900720c */ /* 0x000fe20003f46270 */
[----:B------:R-:W-:Y:S01]  /*a410*/  @!P1 IMAD.MOV R211, RZ, RZ, -R211 ;  /* 0x000000ffffd39224 */ /* 0x000fe200078e0ad3 */
[----:B------:R-:W-:Y:S01]  /*a420*/  IABS R217, R5 ;  /* 0x0000000500d97213 */ /* 0x000fe20000000000 */
[----:B------:R-:W-:Y:S01]  /*a430*/  @!P5 IMAD.IADD R212, R212, 0x1, -R0 ;  /* 0x00000001d4d4d824 */ /* 0x000fe200078e0a00 */
[----:B------:R-:W-:-:S02]  /*a440*/  @!P0 IADD3 R213, R213, -R0, RZ ;  /* 0x80000000d5d58210 */ /* 0x000fc40007ffe0ff */
[----:B------:R-:W-:Y:S02]  /*a450*/  ISETP.GT.U32.AND P0, PT, R0, R214, PT ;  /* 0x000000d60000720c */ /* 0x000fe40003f04070 */
[----:B------:R-:W-:Y:S02]  /*a460*/  LOP3.LUT R6, R3, 0x1b6, RZ, 0xfc, !PT ;  /* 0x000001b603067812 */ /* 0x000fe400078efcff */
[----:B------:R-:W-:Y:S01]  /*a470*/  ISETP.GE.AND P3, PT, R4, RZ, PT ;  /* 0x000000ff0400720c */ /* 0x000fe20003f66270 */
[----:B------:R-:W-:Y:S01]  /*a480*/  IMAD.HI.U32 R4, R2, R215, RZ ;  /* 0x000000d702047227 */ /* 0x000fe200078e00ff */
[----:B------:R-:W-:Y:S02]  /*a490*/  ISETP.GE.AND P1, PT, R5, RZ, PT ;  /* 0x000000ff0500720c */ /* 0x000fe40003f26270 */
[----:B------:R-:W-:Y:S01]  /*a4a0*/  ISETP.GE.AND P5, PT, R6, RZ, PT ;  /* 0x000000ff0600720c */ /* 0x000fe20003fa6270 */
[----:B------:R-:W-:Y:S01]  /*a4b0*/  IMAD.HI.U32 R5, R2, R217, RZ ;  /* 0x000000d902057227 */ /* 0x000fe200078e00ff */
[----:B------:R-:W-:-:S02]  /*a4c0*/  IABS R219, R6 ;  /* 0x0000000600db7213 */ /* 0x000fc40000000000 */
[----:B------:R-:W-:Y:S01]  /*a4d0*/  ISETP.GE.AND P6, PT, R216, RZ, PT ;  /* 0x000000ffd800720c */ /* 0x000fe20003fc6270 */
[----:B------:R-:W-:Y:S01]  /*a4e0*/  IMAD.MOV R6, RZ, RZ, -R4 ;  /* 0x000000ffff067224 */ /* 0x000fe200078e0a04 */
[----:B------:R-:W-:Y:S01]  /*a4f0*/  LOP3.LUT R8, R3, 0x1b8, RZ, 0xfc, !PT ;  /* 0x000001b803087812 */ /* 0x000fe200078efcff */
[----:B------:R-:W-:Y:S01]  /*a500*/  IMAD.MOV R5, RZ, RZ, -R5 ;  /* 0x000000ffff057224 */ /* 0x000fe200078e0a05 */
[----:B------:R-:W-:Y:S01]  /*a510*/  @!P0 IADD3 R214, R214, -R0, RZ ;  /* 0x80000000d6d68210 */ /* 0x000fe20007ffe0ff */
[C---:B------:R-:W-:Y:S01]  /*a520*/  IMAD R215, R0.reuse, R6, R215 ;  /* 0x0000000600d77224 */ /* 0x040fe200078e02d7 */
[----:B------:R-:W-:Y:S01]  /*a530*/  IABS R221, R8 ;  /* 0x0000000800dd7213 */ /* 0x000fe20000000000 */
[C---:B------:R-:W-:Y:S01]  /*a540*/  IMAD R216, R0.reuse, R5, R217 ;  /* 0x0000000500d87224 */ /* 0x040fe200078e02d9 */
[----:B------:R-:W-:Y:S01]  /*a550*/  @!P4 IADD3 R213, -R213, RZ, RZ ;  /* 0x000000ffd5d5c210 */ /* 0x000fe20007ffe1ff */
[----:B------:R-:W-:Y:S01]  /*a560*/  @!P2 IMAD.MOV R212, RZ, RZ, -R212 ;  /* 0x000000ffffd4a224 */ /* 0x000fe200078e0ad4 */
[----:B------:R-:W-:Y:S01]  /*a570*/  ISETP.GT.U32.AND P2, PT, R0, R215, PT ;  /* 0x000000d70000720c */ /* 0x000fe20003f44070 */
[----:B------:R-:W-:Y:S01]  /*a580*/  IMAD.HI.U32 R4, R2, R219, RZ ;  /* 0x000000db02047227 */ /* 0x000fe200078e00ff */
[----:B------:R-:W-:-:S02]  /*a590*/  ISETP.GT.U32.AND P0, PT, R0, R214, PT ;  /* 0x000000d60000720c */ /* 0x000fc40003f04070 */
[----:B------:R-:W-:Y:S01]  /*a5a0*/  ISETP.GT.U32.AND P4, PT, R0, R216, PT ;  /* 0x000000d80000720c */ /* 0x000fe20003f84070 */
[----:B------:R-:W-:Y:S02]  /*a5b0*/  IMAD.MOV R6, RZ, RZ, -R4 ;  /* 0x000000ffff067224 */ /* 0x000fe400078e0a04 */
[----:B------:R-:W-:-:S04]  /*a5c0*/  IMAD.HI.U32 R4, R2, R221, RZ ;  /* 0x000000dd02047227 */ /* 0x000fc800078e00ff */
[----:B------:R-:W-:Y:S02]  /*a5d0*/  IMAD.MOV R4, RZ, RZ, -R4 ;  /* 0x000000ffff047224 */ /* 0x000fe400078e0a04 */
[----:B------:R-:W-:-:S04]  /*a5e0*/  IMAD.HI.U32 R5, R2, R223, RZ ;  /* 0x000000df02057227 */ /* 0x000fc800078e00ff */
[C---:B------:R-:W-:Y:S01]  /*a5f0*/  IMAD R218, R0.reuse, R4, R221 ;  /* 0x0000000400da7224 */ /* 0x040fe200078e02dd */
[----:B------:R-:W-:Y:S01]  /*a600*/  IABS R221, R225 ;  /* 0x000000e100dd7213 */ /* 0x000fe20000000000 */
[--C-:B------:R-:W-:Y:S01]  /*a610*/  @!P2 IMAD.IADD R215, R215, 0x1, -R0.reuse ;  /* 0x00000001d7d7a824 */ /* 0x100fe200078e0a00 */
[C---:B------:R-:W-:Y:S01]  /*a620*/  LOP3.LUT R4, R3.reuse, 0x1c0, RZ, 0xfc, !PT ;  /* 0x000001c003047812 */ /* 0x040fe200078efcff */
[----:B------:R-:W-:Y:S01]  /*a630*/  IMAD.MOV R5, RZ, RZ, -R5 ;  /* 0x000000ffff057224 */ /* 0x000fe200078e0a05 */
[----:B------:R-:W-:Y:S01]  /*a640*/  ISETP.GT.U32.AND P2, PT, R0, R218, PT ;  /* 0x000000da0000720c */ /* 0x000fe20003f44070 */
[--C-:B------:R-:W-:Y:S02]  /*a650*/  @!P0 IMAD.IADD R214, R214, 0x1, -R0.reuse ;  /* 0x00000001d6d68824 */ /* 0x100fe400078e0a00 */
[----:B------:R-:W-:Y:S01]  /*a660*/  @!P4 IMAD.IADD R216, R216, 0x1, -R0 ;  /* 0x00000001d8d8c824 */ /* 0x000fe200078e0a00 */
[C---:B------:R-:W-:Y:S01]  /*a670*/  ISETP.GT.U32.AND P4, PT, R0.reuse, R215, PT ;  /* 0x000000d70000720c */ /* 0x040fe20003f84070 */
[C---:B------:R-:W-:Y:S01]  /*a680*/  IMAD R217, R0.reuse, R6, R219 ;  /* 0x0000000600d97224 */ /* 0x040fe200078e02db */
[----:B------:R-:W-:Y:S01]  /*a690*/  LOP3.LUT R6, R3, 0x1c2, RZ, 0xfc, !PT ;  /* 0x000001c203067812 */ /* 0x000fe200078efcff */
[----:B------:R-:W-:Y:S01]  /*a6a0*/  IMAD R219, R0, R5, R223 ;  /* 0x0000000500db7224 */ /* 0x000fe200078e02df */
[----:B------:R-:W-:Y:S01]  /*a6b0*/  IABS R223, R224 ;  /* 0x000000e000df7213 */ /* 0x000fe20000000000 */
[----:B------:R-:W-:Y:S01]  /*a6c0*/  IMAD.HI.U32 R5, R2, R221, RZ ;  /* 0x000000dd02057227 */ /* 0x000fe200078e00ff */
[----:B------:R-:W-:-:S02]  /*a6d0*/  ISETP.GT.U32.AND P0, PT, R0, R217, PT ;  /* 0x000000d90000720c */ /* 0x000fc40003f04070 */
[----:B------:R-:W-:Y:S01]  /*a6e0*/  IABS R226, R6 ;  /* 0x0000000600e27213 */ /* 0x000fe20000000000 */
[----:B------:R-:W-:Y:S01]  /*a6f0*/  @!P6 IMAD.MOV R214, RZ, RZ, -R214 ;  /* 0x000000ffffd6e224 */ /* 0x000fe200078e0ad6 */
[----:B------:R-:W-:Y:S01]  /*a700*/  ISETP.GT.U32.AND P6, PT, R0, R216, PT ;  /* 0x000000d80000720c */ /* 0x000fe20003fc4070 */
[----:B------:R-:W-:Y:S01]  /*a710*/  @!P2 IMAD.IADD R218, R218, 0x1, -R0 ;  /* 0x00000001dadaa824 */ /* 0x000fe200078e0a00 */
[----:B------:R-:W-:Y:S02]  /*a720*/  IADD3 R5, -R5, RZ, RZ ;  /* 0x000000ff05057210 */ /* 0x000fe40007ffe1ff */
[----:B------:R-:W-:Y:S02]  /*a730*/  @!P4 IADD3 R215, R215, -R0, RZ ;  /* 0x80000000d7d7c210 */ /* 0x000fe40007ffe0ff */
[C---:B------:R-:W-:Y:S01]  /*a740*/  ISETP.GT.U32.AND P4, PT, R0.reuse, R219, PT ;  /* 0x000000db0000720c */ /* 0x040fe20003f84070 */
[----:B------:R-:W-:Y:S01]  /*a750*/  IMAD R220, R0, R5, R221 ;  /* 0x0000000500dc7224 */ /* 0x000fe200078e02dd */
[----:B------:R-:W-:Y:S01]  /*a760*/  IABS R5, R4 ;  /* 0x0000000400057213 */ /* 0x000fe20000000000 */
[----:B------:R-:W-:Y:S01]  /*a770*/  IMAD.HI.U32 R221, R2, R223, RZ ;  /* 0x000000df02dd7227 */ /* 0x000fe200078e00ff */
[----:B------:R-:W-:-:S03]  /*a780*/  ISETP.GT.U32.AND P2, PT, R0, R218, PT ;  /* 0x000000da0000720c */ /* 0x000fc60003f44070 */
[--C-:B------:R-:W-:Y:S01]  /*a790*/  @!P6 IMAD.IADD R216, R216, 0x1, -R0.reuse ;  /* 0x00000001d8d8e824 */ /* 0x100fe200078e0a00 */
[----:B------:R-:W-:Y:S01]  /*a7a0*/  ISETP.GT.U32.AND P6, PT, R0, R220, PT ;  /* 0x000000dc0000720c */ /* 0x000fe20003fc4070 */
[----:B------:R-:W-:Y:S02]  /*a7b0*/  IMAD.MOV R221, RZ, RZ, -R221 ;  /* 0x000000ffffdd7224 */ /* 0x000fe400078e0add */
[--C-:B------:R-:W-:Y:S01]  /*a7c0*/  @!P0 IMAD.IADD R217, R217, 0x1, -R0.reuse ;  /* 0x00000001d9d98824 */ /* 0x100fe200078e0a00 */
[----:B------:R-:W-:Y:S01]  /*a7d0*/  @!P1 IADD3 R216, -R216, RZ, RZ ;  /* 0x000000ffd8d89210 */ /* 0x000fe20007ffe1ff */
[----:B------:R-:W-:Y:S02]  /*a7e0*/  IMAD R221, R0, R221, R223 ;  /* 0x000000dd00dd7224 */ /* 0x000fe400078e02df */
[----:B------:R-:W-:Y:S01]  /*a7f0*/  IMAD.HI.U32 R223, R2, R5, RZ ;  /* 0x0000000502df7227 */ /* 0x000fe200078e00ff */
[----:B------:R-:W-:Y:S02]  /*a800*/  ISETP.GT.U32.AND P0, PT, R0, R217, PT ;  /* 0x000000d90000720c */ /* 0x000fe40003f04070 */
[-C--:B------:R-:W-:Y:S01]  /*a810*/  @!P2 IADD3 R218, R218, -R0.reuse, RZ ;  /* 0x80000000dadaa210 */ /* 0x080fe20007ffe0ff */
[----:B------:R-:W-:Y:S01]  /*a820*/  @!P4 IMAD.IADD R219, R219, 0x1, -R0 ;  /* 0x00000001dbdbc824 */ /* 0x000fe200078e0a00 */
[----:B------:R-:W-:Y:S01]  /*a830*/  ISETP.GE.AND P4, PT, R222, RZ, PT ;  /* 0x000000ffde00720c */ /* 0x000fe20003f86270 */
[----:B------:R-:W-:Y:S01]  /*a840*/  IMAD.MOV R222, RZ, RZ, -R223 ;  /* 0x000000ffffde7224 */ /* 0x000fe200078e0adf */
[----:B------:R-:W-:Y:S01]  /*a850*/  @!P6 IADD3 R220, R220, -R0, RZ ;  /* 0x80000000dcdce210 */ /* 0x000fe20007ffe0ff */
[----:B------:R-:W-:Y:S01]  /*a860*/  IMAD.MOV.U32 R223, RZ, RZ, R226 ;  /* 0x000000ffffdf7224 */ /* 0x000fe200078e00e2 */
[----:B------:R-:W-:Y:S01]  /*a870*/  ISETP.GE.AND P6, PT, R225, RZ, PT ;  /* 0x000000ffe100720c */ /* 0x000fe20003fc6270 */
[C---:B------:R-:W-:Y:S01]  /*a880*/  IMAD R222, R0.reuse, R222, R5 ;  /* 0x000000de00de7224 */ /* 0x040fe200078e0205 */
[----:B------:R-:W-:Y:S01]  /*a890*/  ISETP.GT.U32.AND P1, PT, R0, R220, PT ;  /* 0x000000dc0000720c */ /* 0x000fe20003f24070 */
[----:B------:R-:W-:Y:S01]  /*a8a0*/  IMAD.HI.U32 R225, R2, R223, RZ ;  /* 0x000000df02e17227 */ /* 0x000fe200078e00ff */
[----:B------:R-:W-:-:S03]  /*a8b0*/  ISETP.GT.U32.AND P2, PT, R0, R221, PT ;  /* 0x000000dd0000720c */ /* 0x000fc60003f44070 */
[----:B------:R-:W-:Y:S02]  /*a8c0*/  IMAD.MOV R226, RZ, RZ, -R225 ;  /* 0x000000ffffe27224 */ /* 0x000fe400078e0ae1 */
[--C-:B------:R-:W-:Y:S01]  /*a8d0*/  @!P0 IMAD.IADD R217, R217, 0x1, -R0.reuse ;  /* 0x00000001d9d98824 */ /* 0x100fe200078e0a00 */
[----:B------:R-:W-:Y:S01]  /*a8e0*/  ISETP.GE.AND P0, PT, R8, RZ, PT ;  /* 0x000000ff0800720c */ /* 0x000fe20003f06270 */
[----:B------:R-:W-:Y:S01]  /*a8f0*/  IMAD R223, R0, R226, R223 ;  /* 0x000000e200df7224 */ /* 0x000fe200078e02df */
[----:B------:R-:W-:Y:S01]  /*a900*/  LOP3.LUT R8, R3, 0x1c4, RZ, 0xfc, !PT ;  /* 0x000001c403087812 */ /* 0x000fe200078efcff */
[----:B------:R-:W-:Y:S02]  /*a910*/  @!P3 IMAD.MOV R215, RZ, RZ, -R215 ;  /* 0x000000ffffd7b224 */ /* 0x000fe400078e0ad7 */
[--C-:B------:R-:W-:Y:S01]  /*a920*/  @!P1 IMAD.IADD R220, R220, 0x1, -R0.reuse ;  /* 0x00000001dcdc9824 */ /* 0x100fe200078e0a00 */
[C---:B------:R-:W-:Y:S01]  /*a930*/  ISETP.GT.U32.AND P1, PT, R0.reuse, R223, PT ;  /* 0x000000df0000720c */ /* 0x040fe20003f24070 */
[----:B------:R-:W-:Y:S01]  /*a940*/  @!P2 IMAD.IADD R221, R221, 0x1, -R0 ;  /* 0x00000001dddda824 */ /* 0x000fe200078e0a00 */
[----:B------:R-:W-:Y:S01]  /*a950*/  IABS R227, R8 ;  /* 0x0000000800e37213 */ /* 0x000fe20000000000 */
[----:B------:R-:W-:Y:S01]  /*a960*/  @!P5 IMAD.MOV R217, RZ, RZ, -R217 ;  /* 0x000000ffffd9d224 */ /* 0x000fe200078e0ad9 */
[C---:B------:R-:W-:Y:S01]  /*a970*/  ISETP.GT.U32.AND P2, PT, R0.reuse, R219, PT ;  /* 0x000000db0000720c */ /* 0x040fe20003f44070 */
[----:B------:R-:W-:Y:S01]  /*a980*/  @!P6 IMAD.MOV R220, RZ, RZ, -R220 ;  /* 0x000000ffffdce224 */ /* 0x000fe200078e0adc */
[C---:B------:R-:W-:Y:S01]  /*a990*/  ISETP.GT.U32.AND P3, PT, R0.reuse, R221, PT ;  /* 0x000000dd0000720c */ /* 0x040fe20003f64070 */
[----:B------:R-:W-:Y:S01]  /*a9a0*/  IMAD.MOV.U32 R5, RZ, RZ, R227 ;  /* 0x000000ffff057224 */ /* 0x000fe200078e00e3 */
[----:B------:R-:W-:Y:S01]  /*a9b0*/  ISETP.GT.U32.AND P5, PT, R0, R222, PT ;  /* 0x000000de0000720c */ /* 0x000fe20003fa4070 */
[----:B------:R-:W-:Y:S01]  /*a9c0*/  @!P0 IMAD.MOV R218, RZ, RZ, -R218 ;  /* 0x000000ffffda8224 */ /* 0x000fe200078e0ada */
[----:B------:R-:W-:Y:S01]  /*a9d0*/  ISETP.GE.AND P0, PT, R224, RZ, PT ;  /* 0x000000ffe000720c */ /* 0x000fe20003f06270 */
[----:B------:R-:W-:-:S04]  /*a9e0*/  IMAD.HI.U32 R225, R2, R5, RZ ;  /* 0x0000000502e17227 */ /* 0x000fc800078e00ff */
[--C-:B------:R-:W-:Y:S02]  /*a9f0*/  @!P1 IMAD.IADD R223, R223, 0x1, -R0.reuse ;  /* 0x00000001dfdf9824 */ /* 0x100fe400078e0a00 */
[----:B------:R-:W-:Y:S01]  /*aa00*/  IMAD.MOV R225, RZ, RZ, -R225 ;  /* 0x000000ffffe17224 */ /* 0x000fe200078e0ae1 */
[-C--:B------:R-:W-:Y:S01]  /*aa10*/  @!P2 IADD3 R219, R219, -R0.reuse, RZ ;  /* 0x80000000dbdba210 */ /* 0x080fe20007ffe0ff */
[----:B------:R-:W-:Y:S01]  /*aa20*/  @!P3 IMAD.IADD R221, R221, 0x1, -R0 ;  /* 0x00000001ddddb824 */ /* 0x000fe200078e0a00 */
[C---:B------:R-:W-:Y:S01]  /*aa30*/  ISETP.GT.U32.AND P6, PT, R0.reuse, R223, PT ;  /* 0x000000df0000720c */ /* 0x040fe20003fc4070 */
[----:B------:R-:W-:Y:S01]  /*aa40*/  IMAD R224, R0, R225, R5 ;  /* 0x000000e100e07224 */ /* 0x000fe200078e0205 */
[----:B------:R-:W-:Y:S01]  /*aa50*/  ISETP.GE.AND P2, PT, R4, RZ, PT ;  /* 0x000000ff0400720c */ /* 0x000fe20003f46270 */
[----:B------:R-:W-:Y:S01]  /*aa60*/  @!P4 IMAD.MOV R219, RZ, RZ, -R219 ;  /* 0x000000ffffdbc224 */ /* 0x000fe200078e0adb */
[----:B------:R-:W-:Y:S02]  /*aa70*/  @!P5 IADD3 R222, R222, -R0, RZ ;  /* 0x80000000deded210 */ /* 0x000fe40007ffe0ff */
[----:B------:R-:W-:-:S02]  /*aa80*/  LOP3.LUT R4, R3, 0x1c6, RZ, 0xfc, !PT ;  /* 0x000001c603047812 */ /* 0x000fc400078efcff */
[----:B------:R-:W-:Y:S02]  /*aa90*/  LOP3.LUT R5, R3, 0x1c8, RZ, 0xfc, !PT ;  /* 0x000001c803057812 */ /* 0x000fe400078efcff */
[C---:B------:R-:W-:Y:S02]  /*aaa0*/  ISETP.GT.U32.AND P4, PT, R0.reuse, R222, PT ;  /* 0x000000de0000720c */ /* 0x040fe40003f84070 */
[----:B------:R-:W-:Y:S01]  /*aab0*/  IABS R225, R4 ;  /* 0x0000000400e17213 */ /* 0x000fe20000000000 */
[----:B------:R-:W-:Y:S01]  /*aac0*/  @!P6 IMAD.IADD R223, R223, 0x1, -R0 ;  /* 0x00000001dfdfe824 */ /* 0x000fe200078e0a00 */
[----:B------:R-:W-:Y:S02]  /*aad0*/  ISETP.GT.U32.AND P6, PT, R0, R224, PT ;  /* 0x000000e00000720c */ /* 0x000fe40003fc4070 */
[----:B------:R-:W-:Y:S01]  /*aae0*/  @!P0 IADD3 R221, -R221, RZ, RZ ;  /* 0x000000ffdddd8210 */ /* 0x000fe20007ffe1ff */
[----:B------:R-:W-:Y:S01]  /*aaf0*/  IMAD.HI.U32 R230, R2, R225, RZ ;  /* 0x000000e102e67227 */ /* 0x000fe200078e00ff */
[----:B------:R-:W-:-:S02]  /*ab00*/  ISETP.GE.AND P0, PT, R5, RZ, PT ;  /* 0x000000ff0500720c */ /* 0x000fc40003f06270 */
[----:B------:R-:W-:Y:S01]  /*ab10*/  IABS R5, R5 ;  /* 0x0000000500057213 */ /* 0x000fe20000000000 */
[----:B------:R-:W-:Y:S01]  /*ab20*/  IMAD.MOV R230, RZ, RZ, -R230 ;  /* 0x000000ffffe67224 */ /* 0x000fe200078e0ae6 */
[----:B------:R-:W-:Y:S01]  /*ab30*/  ISETP.GE.AND P3, PT, R6, RZ, PT ;  /* 0x000000ff0600720c */ /* 0x000fe20003f66270 */
[--C-:B------:R-:W-:Y:S01]  /*ab40*/  @!P4 IMAD.IADD R222, R222, 0x1, -R0.reuse ;  /* 0x00000001dedec824 */ /* 0x100fe200078e0a00 */
[----:B------:R-:W-:Y:S01]  /*ab50*/  ISETP.GE.AND P5, PT, R8, RZ, PT ;  /* 0x000000ff0800720c */ /* 0x000fe20003fa6270 */
[----:B------:R-:W-:Y:S01]  /*ab60*/  IMAD.HI.U32 R226, R2, R5, RZ ;  /* 0x0000000502e27227 */ /* 0x000fe200078e00ff */
[C---:B------:R-:W-:Y:S02]  /*ab70*/  LOP3.LUT R8, R3.reuse, 0x1cc, RZ, 0xfc, !PT ;  /* 0x000001cc03087812 */ /* 0x040fe400078efcff */
[----:B------:R-:W-:Y:S01]  /*ab80*/  LOP3.LUT R6, R3, 0x1ca, RZ, 0xfc, !PT ;  /* 0x000001ca03067812 */ /* 0x000fe200078efcff */
[----:B------:R-:W-:Y:S01]  /*ab90*/  IMAD R225, R0, R230, R225 ;  /* 0x000000e600e17224 */ /* 0x000fe200078e02e1 */
[----:B------:R-:W-:Y:S01]  /*aba0*/  IADD3 R226, -R226, RZ, RZ ;  /* 0x000000ffe2e27210 */ /* 0x000fe20007ffe1ff */
[----:B------:R-:W-:Y:S01]  /*abb0*/  @!P6 IMAD.IADD R224, R224, 0x1, -R0 ;  /* 0x00000001e0e0e824 */ /* 0x000fe200078e0a00 */
[----:B------:R-:W-:Y:S01]  /*abc0*/  IABS R228, R8 ;  /* 0x0000000800e47213 */ /* 0x000fe20000000000 */
[----:B------:R-:W-:Y:S01]  /*abd0*/  @!P2 IMAD.MOV R222, RZ, RZ, -R222 ;  /* 0x000000ffffdea224 */ /* 0x000fe200078e0ade */
[C---:B------:R-:W-:Y:S01]  /*abe0*/  ISETP.GT.U32.AND P2, PT, R0.reuse, R225, PT ;  /* 0x000000e10000720c */ /* 0x040fe20003f44070 */
[C---:B------:R-:W-:Y:S01]  /*abf0*/  IMAD R226, R0.reuse, R226, R5 ;  /* 0x000000e200e27224 */ /* 0x040fe200078e0205 */
[----:B------:R-:W-:Y:S01]  /*ac00*/  ISETP.GT.U32.AND P6, PT, R0, R224, PT ;  /* 0x000000e00000720c */ /* 0x000fe20003fc4070 */
[----:B------:R-:W-:Y:S01]  /*ac10*/  IMAD.HI.U32 R231, R2, R228, RZ ;  /* 0x000000e402e77227 */ /* 0x000fe200078e00ff */
[----:B------:R-:W-:-:S02]  /*ac20*/  IABS R227, R6 ;  /* 0x0000000600e37213 */ /* 0x000fc40000000000 */
[----:B------:R-:W-:Y:S01]  /*ac30*/  ISETP.GE.AND P1, PT, R4, RZ, PT ;  /* 0x000000ff0400720c */ /* 0x000fe20003f26270 */
[----:B------:R-:W-:Y:S01]  /*ac40*/  @!P3 IMAD.MOV R223, RZ, RZ, -R223 ;  /* 0x000000ffffdfb224 */ /* 0x000fe200078e0adf */
[----:B------:R-:W-:Y:S01]  /*ac50*/  ISETP.GT.U32.AND P3, PT, R0, R226, PT ;  /* 0x000000e20000720c */ /* 0x000fe20003f64070 */
[----:B------:R-:W-:Y:S01]  /*ac60*/  IMAD.HI.U32 R4, R2, R227, RZ ;  /* 0x000000e302047227 */ /* 0x000fe200078e00ff */
[----:B------:R-:W-:Y:S02]  /*ac70*/  IADD3 R231, -R231, RZ, RZ ;  /* 0x000000ffe7e77210 */ /* 0x000fe40007ffe1ff */
[----:B------:R-:W-:Y:S01]  /*ac80*/  ISETP.GE.AND P4, PT, R6, RZ, PT ;  /* 0x000000ff0600720c */ /* 0x000fe20003f86270 */
[----:B------:R-:W-:Y:S01]  /*ac90*/  IMAD.MOV R4, RZ, RZ, -R4 ;  /* 0x000000ffff047224 */ /* 0x000fe200078e0a04 */
[----:B------:R-:W-:Y:S01]  /*aca0*/  LOP3.LUT R6, R3, 0x1ce, RZ, 0xfc, !PT ;  /* 0x000001ce03067812 */ /* 0x000fe200078efcff */
[----:B------:R-:W-:Y:S01]  /*acb0*/  IMAD R228, R0, R231, R228 ;  /* 0x000000e700e47224 */ /* 0x000fe200078e02e4 */
[----:B------:R-:W-:Y:S01]  /*acc0*/  @!P2 IADD3 R225, R225, -R0, RZ ;  /* 0x80000000e1e1a210 */ /* 0x000fe20007ffe0ff */
[----:B------:R-:W-:Y:S01]  /*acd0*/  @!P6 IMAD.IADD R224, R224, 0x1, -R0 ;  /* 0x00000001e0e0e824 */ /* 0x000fe200078e0a00 */
[----:B------:R-:W-:Y:S01]  /*ace0*/  IABS R229, R6 ;  /* 0x0000000600e57213 */ /* 0x000fe20000000000 */
[C---:B------:R-:W-:Y:S01]  /*acf0*/  IMAD R227, R0.reuse, R4, R227 ;  /* 0x0000000400e37224 */ /* 0x040fe200078e02e3 */
[----:B------:R-:W-:Y:S01]  /*ad00*/  LOP3.LUT R4, R3, 0x1d0, RZ, 0xfc, !PT ;  /* 0x000001d003047812 */ /* 0x000fe200078efcff */
[----:B------:R-:W-:Y:S01]  /*ad10*/  @!P5 IMAD.MOV R224, RZ, RZ, -R224 ;  /* 0x000000ffffe0d224 */ /* 0x000fe200078e0ae0 */
[----:B------:R-:W-:Y:S01]  /*ad20*/  ISETP.GT.U32.AND P2, PT, R0, R225, PT ;  /* 0x000000e10000720c */ /* 0x000fe20003f44070 */
[----:B------:R-:W-:Y:S01]  /*ad30*/  @!P3 IMAD.IADD R226, R226, 0x1, -R0 ;  /* 0x00000001e2e2b824 */ /* 0x000fe200078e0a00 */
[----:B------:R-:W-:Y:S01]  /*ad40*/  ISETP.GT.U32.AND P5, PT, R0, R228, PT ;  /* 0x000000e40000720c */ /* 0x000fe20003fa4070 */
[----:B------:R-:W-:Y:S01]  /*ad50*/  IMAD.HI.U32 R5, R2, R229, RZ ;  /* 0x000000e502057227 */ /* 0x000fe200078e00ff */
[----:B------:R-:W-:-:S02]  /*ad60*/  IABS R230, R4 ;  /* 0x0000000400e67213 */ /* 0x000fc40000000000 */
[C---:B------:R-:W-:Y:S01]  /*ad70*/  ISETP.GT.U32.AND P3, PT, R0.reuse, R226, PT ;  /* 0x000000e20000720c */ /* 0x040fe20003f64070 */
[----:B------:R-:W-:Y:S01]  /*ad80*/  IMAD.MOV R5, RZ, RZ, -R5 ;  /* 0x000000ffff057224 */ /* 0x000fe200078e0a05 */
[----:B------:R-:W-:Y:S01]  /*ad90*/  ISETP.GT.U32.AND P6, PT, R0, R227, PT ;  /* 0x000000e30000720c */ /* 0x000fe20003fc4070 */
[----:B------:R-:W-:-:S04]  /*ada0*/  IMAD.HI.U32 R232, R2, R230, RZ ;  /* 0x000000e602e87227 */ /* 0x000fc800078e00ff */
[----:B------:R-:W-:Y:S01]  /*adb0*/  IMAD R229, R0, R5, R229 ;  /* 0x0000000500e57224 */ /* 0x000fe200078e02e5 */
[----:B------:R-:W-:Y:S01]  /*adc0*/  LOP3.LUT R5, R3, 0x1d2, RZ, 0xfc, !PT ;  /* 0x000001d203057812 */ /* 0x000fe200078efcff */
[----:B------:R-:W-:Y:S01]  /*add0*/  IMAD.MOV R232, RZ, RZ, -R232 ;  /* 0x000000ffffe87224 */ /* 0x000fe200078e0ae8 */
[----:B------:R-:W-:Y:S01]  /*ade0*/  @!P5 IADD3 R228, R228, -R0, RZ ;  /* 0x80000000e4e4d210 */ /* 0x000fe20007ffe0ff */
[----:B------:R-:W-:Y:S01]  /*adf0*/  @!P2 IMAD.IADD R225, R225, 0x1, -R0 ;  /* 0x00000001e1e1a824 */ /* 0x000fe200078e0a00 */
[----:B------:R-:W-:Y:S01]  /*ae00*/  IABS R231, R5 ;  /* 0x0000000500e77213 */ /* 0x000fe20000000000 */
[C---:B------:R-:W-:Y:S01]  /*ae10*/  IMAD R230, R0.reuse, R232, R230 ;  /* 0x000000e800e67224 */ /* 0x040fe200078e02e6 */
[C---:B------:R-:W-:Y:S01]  /*ae20*/  ISETP.GT.U32.AND P2, PT, R0.reuse, R229, PT ;  /* 0x000000e50000720c */ /* 0x040fe20003f44070 */
[----:B------:R-:W-:Y:S01]  /*ae30*/  @!P1 IMAD.MOV R225, RZ, RZ, -R225 ;  /* 0x000000ffffe19224 */ /* 0x000fe200078e0ae1 */
[----:B------:R-:W-:Y:S01]  /*ae40*/  ISETP.GT.U32.AND P1, PT, R0, R228, PT ;  /* 0x000000e40000720c */ /* 0x000fe20003f24070 */
[----:B------:R-:W-:Y:S01]  /*ae50*/  @!P3 IMAD.IADD R226, R226, 0x1, -R0 ;  /* 0x00000001e2e2b824 */ /* 0x000fe200078e0a00 */
[----:B------:R-:W-:Y:S01]  /*ae60*/  @!P6 IADD3 R227, R227, -R0, RZ ;  /* 0x80000000e3e3e210 */ /* 0x000fe20007ffe0ff */
[----:B------:R-:W-:Y:S01]  /*ae70*/  IMAD.MOV.U32 R232, RZ, RZ, R233 ;  /* 0x000000ffffe87224 */ /* 0x000fe200078e00e9 */
[----:B------:R-:W-:Y:S01]  /*ae80*/  ISETP.GT.U32.AND P3, PT, R0, R230, PT ;  /* 0x000000e60000720c */ /* 0x000fe20003f64070 */
[----:B------:R-:W-:Y:S01]  /*ae90*/  IMAD.HI.U32 R233, R2, R231, RZ ;  /* 0x000000e702e97227 */ /* 0x000fe200078e00ff */
[----:B------:R-:W-:-:S02]  /*aea0*/  ISETP.GE.AND P5, PT, R8, RZ, PT ;  /* 0x000000ff0800720c */ /* 0x000fc40003fa6270 */
[----:B------:R-:W-:Y:S01]  /*aeb0*/  ISETP.GT.U32.AND P6, PT, R0, R227, PT ;  /* 0x000000e30000720c */ /* 0x000fe20003fc4070 */
[----:B------:R-:W-:-:S04]  /*aec0*/  IMAD.HI.U32 R234, R2, R232, RZ ;  /* 0x000000e802ea7227 */ /* 0x000fc800078e00ff */
[----:B------:R-:W-:Y:S01]  /*aed0*/  IMAD.MOV R233, RZ, RZ, -R233 ;  /* 0x000000ffffe97224 */ /* 0x000fe200078e0ae9 */
[----:B------:R-:W-:Y:S01]  /*aee0*/  @!P1 IADD3 R228, R228, -R0, RZ ;  /* 0x80000000e4e49210 */ /* 0x000fe20007ffe0ff */
[----:B------:R-:W-:Y:S02]  /*aef0*/  IMAD.MOV R8, RZ, RZ, -R234 ;  /* 0x000000ffff087224 */ /* 0x000fe400078e0aea */
[----:B------:R-:W-:Y:S01]  /*af00*/  @!P2 IMAD.IADD R229, R229, 0x1, -R0 ;  /* 0x00000001e5e5a824 */ /* 0x000fe200078e0a00 */
[----:B------:R-:W-:Y:S01]  /*af10*/  ISETP.GE.AND P2, PT, R4, RZ, PT ;  /* 0x000000ff0400720c */ /* 0x000fe20003f46270 */
[C---:B------:R-:W-:Y:S01]  /*af20*/  IMAD R231, R0.reuse, R233, R231 ;  /* 0x000000e900e77224 */ /* 0x040fe200078e02e7 */
[----:B------:R-:W-:Y:S01]  /*af30*/  LOP3.LUT R4, R3, 0x1d6, RZ, 0xfc, !PT ;  /* 0x000001d603047812 */ /* 0x000fe200078efcff */
[----:B------:R-:W-:Y:S01]  /*af40*/  IMAD R232, R0, R8, R232 ;  /* 0x0000000800e87224 */ /* 0x000fe200078e02e8 */
[----:B------:R-:W-:Y:S01]  /*af50*/  @!P6 IADD3 R227, R227, -R0, RZ ;  /* 0x80000000e3e3e210 */ /* 0x000fe20007ffe0ff */
[----:B------:R-:W-:Y:S01]  /*af60*/  @!P3 IMAD.IADD R230, R230, 0x1, -R0 ;  /* 0x00000001e6e6b824 */ /* 0x000fe200078e0a00 */
[C---:B------:R-:W-:Y:S01]  /*af70*/  ISETP.GT.U32.AND P3, PT, R0.reuse, R229, PT ;  /* 0x000000e50000720c */ /* 0x040fe20003f64070 */
[----:B------:R-:W-:Y:S01]  /*af80*/  @!P5 IMAD.MOV R228, RZ, RZ, -R228 ;  /* 0x000000ffffe4d224 */ /* 0x000fe200078e0ae4 */
[C---:B------:R-:W-:Y:S01]  /*af90*/  ISETP.GT.U32.AND P1, PT, R0.reuse, R231, PT ;  /* 0x000000e70000720c */ /* 0x040fe20003f24070 */
[----:B------:R-:W-:Y:S01]  /*afa0*/  @!P0 IMAD.MOV R226, RZ, RZ, -R226 ;  /* 0x000000ffffe28224 */ /* 0x000fe200078e0ae2 */
[----:B------:R-:W-:Y:S01]  /*afb0*/  ISETP.GT.U32.AND P5, PT, R0, R232, PT ;  /* 0x000000e80000720c */ /* 0x000fe20003fa4070 */
[----:B------:R-:W-:Y:S01]  /*afc0*/  @!P4 IMAD.MOV R227, RZ, RZ, -R227 ;  /* 0x000000ffffe3c224 */ /* 0x000fe200078e0ae3 */
[----:B------:R-:W-:-:S02]  /*afd0*/  ISETP.GE.AND P6, PT, R6, RZ, PT ;  /* 0x000000ff0600720c */ /* 0x000fc40003fc6270 */
[----:B------:R-:W-:Y:S02]  /*afe0*/  ISETP.GT.U32.AND P0, PT, R0, R230, PT ;  /* 0x000000e60000720c */ /* 0x000fe40003f04070 */
[----:B------:R-:W-:Y:S02]  /*aff0*/  IABS R233, R4 ;  /* 0x0000000400e97213 */ /* 0x000fe40000000000 */
[----:B------:R-:W-:Y:S01]  /*b000*/  LOP3.LUT R6, R3, 0x1d8, RZ, 0xfc, !PT ;  /* 0x000001d803067812 */ /* 0x000fe200078efcff */
[--C-:B------:R-:W-:Y:S01]  /*b010*/  @!P3 IMAD.IADD R229, R229, 0x1, -R0.reuse ;  /* 0x00000001e5e5b824 */ /* 0x100fe200078e0a00 */
[----:B------:R-:W-:Y:S01]  /*b020*/  ISETP.GE.AND P4, PT, R5, RZ, PT ;  /* 0x000000ff0500720c */ /* 0x000fe20003f86270 */
[----:B------:R-:W-:Y:S01]  /*b030*/  @!P1 IMAD.IADD R231, R231, 0x1, -R0 ;  /* 0x00000001e7e79824 */ /* 0x000fe200078e0a00 */
[----:B------:R-:W-:Y:S02]  /*b040*/  IABS R234, R6 ;  /* 0x0000000600ea7213 */ /* 0x000fe40000000000 */
[----:B------:R-:W-:Y:S01]  /*b050*/  @!P5 IADD3 R232, R232, -R0, RZ ;  /* 0x80000000e8e8d210 */ /* 0x000fe20007ffe0ff */
[----:B------:R-:W-:Y:S01]  /*b060*/  @!P6 IMAD.MOV R229, RZ, RZ, -R229 ;  /* 0x000000ffffe5e224 */ /* 0x000fe200078e0ae5 */
[----:B------:R-:W-:Y:S01]  /*b070*/  ISETP.GT.U32.AND P6, PT, R0, R231, PT ;  /* 0x000000e70000720c */ /* 0x000fe20003fc4070 */
[----:B------:R-:W-:Y:S01]  /*b080*/  IMAD.HI.U32 R5, R2, R234, RZ ;  /* 0x000000ea02057227 */ /* 0x000fe200078e00ff */
[----:B------:R-:W-:-:S02]  /*b090*/  @!P0 IADD3 R230, R230, -R0, RZ ;  /* 0x80000000e6e68210 */ /* 0x000fc40007ffe0ff */
[----:B------:R-:W-:Y:S01]  /*b0a0*/  ISETP.GE.AND P0, PT, R4, RZ, PT ;  /* 0x000000ff0400720c */ /* 0x000fe20003f06270 */
[----:B------:R-:W-:Y:S01]  /*b0b0*/  IMAD.HI.U32 R4, R2, R233, RZ ;  /* 0x000000e902047227 */ /* 0x000fe200078e00ff */
[----:B------:R-:W-:Y:S02]  /*b0c0*/  ISETP.GT.U32.AND P5, PT, R0, R232, PT ;  /* 0x000000e80000720c */ /* 0x000fe40003fa4070 */
[----:B------:R-:W-:Y:S01]  /*b0d0*/  ISETP.GE.AND P3, PT, R235, RZ, PT ;  /* 0x000000ffeb00720c */ /* 0x000fe20003f66270 */
[----:B------:R-:W-:Y:S01]  /*b0e0*/  IMAD.MOV R4, RZ, RZ, -R4 ;  /* 0x000000ffff047224 */ /* 0x000fe200078e0a04 */
[----:B------:R-:W-:Y:S01]  /*b0f0*/  ISETP.GE.AND P1, PT, R6, RZ, PT ;  /* 0x000000ff0600720c */ /* 0x000fe20003f26270 */
[----:B------:R-:W-:Y:S01]  /*b100*/  IMAD.MOV R5, RZ, RZ, -R5 ;  /* 0x000000ffff057224 */ /* 0x000fe200078e0a05 */
[C---:B------:R-:W-:Y:S01]  /*b110*/  LOP3.LUT R6, R3.reuse, 0x1da, RZ, 0xfc, !PT ;  /* 0x000001da03067812 */ /* 0x040fe200078efcff */
[C---:B------:R-:W-:Y:S01]  /*b120*/  IMAD R233, R0.reuse, R4, R233 ;  /* 0x0000000400e97224 */ /* 0x040fe200078e02e9 */
[----:B------:R-:W-:Y:S01]  /*b130*/  LOP3.LUT R4, R3, 0x1de, RZ, 0xfc, !PT ;  /* 0x000001de03047812 */ /* 0x000fe200078efcff */
[----:B------:R-:W-:Y:S01]  /*b140*/  @!P6 IMAD.IADD R231, R231, 0x1, -R0 ;  /* 0x00000001e7e7e824 */ /* 0x000fe200078e0a00 */
[----:B------:R-:W-:Y:S01]  /*b150*/  IABS R235, R6 ;  /* 0x0000000600eb7213 */ /* 0x000fe20000000000 */
[C---:B------:R-:W-:Y:S01]  /*b160*/  IMAD R234, R0.reuse, R5, R234 ;  /* 0x0000000500ea7224 */ /* 0x040fe200078e02ea */
[----:B------:R-:W-:Y:S01]  /*b170*/  ISETP.GT.U32.AND P6, PT, R0, R233, PT ;  /* 0x000000e90000720c */ /* 0x000fe20003fc4070 */
[----:B------:R-:W-:Y:S01]  /*b180*/  @!P2 IMAD.MOV R230, RZ, RZ, -R230 ;  /* 0x000000ffffe6a224 */ /* 0x000fe200078e0ae6 */
[----:B------:R-:W-:Y:S01]  /*b190*/  @!P5 IADD3 R232, R232, -R0, RZ ;  /* 0x80000000e8e8d210 */ /* 0x000fe20007ffe0ff */
[----:B------:R-:W-:Y:S01]  /*b1a0*/  @!P4 IMAD.MOV R231, RZ, RZ, -R231 ;  /* 0x000000ffffe7c224 */ /* 0x000fe200078e0ae7 */
[----:B------:R-:W-:-:S02]  /*b1b0*/  LOP3.LUT R5, R3, 0x1dc, RZ, 0xfc, !PT ;  /* 0x000001dc03057812 */ /* 0x000fc400078efcff */
[----:B------:R-:W-:Y:S01]  /*b1c0*/  ISETP.GE.AND P2, PT, R6, RZ, PT ;  /* 0x000000ff0600720c */ /* 0x000fe20003f46270 */
[----:B------:R-:W-:Y:S01]  /*b1d0*/  @!P3 IMAD.MOV R232, RZ, RZ, -R232 ;  /* 0x000000ffffe8b224 */ /* 0x000fe200078e0ae8 */
[----:B------:R-:W-:Y:S02]  /*b1e0*/  ISETP.GT.U32.AND P3, PT, R0, R234, PT ;  /* 0x000000ea0000720c */ /* 0x000fe40003f64070 */
[----:B------:R-:W-:Y:S02]  /*b1f0*/  IABS R236, R5 ;  /* 0x0000000500ec7213 */ /* 0x000fe40000000000 */
[----:B------:R-:W-:Y:S01]  /*b200*/  ISETP.GE.AND P4, PT, R4, RZ, PT ;  /* 0x000000ff0400720c */ /* 0x000fe20003f86270 */
[----:B------:R-:W-:Y:S01]  /*b210*/  @!P6 IMAD.IADD R233, R233, 0x1, -R0 ;  /* 0x00000001e9e9e824 */ /* 0x000fe200078e0a00 */
[----:B------:R-:W-:Y:S01]  /*b220*/  IABS R237, R4 ;  /* 0x0000000400ed7213 */ /* 0x000fe20000000000 */
[----:B------:R-:W-:Y:S01]  /*b230*/  IMAD.HI.U32 R6, R2, R236, RZ ;  /* 0x000000ec02067227 */ /* 0x000fe200078e00ff */
[----:B------:R-:W-:-:S02]  /*b240*/  ISETP.GE.AND P5, PT, R5, RZ, PT ;  /* 0x000000ff0500720c */ /* 0x000fc40003fa6270 */
[----:B------:R-:W-:Y:S01]  /*b250*/  ISETP.GT.U32.AND P6, PT, R0, R233, PT ;  /* 0x000000e90000720c */ /* 0x000fe20003fc4070 */
[----:B------:R-:W-:Y:S01]  /*b260*/  IMAD.MOV R4, RZ, RZ, -R6 ;  /* 0x000000ffff047224 */ /* 0x000fe200078e0a06 */
[----:B------:R-:W-:Y:S01]  /*b270*/  LOP3.LUT R8, R3, 0x1e0, RZ, 0xfc, !PT ;  /* 0x000001e003087812 */ /* 0x000fe200078efcff */
[----:B------:R-:W-:Y:S01]  /*b280*/  @!P3 IMAD.IADD R234, R234, 0x1, -R0 ;  /* 0x00000001eaeab824 */ /* 0x000fe200078e0a00 */
[----:B------:R-:W-:Y:S01]  /*b290*/  IABS R3, R11 ;  /* 0x0000000b00037213 */ /* 0x000fe20000000000 */
[----:B------:R-:W-:Y:S01]  /*b2a0*/  IMAD R236, R0, R4, R236 ;  /* 0x0000000400ec7224 */ /* 0x000fe200078e02ec */
[----:B------:R-:W-:Y:S01]  /*b2b0*/  IABS R238, R8 ;  /* 0x0000000800ee7213 */ /* 0x000fe20000000000 */
[----:B------:R-:W-:Y:S01]  /*b2c0*/  IMAD.HI.U32 R4, R2, R237, RZ ;  /* 0x000000ed02047227 */ /* 0x000fe200078e00ff */
[----:B------:R-:W-:-:S03]  /*b2d0*/  ISETP.GT.U32.AND P3, PT, R0, R234, PT ;  /* 0x000000ea0000720c */ /* 0x000fc60003f64070 */
[----:B------:R-:W-:Y:S01]  /*b2e0*/  IMAD.HI.U32 R5, R2, R235, RZ ;  /* 0x000000eb02057227 */ /* 0x000fe200078e00ff */
[----:B------:R-:W-:-:S03]  /*b2f0*/  IADD3 R4, -R4, RZ, RZ ;  /* 0x000000ff04047210 */ /* 0x000fc60007ffe1ff */
[----:B------:R-:W-:Y:S01]  /*b300*/  @!P6 IMAD.IADD R233, R233, 0x1, -R0 ;  /* 0x00000001e9e9e824 */ /* 0x000fe200078e0a00 */
[----:B------:R-:W-:Y:S01]  /*b310*/  IADD3 R5, -R5, RZ, RZ ;  /* 0x000000ff05057210 */ /* 0x000fe20007ffe1ff */
[C---:B------:R-:W-:Y:S02]  /*b320*/  IMAD R237, R0.reuse, R4, R237 ;  /* 0x0000000400ed7224 */ /* 0x040fe400078e02ed */
[----:B------:R-:W-:Y:S01]  /*b330*/  @!P0 IMAD.MOV R233, RZ, RZ, -R233 ;  /* 0x000000ffffe98224 */ /* 0x000fe200078e0ae9 */
[----:B------:R-:W-:Y:S01]  /*b340*/  ISETP.GT.U32.AND P0, PT, R0, R236, PT ;  /* 0x000000ec0000720c */ /* 0x000fe20003f04070 */
[----:B------:R-:W-:Y:S01]  /*b350*/  IMAD.HI.U32 R6, R2, R239, RZ ;  /* 0x000000ef02067227 */ /* 0x000fe200078e00ff */
[----:B------:R-:W-:Y:S02]  /*b360*/  @!P3 IADD3 R234, R234, -R0, RZ ;  /* 0x80000000eaeab210 */ /* 0x000fe40007ffe0ff */
[C---:B------:R-:W-:Y:S01]  /*b370*/  ISETP.GT.U32.AND P3, PT, R0.reuse, R237, PT ;  /* 0x000000ed0000720c */ /* 0x040fe20003f64070 */
[----:B------:R-:W-:-:S02]  /*b380*/  IMAD R235, R0, R5, R235 ;  /* 0x0000000500eb7224 */ /* 0x000fc400078e02eb */
[----:B------:R-:W-:Y:S02]  /*b390*/  IMAD.MOV R4, RZ, RZ, -R6 ;  /* 0x000000ffff047224 */ /* 0x000fe400078e0a06 */
[----:B------:R-:W-:Y:S01]  /*b3a0*/  IMAD.HI.U32 R5, R2, R238, RZ ;  /* 0x000000ee02057227 */ /* 0x000fe200078e00ff */
[----:B------:R-:W-:-:S03]  /*b3b0*/  ISETP.GT.U32.AND P6, PT, R0, R235, PT ;  /* 0x000000eb0000720c */ /* 0x000fc60003fc4070 */
[--C-:B------:R-:W-:Y:S02]  /*b3c0*/  @!P0 IMAD.IADD R236, R236, 0x1, -R0.reuse ;  /* 0x00000001ecec8824 */ /* 0x100fe400078e0a00 */
[C---:B------:R-:W-:Y:S02]  /*b3d0*/  IMAD R239, R0.reuse, R4, R239 ;  /* 0x0000000400ef7224 */ /* 0x040fe400078e02ef */
[----:B------:R-:W-:Y:S01]  /*b3e0*/  @!P3 IMAD.IADD R237, R237, 0x1, -R0 ;  /* 0x00000001ededb824 */ /* 0x000fe200078e0a00 */
[----:B------:R-:W-:Y:S01]  /*b3f0*/  ISETP.GT.U32.AND P0, PT, R0, R236, PT ;  /* 0x000000ec0000720c */ /* 0x000fe20003f04070 */
[----:B------:R-:W-:-:S03]  /*b400*/  IMAD.HI.U32 R4, R2, R242, RZ ;  /* 0x000000f202047227 */ /* 0x000fc600078e00ff */
[----:B------:R-:W-:Y:S01]  /*b410*/  ISETP.GT.U32.AND P3, PT, R0, R237, PT ;  /* 0x000000ed0000720c */ /* 0x000fe20003f64070 */
[----:B------:R-:W-:Y:S01]  /*b420*/  @!P6 IMAD.IADD R235, R235, 0x1, -R0 ;  /* 0x00000001ebebe824 */ /* 0x000fe200078e0a00 */
[----:B------:R-:W-:Y:S01]  /*b430*/  IADD3 R4, -R4, RZ, RZ ;  /* 0x000000ff04047210 */ /* 0x000fe20007ffe1ff */
[----:B------:R-:W-:Y:S02]  /*b440*/  IMAD.MOV R5, RZ, RZ, -R5 ;  /* 0x000000ffff057224 */ /* 0x000fe400078e0a05 */
[----:B------:R-:W-:Y:S01]  /*b450*/  @!P1 IMAD.MOV R234, RZ, RZ, -R234 ;  /* 0x000000ffffea9224 */ /* 0x000fe200078e0aea */
[C---:B------:R-:W-:Y:S01]  /*b460*/  ISETP.GT.U32.AND P6, PT, R0.reuse, R235, PT ;  /* 0x000000eb0000720c */ /* 0x040fe20003fc4070 */
[----:B------:R-:W-:Y:S02]  /*b470*/  IMAD R242, R0, R4, R242 ;  /* 0x0000000400f27224 */ /* 0x000fe400078e02f2 */
[----:B------:R-:W-:Y:S01]  /*b480*/  @!P0 IMAD.IADD R236, R236, 0x1, -R0 ;  /* 0x00000001ecec8824 */ /* 0x000fe200078e0a00 */
[C---:B------:R-:W-:Y:S01]  /*b490*/  ISETP.GT.U32.AND P0, PT, R0.reuse, R239, PT ;  /* 0x000000ef0000720c */ /* 0x040fe20003f04070 */
[----:B------:R-:W-:-:S02]  /*b4a0*/  IMAD R238, R0, R5, R238 ;  /* 0x0000000500ee7224 */ /* 0x000fc400078e02ee */
[----:B------:R-:W-:Y:S01]  /*b4b0*/  @!P3 IMAD.IADD R237, R237, 0x1, -R0 ;  /* 0x00000001ededb824 */ /* 0x000fe200078e0a00 */
[----:B------:R-:W-:Y:S01]  /*b4c0*/  ISETP.GT.U32.AND P3, PT, R0, R242, PT ;  /* 0x000000f20000720c */ /* 0x000fe20003f64070 */
[----:B------:R-:W-:-:S04]  /*b4d0*/  IMAD.HI.U32 R5, R2, R246, RZ ;  /* 0x000000f602057227 */ /* 0x000fc800078e00ff */
[----:B------:R-:W-:Y:S01]  /*b4e0*/  @!P6 IMAD.IADD R235, R235, 0x1, -R0 ;  /* 0x00000001ebebe824 */ /* 0x000fe200078e0a00 */
[----:B------:R-:W-:Y:S01]  /*b4f0*/  ISETP.GT.U32.AND P6, PT, R0, R238, PT ;  /* 0x000000ee0000720c */ /* 0x000fe20003fc4070 */
[----:B------:R-:W-:Y:S01]  /*b500*/  IMAD.HI.U32 R4, R2, R243, RZ ;  /* 0x000000f302047227 */ /* 0x000fe200078e00ff */
[----:B------:R-:W-:Y:S02]  /*b510*/  IADD3 R5, -R5, RZ, RZ ;  /* 0x000000ff05057210 */ /* 0x000fe40007ffe1ff */
[----:B------:R-:W-:Y:S01]  /*b520*/  @!P0 IADD3 R239, R239, -R0, RZ ;  /* 0x80000000efef8210 */ /* 0x000fe20007ffe0ff */
[----:B------:R-:W-:Y:S02]  /*b530*/  IMAD.MOV R4, RZ, RZ, -R4 ;  /* 0x000000ffff047224 */ /* 0x000fe400078e0a04 */
[----:B------:R-:W-:Y:S01]  /*b540*/  @!P3 IMAD.IADD R242, R242, 0x1, -R0 ;  /* 0x00000001f2f2b824 */ /* 0x000fe200078e0a00 */
[C---:B------:R-:W-:Y:S01]  /*b550*/  ISETP.GT.U32.AND P3, PT, R0.reuse, R239, PT ;  /* 0x000000ef0000720c */ /* 0x040fe20003f64070 */
[----:B------:R-:W-:-:S02]  /*b560*/  IMAD R246, R0, R5, R246 ;  /* 0x0000000500f67224 */ /* 0x000fc400078e02f6 */
[C---:B------:R-:W-:Y:S01]  /*b570*/  IMAD R243, R0.reuse, R4, R243 ;  /* 0x0000000400f37224 */ /* 0x040fe200078e02f3 */
[----:B------:R-:W-:Y:S01]  /*b580*/  ISETP.GT.U32.AND P1, PT, R0, R242, PT ;  /* 0x000000f20000720c */ /* 0x000fe20003f24070 */
[----:B------:R-:W-:Y:S01]  /*b590*/  @!P6 IMAD.IADD R238, R238, 0x1, -R0 ;  /* 0x00000001eeeee824 */ /* 0x000fe200078e0a00 */
[----:B------:R-:W-:Y:S01]  /*b5a0*/  ISETP.GE.AND P6, PT, R8, RZ, PT ;  /* 0x000000ff0800720c */ /* 0x000fe20003fc6270 */
[----:B------:R-:W-:Y:S01]  /*b5b0*/  IMAD.HI.U32 R4, R2, R249, RZ ;  /* 0x000000f902047227 */ /* 0x000fe200078e00ff */
[----:B------:R-:W-:Y:S02]  /*b5c0*/  IABS R8, R247 ;  /* 0x000000f700087213 */ /* 0x000fe40000000000 */
[----:B------:R-:W-:Y:S01]  /*b5d0*/  ISETP.GT.U32.AND P0, PT, R0, R238, PT ;  /* 0x000000ee0000720c */ /* 0x000fe20003f04070 */
[----:B------:R-:W-:Y:S02]  /*b5e0*/  IMAD.MOV R4, RZ, RZ, -R4 ;  /* 0x000000ffff047224 */ /* 0x000fe400078e0a04 */
[----:B------:R-:W-:Y:S01]  /*b5f0*/  @!P3 IADD3 R239, R239, -R0, RZ ;  /* 0x80000000efefb210 */ /* 0x000fe20007ffe0ff */
[----:B------:R-:W-:Y:S01]  /*b600*/  IMAD.HI.U32 R6, R2, R248, RZ ;  /* 0x000000f802067227 */ /* 0x000fe200078e00ff */
[----:B------:R-:W-:-:S03]  /*b610*/  ISETP.GT.U32.AND P3, PT, R0, R246, PT ;  /* 0x000000f60000720c */ /* 0x000fc60003f64070 */
[----:B------:R-:W-:Y:S02]  /*b620*/  IMAD R249, R0, R4, R249 ;  /* 0x0000000400f97224 */ /* 0x000fe400078e02f9 */
[----:B------:R-:W-:Y:S02]  /*b630*/  IMAD.MOV R6, RZ, RZ, -R6 ;  /* 0x000000ffff067224 */ /* 0x000fe400078e0a06 */
[----:B------:R-:W-:-:S04]  /*b640*/  IMAD.HI.U32 R5, R2, R250, RZ ;  /* 0x000000fa02057227 */ /* 0x000fc800078e00ff */
[----:B------:R-:W-:Y:S01]  /*b650*/  IMAD R248, R0, R6, R248 ;  /* 0x0000000600f87224 */ /* 0x000fe200078e02f8 */
[----:B------:R-:W-:Y:S01]  /*b660*/  IADD3 R4, -R5, RZ, RZ ;  /* 0x000000ff05047210 */ /* 0x000fe20007ffe1ff */
[--C-:B------:R-:W-:Y:S01]  /*b670*/  @!P3 IMAD.IADD R246, R246, 0x1, -R0.reuse ;  /* 0x00000001f6f6b824 */ /* 0x100fe200078e0a00 */
[----:B------:R-:W-:Y:S01]  /*b680*/  ISETP.GT.U32.AND P3, PT, R0, R249, PT ;  /* 0x000000f90000720c */ /* 0x000fe20003f64070 */
[--C-:B------:R-:W-:Y:S01]  /*b690*/  @!P0 IMAD.IADD R238, R238, 0x1, -R0.reuse ;  /* 0x00000001eeee8824 */ /* 0x100fe200078e0a00 */
[----:B------:R-:W-:Y:S01]  /*b6a0*/  ISETP.GT.U32.AND P0, PT, R0, R243, PT ;  /* 0x000000f30000720c */ /* 0x000fe20003f04070 */
[----:B------:R-:W-:Y:S01]  /*b6b0*/  @!P1 IMAD.IADD R242, R242, 0x1, -R0 ;  /* 0x00000001f2f29824 */ /* 0x000fe200078e0a00 */
[C---:B------:R-:W-:Y:S01]  /*b6c0*/  ISETP.GT.U32.AND P1, PT, R0.reuse, R248, PT ;  /* 0x000000f80000720c */ /* 0x040fe20003f24070 */
[----:B------:R-:W-:Y:S01]  /*b6d0*/  IMAD R250, R0, R4, R250 ;  /* 0x0000000400fa7224 */ /* 0x000fe200078e02fa */
[----:B------:R-:W-:Y:S01]  /*b6e0*/  IABS R4, R9 ;  /* 0x0000000900047213 */ /* 0x000fe20000000000 */
[----:B------:R-:W-:Y:S01]  /*b6f0*/  IMAD.HI.U32 R6, R2, R8, RZ ;  /* 0x0000000802067227 */ /* 0x000fe200078e00ff */
[----:B------:R-:W-:-:S03]  /*b700*/  @!P6 IADD3 R238, -R238, RZ, RZ ;  /* 0x000000ffeeeee210 */ /* 0x000fc60007ffe1ff */
[----:B------:R-:W-:Y:S02]  /*b710*/  IMAD.MOV R6, RZ, RZ, -R6 ;  /* 0x000000ffff067224 */ /* 0x000fe400078e0a06 */
[--C-:B------:R-:W-:Y:S01]  /*b720*/  @!P3 IMAD.IADD R249, R249, 0x1, -R0.reuse ;  /* 0x00000001f9f9b824 */ /* 0x100fe200078e0a00 */
[----:B------:R-:W-:Y:S01]  /*b730*/  ISETP.GT.U32.AND P3, PT, R0, R250, PT ;  /* 0x000000fa0000720c */ /* 0x000fe20003f64070 */
[----:B------:R-:W-:Y:S01]  /*b740*/  @!P0 IMAD.IADD R243, R243, 0x1, -R0 ;  /* 0x00000001f3f38824 */ /* 0x000fe200078e0a00 */
[----:B------:R-:W-:Y:S01]  /*b750*/  ISETP.GE.AND P0, PT, R244, RZ, PT ;  /* 0x000000fff400720c */ /* 0x000fe20003f06270 */
[----:B------:R-:W-:Y:S01]  /*b760*/  IMAD R8, R0, R6, R8 ;  /* 0x0000000600087224 */ /* 0x000fe200078e0208 */
[----:B------:R-:W-:Y:S01]  /*b770*/  @!P1 IADD3 R248, R248, -R0, RZ ;  /* 0x80000000f8f89210 */ /* 0x000fe20007ffe0ff */
[----:B------:R-:W-:Y:S01]  /*b780*/  @!P5 IMAD.MOV R236, RZ, RZ, -R236 ;  /* 0x000000ffffecd224 */ /* 0x000fe200078e0aec */
[----:B------:R-:W-:Y:S01]  /*b790*/  ISETP.GE.AND P1, PT, R241, RZ, PT ;  /* 0x000000fff100720c */ /* 0x000fe20003f26270 */
[----:B------:R-:W-:Y:S01]  /*b7a0*/  IMAD.MOV R5, RZ, RZ, -R240 ;  /* 0x000000ffff057224 */ /* 0x000fe200078e0af0 */
[----:B------:R-:W-:Y:S01]  /*b7b0*/  IABS R6, R7 ;  /* 0x0000000700067213 */ /* 0x000fe20000000000 */
[----:B------:R-:W-:Y:S01]  /*b7c0*/  IMAD.HI.U32 R245, R2, R4, RZ ;  /* 0x0000000402f57227 */ /* 0x000fe200078e00ff */
[----:B------:R-:W-:-:S02]  /*b7d0*/  ISETP.GT.U32.AND P5, PT, R0, R249, PT ;  /* 0x000000f90000720c */ /* 0x000fc40003fa4070 */
[----:B------:R-:W-:Y:S01]  /*b7e0*/  IABS R240, R10 ;  /* 0x0000000a00f07213 */ /* 0x000fe20000000000 */
[----:B------:R-:W-:Y:S02]  /*b7f0*/  @!P3 IMAD.IADD R250, R250, 0x1, -R0 ;  /* 0x00000001fafab824 */ /* 0x000fe400078e0a00 */
[----:B------:R-:W-:Y:S02]  /*b800*/  @!P0 IMAD.MOV R239, RZ, RZ, -R239 ;  /* 0x000000ffffef8224 */ /* 0x000fe400078e0aef */
[----:B------:R-:W-:Y:S01]  /*b810*/  IMAD.HI.U32 R241, R2, R6, RZ ;  /* 0x0000000602f17227 */ /* 0x000fe200078e00ff */
[----:B------:R-:W-:-:S03]  /*b820*/  ISETP.GT.U32.AND P0, PT, R0, R250, PT ;  /* 0x000000fa0000720c */ /* 0x000fc60003f04070 */
[----:B------:R-:W-:Y:S01]  /*b830*/  @!P1 IMAD.MOV R242, RZ, RZ, -R242 ;  /* 0x000000fffff29224 */ /* 0x000fe200078e0af2 */
[C---:B------:R-:W-:Y:S01]  /*b840*/  ISETP.GT.U32.AND P1, PT, R0.reuse, R8, PT ;  /* 0x000000080000720c */ /* 0x040fe20003f24070 */
[----:B------:R-:W-:Y:S02]  /*b850*/  IMAD.MOV R241, RZ, RZ, -R241 ;  /* 0x000000fffff17224 */ /* 0x000fe400078e0af1 */
[----:B------:R-:W-:Y:S02]  /*b860*/  @!P5 IMAD.IADD R249, R249, 0x1, -R0 ;  /* 0x00000001f9f9d824 */ /* 0x000fe400078e0a00 */
[----:B------:R-:W-:Y:S02]  /*b870*/  IMAD R6, R0, R241, R6 ;  /* 0x000000f100067224 */ /* 0x000fe400078e0206 */
[----:B------:R-:W-:-:S04]  /*b880*/  IMAD.HI.U32 R241, R2, R3, RZ ;  /* 0x0000000302f17227 */ /* 0x000fc800078e00ff */
[--C-:B------:R-:W-:Y:S01]  /*b890*/  @!P0 IMAD.IADD R250, R250, 0x1, -R0.reuse ;  /* 0x00000001fafa8824 */ /* 0x100fe200078e0a00 */
[----:B------:R-:W-:Y:S01]  /*b8a0*/  ISETP.GE.AND P0, PT, R16, RZ, PT ;  /* 0x000000ff1000720c */ /* 0x000fe20003f06270 */
[----:B------:R-:W-:Y:S01]  /*b8b0*/  @!P1 IMAD.IADD R8, R8, 0x1, -R0 ;  /* 0x0000000108089824 */ /* 0x000fe200078e0a00 */
[----:B------:R-:W2:Y:S01]  /*b8c0*/  LDL.LU R16, [R1+0x2220] ;  /* 0x0022200001107983 */ /* 0x000ea20000300800 */
[----:B------:R-:W-:Y:S01]  /*b8d0*/  ISETP.GE.AND P1, PT, R123, RZ, PT ;  /* 0x000000ff7b00720c */ /* 0x000fe20003f26270 */
[----:B------:R-:W-:Y:S02]  /*b8e0*/  IMAD.MOV R241, RZ, RZ, -R241 ;  /* 0x000000fffff17224 */ /* 0x000fe400078e0af1 */
[----:B------:R-:W3:Y:S01]  /*b8f0*/  LDL.LU R123, [R1+0x221c] ;  /* 0x00221c00017b7983 */ /* 0x000ee20000300800 */
[C---:B------:R-:W-:Y:S01]  /*b900*/  IMAD R251, R0.reuse, R5, R251 ;  /* 0x0000000500fb7224 */ /* 0x040fe200078e02fb */
[----:B------:R-:W-:Y:S01]  /*b910*/  IABS R5, R13 ;  /* 0x0000000d00057213 */ /* 0x000fe20000000000 */
[----:B------:R-:W-:-:S02]  /*b920*/  IMAD R3, R0, R241, R3 ;  /* 0x000000f100037224 */ /* 0x000fc400078e0203 */
[----:B------:R-:W-:Y:S01]  /*b930*/  @!P2 IMAD.MOV R235, RZ, RZ, -R235 ;  /* 0x000000ffffeba224 */ /* 0x000fe200078e0aeb */
[----:B------:R-:W-:Y:S01]  /*b940*/  ISETP.GT.U32.AND P2, PT, R0, R243, PT ;  /* 0x000000f30000720c */ /* 0x000fe20003f44070 */
[----:B------:R-:W-:Y:S01]  /*b950*/  IMAD.HI.U32 R244, R2, R5, RZ ;  /* 0x0000000502f47227 */ /* 0x000fe200078e00ff */
[C---:B------:R-:W-:Y:S02]  /*b960*/  ISETP.GT.U32.AND P5, PT, R0.reuse, R3, PT ;  /* 0x000000030000720c */ /* 0x040fe40003fa4070 */
[----:B------:R-:W-:Y:S01]  /*b970*/  ISETP.GT.U32.AND P3, PT, R0, R251, PT ;  /* 0x000000fb0000720c */ /* 0x000fe20003f64070 */
[----:B------:R-:W-:Y:S01]  /*b980*/  IMAD.HI.U32 R2, R2, R240, RZ ;  /* 0x000000f002027227 */ /* 0x000fe200078e00ff */
[----:B------:R-:W-:-:S03]  /*b990*/  IADD3 R244, -R244, RZ, RZ ;  /* 0x000000fff4f47210 */ /* 0x000fc60007ffe1ff */
[----:B------:R-:W-:Y:S02]  /*b9a0*/  IMAD.MOV R245, RZ, RZ, -R245 ;  /* 0x000000fffff57224 */ /* 0x000fe400078e0af5 */
[----:B------:R-:W-:Y:S02]  /*b9b0*/  IMAD.MOV R2, RZ, RZ, -R2 ;  /* 0x000000ffff027224 */ /* 0x000fe400078e0a02 */
[----:B------:R-:W-:Y:S02]  /*b9c0*/  IMAD R5, R0, R244, R5 ;  /* 0x000000f400057224 */ /* 0x000fe400078e0205 */
[----:B------:R-:W-:Y:S01]  /*b9d0*/  @!P5 IMAD.IADD R3, R3, 0x1, -R0 ;  /* 0x000000010303d824 */ /* 0x000fe200078e0a00 */
[----:B------:R-:W-:Y:S01]  /*b9e0*/  ISETP.GE.AND P5, PT, R12, RZ, PT ;  /* 0x000000ff0c00720c */ /* 0x000fe20003fa6270 */
[C---:B------:R-:W-:Y:S01]  /*b9f0*/  IMAD R4, R0.reuse, R245, R4 ;  /* 0x000000f500047224 */ /* 0x040fe200078e0204 */
[----:B------:R-:W4:Y:S01]  /*ba00*/  LDL.LU R12, [R1+0x74] ;  /* 0x00007400010c7983 */ /* 0x000f220000300800 */
[C---:B------:R-:W-:Y:S01]  /*ba10*/  IMAD R2, R0.reuse, R2, R240 ;  /* 0x0000000200027224 */ /* 0x040fe200078e02f0 */
[----:B------:R-:W1:Y:S01]  /*ba20*/  LDC.64 R244, c[0x0][0x238] ;  /* 0x00008e00fff47b82 */ /* 0x000e620000000a00 */
[----:B------:R-:W-:Y:S01]  /*ba30*/  @!P2 IMAD.IADD R243, R243, 0x1, -R0 ;  /* 0x00000001f3f3a824 */ /* 0x000fe200078e0a00 */
[----:B------:R-:W-:Y:S01]  /*ba40*/  @!P3 IADD3 R251, R251, -R0, RZ ;  /* 0x80000000fbfbb210 */ /* 0x000fe20007ffe0ff */
[----:B------:R-:W-:Y:S01]  /*ba50*/  @!P4 IMAD.MOV R237, RZ, RZ, -R237 ;  /* 0x000000ffffedc224 */ /* 0x000fe200078e0aed */
[----:B------:R-:W-:-:S04]  /*ba60*/  ISETP.GT.U32.AND P3, PT, R0, R246, PT ;  /* 0x000000f60000720c */ /* 0x000fc80003f64070 */
[----:B------:R-:W3:Y:S01]  /*ba70*/  LDC R240, c[0x0][0x234] ;  /* 0x00008d00fff07b82 */ /* 0x000ee20000000800 */
[----:B------:R-:W-:Y:S01]  /*ba80*/  @!P0 IMAD.MOV R243, RZ, RZ, -R243 ;  /* 0x000000fffff38224 */ /* 0x000fe200078e0af3 */
[C---:B------:R-:W-:Y:S02]  /*ba90*/  ISETP.GT.U32.AND P0, PT, R0.reuse, R8, PT ;  /* 0x000000080000720c */ /* 0x040fe40003f04070 */
[C---:B------:R-:W-:Y:S02]  /*baa0*/  ISETP.GT.U32.AND P4, PT, R0.reuse, R248, PT ;  /* 0x000000f80000720c */ /* 0x040fe40003f84070 */
[C---:B------:R-:W-:Y:S02]  /*bab0*/  ISETP.GT.U32.AND P6, PT, R0.reuse, R251, PT ;  /* 0x000000fb0000720c */ /* 0x040fe40003fc4070 */
[----:B------:R-:W-:Y:S02]  /*bac0*/  ISETP.GT.U32.AND P2, PT, R0, R6, PT ;  /* 0x000000060000720c */ /* 0x000fe40003f44070 */
[----:B------:R-:W-:-:S02]  /*bad0*/  @!P3 IADD3 R246, R246, -R0, RZ ;  /* 0x80000000f6f6b210 */ /* 0x000fc40007ffe0ff */
[----:B------:R-:W-:-:S03]  /*bae0*/  ISETP.GT.U32.AND P3, PT, R0, R5, PT ;  /* 0x000000050000720c */ /* 0x000fc60003f64070 */
[--C-:B------:R-:W-:Y:S01]  /*baf0*/  @!P0 IMAD.IADD R8, R8, 0x1, -R0.reuse ;  /* 0x0000000108088824 */ /* 0x100fe200078e0a00 */
[----:B------:R-:W-:Y:S01]  /*bb00*/  ISETP.GE.AND P0, PT, R7, RZ, PT ;  /* 0x000000ff0700720c */ /* 0x000fe20003f06270 */
[----:B-1----:R-:W-:Y:S01]  /*bb10*/  STL [R1+0x2120], R244 ;  /* 0x002120f401007387 */ /* 0x002fe20000100800 */
[--C-:B------:R-:W-:Y:S01]  /*bb20*/  @!P4 IMAD.IADD R248, R248, 0x1, -R0.reuse ;  /* 0x00000001f8f8c824 */ /* 0x100fe200078e0a00 */
[C---:B------:R-:W-:Y:S02]  /*bb30*/  ISETP.GT.U32.AND P4, PT, R0.reuse, R4, PT ;  /* 0x000000040000720c */ /* 0x040fe40003f84070 */
[----:B------:R-:W-:Y:S02]  /*bb40*/  @!P6 IADD3 R251, R251, -R0, RZ ;  /* 0x80000000fbfbe210 */ /* 0x000fe40007ffe0ff */
[----:B------:R-:W-:Y:S01]  /*bb50*/  ISETP.GT.U32.AND P6, PT, R0, R2, PT ;  /* 0x000000020000720c */ /* 0x000fe20003fc4070 */
[--C-:B------:R-:W-:Y:S01]  /*bb60*/  @!P2 IMAD.IADD R6, R6, 0x1, -R0.reuse ;  /* 0x000000010606a824 */ /* 0x100fe200078e0a00 */
[----:B------:R-:W-:Y:S01]  /*bb70*/  ISETP.GE.AND P2, PT, R14, RZ, PT ;  /* 0x000000ff0e00720c */ /* 0x000fe20003f46270 */
[----:B------:R-:W-:Y:S01]  /*bb80*/  @!P3 IMAD.IADD R5, R5, 0x1, -R0 ;  /* 0x000000010505b824 */ /* 0x000fe200078e0a00 */
[----:B------:R-:W-:-:S02]  /*bb90*/  ISETP.GE.AND P3, PT, R15, RZ, PT ;  /* 0x000000ff0f00720c */ /* 0x000fc40003f66270 */
[----:B------:R-:W-:Y:S01]  /*bba0*/  @!P1 IADD3 R246, -R246, RZ, RZ ;  /* 0x000000fff6f69210 */ /* 0x000fe20007ffe1ff */
[----:B------:R-:W1:Y:S01]  /*bbb0*/  LDC.64 R14, c[0x0][0x218] ;  /* 0x00008600ff0e7b82 */ /* 0x000e620000000a00 */
[----:B---3--:R-:W-:Y:S02]  /*bbc0*/  IMAD R7, R123, R240, RZ ;  /* 0x000000f07b077224 */ /* 0x008fe400078e02ff */
[----:B------:R-:W3:Y:S01]  /*bbd0*/  LDL.LU R123, [R1+0x2218] ;  /* 0x00221800017b7983 */ /* 0x000ee20000300800 */
[----:B------:R-:W-:Y:S02]  /*bbe0*/  @!P4 IADD3 R4, R4, -R0, RZ ;  /* 0x800000000404c210 */ /* 0x000fe40007ffe0ff */
[----:B------:R-:W-:Y:S01]  /*bbf0*/  ISETP.GE.AND P4, PT, R252, RZ, PT ;  /* 0x000000fffc00720c */ /* 0x000fe20003f86270 */
[----:B------:R-:W-:Y:S01]  /*bc00*/  @!P6 IMAD.IADD R2, R2, 0x1, -R0 ;  /* 0x000000010202e824 */ /* 0x000fe200078e0a00 */
[C---:B------:R-:W-:Y:S01]  /*bc10*/  ISETP.GT.U32.AND P1, PT, R0.reuse, R6, PT ;  /* 0x000000060000720c */ /* 0x040fe20003f24070 */
[----:B------:R-:W-:Y:S01]  /*bc20*/  @!P2 IMAD.MOV R248, RZ, RZ, -R248 ;  /* 0x000000fffff8a224 */ /* 0x000fe200078e0af8 */
[C---:B------:R-:W-:Y:S01]  /*bc30*/  ISETP.GT.U32.AND P2, PT, R0.reuse, R5, PT ;  /* 0x000000050000720c */ /* 0x040fe20003f44070 */
[----:B------:R-:W-:Y:S01]  /*bc40*/  @!P3 IMAD.MOV R249, RZ, RZ, -R249 ;  /* 0x000000fffff9b224 */ /* 0x000fe200078e0af9 */
[C---:B------:R-:W-:Y:S01]  /*bc50*/  ISETP.GT.U32.AND P3, PT, R0.reuse, R4, PT ;  /* 0x000000040000720c */ /* 0x040fe20003f64070 */
[----:B------:R-:W2:Y:S01]  /*bc60*/  LDL.LU R252, [R1+0x38] ;  /* 0x0000380001fc7983 */ /* 0x000ea20000300800 */
[----:B------:R-:W-:-:S05]  /*bc70*/  ISETP.GT.U32.AND P6, PT, R0, R3, PT ;  /* 0x000000030000720c */ /* 0x000fca0003fc4070 */
[----:B------:R-:W-:Y:S01]  /*bc80*/  @!P4 IMAD.MOV R250, RZ, RZ, -R250 ;  /* 0x000000fffffac224 */ /* 0x000fe200078e0afa */
[----:B------:R-:W-:Y:S01]  /*bc90*/  ISETP.GT.U32.AND P4, PT, R0, R2, PT ;  /* 0x000000020000720c */ /* 0x000fe20003f84070 */
[--C-:B------:R-:W-:Y:S02]  /*bca0*/  @!P1 IMAD.IADD R6, R6, 0x1, -R0.reuse ;  /* 0x0000000106069824 */ /* 0x100fe400078e0a00 */
[--C-:B------:R-:W-:Y:S02]  /*bcb0*/  @!P2 IMAD.IADD R5, R5, 0x1, -R0.reuse ;  /* 0x000000010505a824 */ /* 0x100fe400078e0a00 */
[----:B------:R-:W-:Y:S02]  /*bcc0*/  @!P3 IADD3 R4, R4, -R0, RZ ;  /* 0x800000000404b210 */ /* 0x000fe40007ffe0ff */
[----:B------:R-:W-:-:S06]  /*bcd0*/  @!P6 IMAD.IADD R3, R3, 0x1, -R0 ;  /* 0x000000010303e824 */ /* 0x000fcc00078e0a00 */
[----:B------:R-:W-:Y:S02]  /*bce0*/  @!P4 IMAD.IADD R2, R2, 0x1, -R0 ;  /* 0x000000010202c824 */ /* 0x000fe400078e0a00 */
[----:B----4-:R-:W-:Y:S02]  /*bcf0*/  IMAD R0, R12, R240, RZ ;  /* 0x000000f00c007224 */ /* 0x010fe400078e02ff */
[----:B------:R-:W4:Y:S01]  /*bd00*/  S2R R12, SR_TID.X ;  /* 0x00000000000c7919 */ /* 0x000f220000002100 */
[----:B------:R-:W-:Y:S01]  /*bd10*/  @!P5 IADD3 R251, -R251, RZ, RZ ;  /* 0x000000fffbfbd210 */ /* 0x000fe20007ffe1ff */
[----:B------:R-:W2:Y:S01]  /*bd20*/  LDC.64 R240, c[0x0][0x210] ;  /* 0x00008400fff07b82 */ /* 0x000ea20000000a00 */
[----:B------:R-:W-:Y:S01]  /*bd30*/  ISETP.GE.AND P5, PT, R247, RZ, PT ;  /* 0x000000fff700720c */ /* 0x000fe20003fa6270 */
[----:B------:R1:W-:Y:S01]  /*bd40*/  STL [R1+0x10c], R7 ;  /* 0x00010c0701007387 */ /* 0x0003e20000100800 */
[----:B------:R-:W-:-:S03]  /*bd50*/  ISETP.GE.AND P1, PT, R13, RZ, PT ;  /* 0x000000ff0d00720c */ /* 0x000fc60003f26270 */
[----:B------:R-:W2:Y:S01]  /*bd60*/  LDL.LU R247, [R1+0x34] ;  /* 0x0000340001f77983 */ /* 0x000ea20000300800 */
[----:B------:R-:W-:-:S03]  /*bd70*/  ISETP.GE.AND P2, PT, R9, RZ, PT ;  /* 0x000000ff0900720c */ /* 0x000fc60003f46270 */
[----:B------:R3:W-:Y:S01]  /*bd80*/  STL [R1+0x108], R0 ;  /* 0x0001080001007387 */ /* 0x0007e20000100800 */
[----:B------:R-:W-:-:S03]  /*bd90*/  ISETP.GE.AND P3, PT, R11, RZ, PT ;  /* 0x000000ff0b00720c */ /* 0x000fc60003f66270 */
[----:B-1----:R-:W2:Y:S01]  /*bda0*/  LDL.LU R7, [R1+0x30] ;  /* 0x0000300001077983 */ /* 0x002ea20000300800 */
[----:B------:R-:W-:-:S03]  /*bdb0*/  ISETP.GE.AND P6, PT, R10, RZ, PT ;  /* 0x000000ff0a00720c */ /* 0x000fc60003fc6270 */
[----:B------:R-:W2:Y:S04]  /*bdc0*/  LDL.LU R13, [R1+0x2c] ;  /* 0x00002c00010d7983 */ /* 0x000ea80000300800 */
[----:B------:R-:W2:Y:S04]  /*bdd0*/  LDL.LU R9, [R1+0x28] ;  /* 0x0000280001097983 */ /* 0x000ea80000300800 */
[----:B------:R-:W2:Y:S01]  /*bde0*/  LDL.LU R11, [R1+0x24] ;  /* 0x00002400010b7983 */ /* 0x000ea20000300800 */
[----:B----4-:R-:W-:-:S03]  /*bdf0*/  LOP3.LUT R12, R12, 0x7f, RZ, 0xc0, !PT ;  /* 0x0000007f0c0c7812 */ /* 0x010fc600078ec0ff */
[----:B------:R-:W4:Y:S04]  /*be00*/  LDL.LU R10, [R1+0x20] ;  /* 0x00002000010a7983 */ /* 0x000f280000300800 */
[----:B------:R-:W4:Y:S01]  /*be10*/  LDL.LU R244, [R1+0x18] ;  /* 0x0000180001f47983 */ /* 0x000f220000300800 */
[----:B------:R-:W-:Y:S01]  /*be20*/  IMAD R245, R12, R245, RZ ;  /* 0x000000f50cf57224 */ /* 0x000fe200078e02ff */
[----:B---3--:R-:W-:Y:S02]  /*be30*/  ISETP.NE.AND P4, PT, R123, RZ, PT ;  /* 0x000000ff7b00720c */ /* 0x008fe40003f85270 */
[----:B------:R-:W-:Y:S02]  /*be40*/  LOP3.LUT R0, RZ, R123, RZ, 0x33, !PT ;  /* 0x0000007bff007212 */ /* 0x000fe400078e33ff */
[----:B------:R-:W3:Y:S04]  /*be50*/  LDL.LU R123, [R1+0x1c] ;  /* 0x00001c00017b7983 */ /* 0x000ee80000300800 */
[----:B------:R1:W-:Y:S04]  /*be60*/  STL.64 [R1+0x40], R14 ;  /* 0x0000400e01007387 */ /* 0x0003e80000100a00 */
[----:B-1----:R-:W3:Y:S04]  /*be70*/  LDL.LU.64 R14, [R1+0x2210] ;  /* 0x00221000010e7983 */ /* 0x002ee80000300a00 */
[----:B------:R-:W3:Y:S01]  /*be80*/  LDL.LU R12, [R1+0x2208] ;  /* 0x00220800010c7983 */ /* 0x000ee20000300800 */
[----:B--2---:R-:W-:-:S02]  /*be90*/  SEL R252, R0, R252, !P4 ;  /* 0x000000fc00fc7207 */ /* 0x004fc40006000000 */
[C---:B------:R-:W-:Y:S02]  /*bea0*/  SEL R247, R0.reuse, R247, !P4 ;  /* 0x000000f700f77207 */ /* 0x040fe40006000000 */
[C---:B------:R-:W-:Y:S02]  /*beb0*/  SEL R7, R0.reuse, R7, !P4 ;  /* 0x0000000700077207 */ /* 0x040fe40006000000 */
[C---:B------:R-:W-:Y:S02]  /*bec0*/  SEL R13, R0.reuse, R13, !P4 ;  /* 0x0000000d000d7207 */ /* 0x040fe40006000000 */
[C---:B------:R-:W-:Y:S02]  /*bed0*/  SEL R9, R0.reuse, R9, !P4 ;  /* 0x0000000900097207 */ /* 0x040fe40006000000 */
[C---:B------:R-:W-:Y:S02]  /*bee0*/  SEL R11, R0.reuse, R11, !P4 ;  /* 0x0000000b000b7207 */ /* 0x040fe40006000000 */
[----:B----4-:R-:W-:-:S02]  /*bef0*/  SEL R10, R0, R10, !P4 ;  /* 0x0000000a000a7207 */ /* 0x010fc40006000000 */
[----:B---3--:R-:W-:-:S05]  /*bf00*/  SEL R12, R0, R12, !P4 ;  /* 0x0000000c000c7207 */ /* 0x008fca0006000000 */
[----:B------:R1:W-:Y:S04]  /*bf10*/  STL [R1+0x104], R12 ;  /* 0x0001040c01007387 */ /* 0x0003e80000100800 */
[----:B-1----:R-:W2:Y:S04]  /*bf20*/  LDL.LU R12, [R1+0x2204] ;  /* 0x00220400010c7983 */ /* 0x002ea80000300800 */
[----:B------:R1:W-:Y:S04]  /*bf30*/  STL [R1+0x100], R252 ;  /* 0x000100fc01007387 */ /* 0x0003e80000100800 */
[----:B-1----:R-:W3:Y:S04]  /*bf40*/  LDL.LU R252, [R1+0x2200] ;  /* 0x0022000001fc7983 */ /* 0x002ee80000300800 */
[----:B------:R1:W-:Y:S04]  /*bf50*/  STL [R1+0xfc], R247 ;  /* 0x0000fcf701007387 */ /* 0x0003e80000100800 */
[----:B-1----:R-:W4:Y:S04]  /*bf60*/  LDL.LU R247, [R1+0x21fc] ;  /* 0x0021fc0001f77983 */ /* 0x002f280000300800 */
        /* <DEDUP_REMOVED lines=9> */
[----:B-1----:R-:W3:Y:S01]  /*c000*/  LDL.LU R10, [R1+0x21e8] ;  /* 0x0021e800010a7983 */ /* 0x002ee20000300800 */
[----:B------:R-:W-:-:S02]  /*c010*/  SEL R123, R0, R123, !P4 ;  /* 0x0000007b007b7207 */ /* 0x000fc40006000000 */
[----:B------:R-:W-:-:S03]  /*c020*/  SEL R244, R0, R244, !P4 ;  /* 0x000000f400f47207 */ /* 0x000fc60006000000 */
[----:B------:R3:W-:Y:S04]  /*c030*/  STL [R1+0xe4], R123 ;  /* 0x0000e47b01007387 */ /* 0x0007e80000100800 */
[----:B------:R-:W-:Y:S01]  /*c040*/  STL [R1+0xe0], R244 ;  /* 0x0000e0f401007387 */ /* 0x000fe20000100800 */
[C---:B---3--:R-:W-:Y:S02]  /*c050*/  SEL R123, R0.reuse, R10, !P4 ;  /* 0x0000000a007b7207 */ /* 0x048fe40006000000 */
[C---:B--2---:R-:W-:Y:S02]  /*c060*/  SEL R10, R0.reuse, R11, !P4 ;  /* 0x0000000b000a7207 */ /* 0x044fe40006000000 */
[C---:B----4-:R-:W-:Y:S01]  /*c070*/  SEL R11, R0.reuse, R9, !P4 ;  /* 0x00000009000b7207 */ /* 0x050fe20006000000 */
[----:B------:R-:W-:Y:S01]  /*c080*/  STL [R1+0xdc], R123 ;  /* 0x0000dc7b01007387 */ /* 0x000fe20000100800 */
[----:B------:R-:W-:-:S03]  /*c090*/  SEL R9, R0, R13, !P4 ;  /* 0x0000000d00097207 */ /* 0x000fc60006000000 */
[----:B------:R1:W-:Y:S04]  /*c0a0*/  STL [R1+0xd8], R10 ;  /* 0x0000d80a01007387 */ /* 0x0003e80000100800 */
[----:B------:R-:W-:Y:S01]  /*c0b0*/  STL [R1+0xd4], R11 ;  /* 0x0000d40b01007387 */ /* 0x000fe20000100800 */
[C---:B-1----:R-:W-:Y:S02]  /*c0c0*/  SEL R10, R0.reuse, R7, !P4 ;  /* 0x00000007000a7207 */ /* 0x042fe40006000000 */
[C---:B------:R-:W-:Y:S01]  /*c0d0*/  SEL R7, R0.reuse, R247, !P4 ;  /* 0x000000f700077207 */ /* 0x040fe20006000000 */
[----:B------:R1:W-:Y:S04]  /*c0e0*/  STL [R1+0xd0], R9 ;  /* 0x0000d00901007387 */ /* 0x0003e80000100800 */
[----:B------:R2:W-:Y:S04]  /*c0f0*/  STL [R1+0xcc], R10 ;  /* 0x0000cc0a01007387 */ /* 0x0005e80000100800 */
[----:B------:R3:W-:Y:S01]  /*c100*/  STL [R1+0xc8], R7 ;  /* 0x0000c80701007387 */ /* 0x0007e20000100800 */
[----:B-1----:R-:W-:-:S02]  /*c110*/  SEL R9, R0, R252, !P4 ;  /* 0x000000fc00097207 */ /* 0x002fc40006000000 */
[----:B--2---:R-:W-:-:S03]  /*c120*/  SEL R10, R0, R14, !P4 ;  /* 0x0000000e000a7207 */ /* 0x004fc60006000000 */
[----:B------:R1:W-:Y:S01]  /*c130*/  STL [R1+0xc4], R9 ;  /* 0x0000c40901007387 */ /* 0x0003e20000100800 */
[----:B---3--:R-:W-:-:S03]  /*c140*/  SEL R7, R0, R15, !P4 ;  /* 0x0000000f00077207 */ /* 0x008fc60006000000 */
[----:B------:R2:W-:Y:S04]  /*c150*/  STL [R1+0xc0], R10 ;  /* 0x0000c00a01007387 */ /* 0x0005e80000100800 */
[----:B------:R3:W-:Y:S01]  /*c160*/  STL [R1+0xbc], R7 ;  /* 0x0000bc0701007387 */ /* 0x0007e20000100800 */
[C---:B-1----:R-:W-:Y:S02]  /*c170*/  SEL R9, R0.reuse, R16, !P4 ;  /* 0x0000001000097207 */ /* 0x042fe40006000000 */
        /* <DEDUP_REMOVED lines=33> */
[----:B------:R-:W-:Y:S04]  /*c390*/  STL [R1+0x78], R10 ;  /* 0x0000780a01007387 */ /* 0x000fe80000100800 */
[----:B------:R2:W-:Y:S01]  /*c3a0*/  STL [R1+0x74], R7 ;  /* 0x0000740701007387 */ /* 0x0005e20000100800 */
[C---:B-1----:R-:W-:Y:S02]  /*c3b0*/  SEL R9, R0.reuse, R34, !P4 ;  /* 0x0000002200097207 */ /* 0x042fe40006000000 */
[----:B--2---:R-:W-:-:S03]  /*c3c0*/  SEL R7, R0, R36, !P4 ;  /* 0x0000002400077207 */ /* 0x004fc60006000000 */
[----:B------:R1:W-:Y:S01]  /*c3d0*/  STL [R1+0x70], R9 ;  /* 0x0000700901007387 */ /* 0x0003e20000100800 */
[C---:B------:R-:W-:Y:S02]  /*c3e0*/  SEL R10, R0.reuse, R61, !P4 ;  /* 0x0000003d000a7207 */ /* 0x040fe40006000000 */
[C---:B------:R-:W-:Y:S01]  /*c3f0*/  SEL R13, R0.reuse, R35, !P4 ;  /* 0x00000023000d7207 */ /* 0x040fe20006000000 */
[----:B------:R2:W-:Y:S01]  /*c400*/  STL [R1+0x68], R7 ;  /* 0x0000680701007387 */ /* 0x0005e20000100800 */
[----:B------:R-:W-:Y:S02]  /*c410*/  SEL R36, R0, R38, !P4 ;  /* 0x0000002600247207 */ /* 0x000fe40006000000 */
[----:B------:R-:W-:Y:S01]  /*c420*/  @!P0 IADD3 R6, -R6, RZ, RZ ;  /* 0x000000ff06068210 */ /* 0x000fe20007ffe1ff */
[----:B------:R3:W-:Y:S01]  /*c430*/  STL [R1+0x64], R10 ;  /* 0x0000640a01007387 */ /* 0x0007e20000100800 */
[C---:B------:R-:W-:Y:S01]  /*c440*/  SEL R18, R0.reuse, R56, !P4 ;  /* 0x0000003800127207 */ /* 0x040fe20006000000 */
[----:B------:R-:W-:Y:S01]  /*c450*/  @!P1 IMAD.MOV R5, RZ, RZ, -R5 ;  /* 0x000000ffff059224 */ /* 0x000fe200078e0a05 */
[C---:B-1----:R-:W-:Y:S01]  /*c460*/  SEL R9, R0.reuse, R63, !P4 ;  /* 0x0000003f00097207 */ /* 0x042fe20006000000 */
[----:B------:R-:W-:Y:S01]  /*c470*/  @!P5 IMAD.MOV R8, RZ, RZ, -R8 ;  /* 0x000000ffff08d224 */ /* 0x000fe200078e0a08 */
[C---:B------:R-:W-:Y:S01]  /*c480*/  SEL R19, R0.reuse, R55, !P4 ;  /* 0x0000003700137207 */ /* 0x040fe20006000000 */
[----:B------:R-:W-:Y:S01]  /*c490*/  @!P2 IMAD.MOV R4, RZ, RZ, -R4 ;  /* 0x000000ffff04a224 */ /* 0x000fe200078e0a04 */
[C---:B--2---:R-:W-:Y:S01]  /*c4a0*/  SEL R7, R0.reuse, R62, !P4 ;  /* 0x0000003e00077207 */ /* 0x044fe20006000000 */
[----:B------:R-:W-:Y:S01]  /*c4b0*/  @!P3 IMAD.MOV R3, RZ, RZ, -R3 ;  /* 0x000000ffff03b224 */ /* 0x000fe200078e0a03 */
[C---:B------:R-:W-:Y:S01]  /*c4c0*/  SEL R35, R0.reuse, R39, !P4 ;  /* 0x0000002700237207 */ /* 0x040fe20006000000 */
[----:B------:R-:W1:Y:S01]  /*c4d0*/  LDC R62, c[0x0][0x240] ;  /* 0x00009000ff3e7b82 */ /* 0x000e620000000800 */
[C---:B---3--:R-:W-:Y:S01]  /*c4e0*/  SEL R10, R0.reuse, R64, !P4 ;  /* 0x00000040000a7207 */ /* 0x048fe20006000000 */
[----:B------:R2:W-:Y:S04]  /*c4f0*/  STL [R1+0x60], R7 ;  /* 0x0000600701007387 */ /* 0x0005e80000100800 */
[----:B------:R3:W-:Y:S01]  /*c500*/  STL [R1+0x5c], R9 ;  /* 0x00005c0901007387 */ /* 0x0007e20000100800 */
[C---:B------:R-:W-:Y:S01]  /*c510*/  SEL R31, R0.reuse, R43, !P4 ;  /* 0x0000002b001f7207 */ /* 0x040fe20006000000 */
[----:B------:R-:W4:Y:S01]  /*c520*/  LDC R61, c[0x0][0x240] ;  /* 0x00009000ff3d7b82 */ /* 0x000f220000000800 */
[C---:B--2---:R-:W-:Y:S01]  /*c530*/  SEL R7, R0.reuse, R65, !P4 ;  /* 0x0000004100077207 */ /* 0x044fe20006000000 */
[----:B------:R-:W-:Y:S01]  /*c540*/  STL [R1+0x58], R10 ;  /* 0x0000580a01007387 */ /* 0x000fe20000100800 */
[----:B---3--:R-:W-:-:S03]  /*c550*/  SEL R9, R0, R66, !P4 ;  /* 0x0000004200097207 */ /* 0x008fc60006000000 */
[----:B------:R2:W-:Y:S04]  /*c560*/  STL [R1+0x54], R7 ;  /* 0x0000540701007387 */ /* 0x0005e80000100800 */
[----:B------:R3:W-:Y:S01]  /*c570*/  STL [R1+0x50], R9 ;  /* 0x0000500901007387 */ /* 0x0007e20000100800 */
[C---:B--2---:R-:W-:Y:S02]  /*c580*/  SEL R7, R0.reuse, R68, !P4 ;  /* 0x0000004400077207 */ /* 0x044fe40006000000 */
[----:B---3--:R-:W-:-:S03]  /*c590*/  SEL R9, R0, R69, !P4 ;  /* 0x0000004500097207 */ /* 0x008fc60006000000 */
[----:B------:R2:W-:Y:S04]  /*c5a0*/  STL [R1+0x4c], R7 ;  /* 0x00004c0701007387 */ /* 0x0005e80000100800 */
[----:B------:R3:W-:Y:S01]  /*c5b0*/  STL [R1+0xc], R9 ;  /* 0x00000c0901007387 */ /* 0x0007e20000100800 */
[C---:B--2---:R-:W-:Y:S02]  /*c5c0*/  SEL R7, R0.reuse, R71, !P4 ;  /* 0x0000004700077207 */ /* 0x044fe40006000000 */
[----:B---3--:R-:W-:-:S03]  /*c5d0*/  SEL R9, R0, R73, !P4 ;  /* 0x0000004900097207 */ /* 0x008fc60006000000 */
[----:B------:R2:W-:Y:S01]  /*c5e0*/  STL [R1+0x28], R7 ;  /* 0x0000280701007387 */ /* 0x0005e20000100800 */
[----:B------:R-:W-:-:S03]  /*c5f0*/  SEL R10, R0, R75, !P4 ;  /* 0x0000004b000a7207 */ /* 0x000fc60006000000 */
[----:B------:R3:W-:Y:S01]  /*c600*/  STL [R1+0x38], R9 ;  /* 0x0000380901007387 */ /* 0x0007e20000100800 */
[C---:B--2---:R-:W-:Y:S02]  /*c610*/  SEL R7, R0.reuse, R74, !P4 ;  /* 0x0000004a00077207 */ /* 0x044fe40006000000 */
[----:B---3--:R-:W-:-:S03]  /*c620*/  SEL R9, R0, R76, !P4 ;  /* 0x0000004c00097207 */ /* 0x008fc60006000000 */
[----:B------:R2:W-:Y:S04]  /*c630*/  STL [R1+0x48], R7 ;  /* 0x0000480701007387 */ /* 0x0005e80000100800 */
[----:B------:R3:W-:Y:S01]  /*c640*/  STL [R1+0x3c], R10 ;  /* 0x00003c0a01007387 */ /* 0x0007e20000100800 */
[----:B------:R-:W-:-:S03]  /*c650*/  SEL R39, R0, R84, !P4 ;  /* 0x0000005400277207 */ /* 0x000fc60006000000 */
[----:B------:R1:W-:Y:S01]  /*c660*/  STL [R1+0x34], R9 ;  /* 0x0000340901007387 */ /* 0x0003e20000100800 */
[C---:B--2---:R-:W-:Y:S02]  /*c670*/  SEL R7, R0.reuse, R77, !P4 ;  /* 0x0000004d00077207 */ /* 0x044fe40006000000 */
[----:B---3--:R-:W-:-:S03]  /*c680*/  SEL R10, R0, R78, !P4 ;  /* 0x0000004e000a7207 */ /* 0x008fc60006000000 */
[----:B------:R-:W-:Y:S01]  /*c690*/  STL [R1+0x2c], R7 ;  /* 0x00002c0701007387 */ /* 0x000fe20000100800 */
[----:B-1----:R-:W-:-:S03]  /*c6a0*/  SEL R9, R0, R79, !P4 ;  /* 0x0000004f00097207 */ /* 0x002fc60006000000 */
[----:B------:R-:W-:Y:S01]  /*c6b0*/  STL [R1+0x24], R10 ;  /* 0x0000240a01007387 */ /* 0x000fe20000100800 */
[----:B------:R-:W-:-:S03]  /*c6c0*/  SEL R38, R0, R85, !P4 ;  /* 0x0000005500267207 */ /* 0x000fc60006000000 */
[----:B------:R-:W-:Y:S04]  /*c6d0*/  STL [R1+0x20], R9 ;  /* 0x0000200901007387 */ /* 0x000fe80000100800 */
[----:B------:R-:W2:Y:S04]  /*c6e0*/  LDL.LU R56, [R1+0x40] ;  /* 0x0000400001387983 */ /* 0x000ea80000300800 */
[----:B------:R1:W-:Y:S04]  /*c6f0*/  STL [R1+0x4], R39 ;  /* 0x0000042701007387 */ /* 0x0003e80000100800 */
[----:B------:R-:W3:Y:S04]  /*c700*/  LDL.LU R55, [R1+0x10c] ;  /* 0x00010c0001377983 */ /* 0x000ee80000300800 */
[----:B------:R4:W-:Y:S04]  /*c710*/  STL [R1], R38 ;  /* 0x0000002601007387 */ /* 0x0009e80000100800 */
[----:B------:R-:W2:Y:S01]  /*c720*/  LDL.LU R43, [R1+0x108] ;  /* 0x00010800012b7983 */ /* 0x000ea20000300800 */
[----:B------:R-:W-:-:S02]  /*c730*/  SEL R20, R0, R54, !P4 ;  /* 0x0000003600147207 */ /* 0x000fc40006000000 */
[C---:B------:R-:W-:Y:S01]  /*c740*/  SEL R21, R0.reuse, R53, !P4 ;  /* 0x0000003500157207 */ /* 0x040fe20006000000 */
[----:B------:R-:W2:Y:S01]  /*c750*/  LDL.LU R54, [R1+0x44] ;  /* 0x0000440001367983 */ /* 0x000ea20000300800 */
[C---:B------:R-:W-:Y:S02]  /*c760*/  SEL R22, R0.reuse, R52, !P4 ;  /* 0x0000003400167207 */ /* 0x040fe40006000000 */
[C---:B------:R-:W-:Y:S01]  /*c770*/  SEL R23, R0.reuse, R51, !P4 ;  /* 0x0000003300177207 */ /* 0x040fe20006000000 */
[----:B------:R-:W2:Y:S01]  /*c780*/  LDL.LU R53, [R1+0x104] ;  /* 0x0001040001357983 */ /* 0x000ea20000300800 */
[----:B------:R-:W-:-:S03]  /*c790*/  SEL R24, R0, R50, !P4 ;  /* 0x0000003200187207 */ /* 0x000fc60006000000 */
        /* <DEDUP_REMOVED lines=17> */
[C---:B------:R-:W-:Y:S02]  /*c8b0*/  SEL R32, R0.reuse, R42, !P4 ;  /* 0x0000002a00207207 */ /* 0x040fe40006000000 */
[C---:B------:R-:W-:Y:S01]  /*c8c0*/  SEL R134, R0.reuse, R134, !P4 ;  /* 0x0000008600867207 */ /* 0x040fe20006000000 */
[----:B-1----:R-:W2:Y:S01]  /*c8d0*/  LDL.LU R39, [R1+0xdc] ;  /* 0x0000dc0001277983 */ /* 0x002ea20000300800 */
        /* <DEDUP_REMOVED lines=8> */
[----:B----4-:R-:W4:Y:S01]  /*c960*/  LDL.LU R38, [R1+0xcc] ;  /* 0x0000cc0001267983 */ /* 0x010f220000300800 */
[----:B------:R-:W-:-:S03]  /*c970*/  SEL R139, R0, R139, !P4 ;  /* 0x0000008b008b7207 */ /* 0x000fc60006000000 */
[----:B------:R-:W-:Y:S01]  /*c980*/  STL [R1+0x21e4], R252 ;  /* 0x0021e4fc01007387 */ /* 0x000fe20000100800 */
        /* <DEDUP_REMOVED lines=22> */
[C---:B------:R-:W-:Y:S02]  /*caf0*/  SEL R214, R0.reuse, R214, !P4 ;  /* 0x000000d600d67207 */ /* 0x040fe40006000000 */
[C---:B------:R-:W-:Y:S01]  /*cb00*/  SEL R76, R0.reuse, R242, !P4 ;  /* 0x000000f2004c7207 */ /* 0x040fe20006000000 */
        /* <DEDUP_REMOVED lines=8> */
[----:B------:R-:W-:Y:S04]  /*cb90*/  STL [R1+0x21a0], R212 ;  /* 0x0021a0d401007387 */ /* 0x000fe80000100800 */
[----:B------:R-:W-:Y:S04]  /*cba0*/  STL [R1+0x21a8], R213 ;  /* 0x0021a8d501007387 */ /* 0x000fe80000100800 */
[----:B------:R-:W-:Y:S04]  /*cbb0*/  STL [R1+0x2198], R214 ;  /* 0x002198d601007387 */ /* 0x000fe80000100800 */
[----:B------:R-:W-:Y:S04]  /*cbc0*/  STL [R1+0x2194], R215 ;  /* 0x002194d701007387 */ /* 0x000fe80000100800 */
[----:B------:R-:W-:Y:S04]  /*cbd0*/  STL [R1+0x21b0], R216 ;  /* 0x0021b0d801007387 */ /* 0x000fe80000100800 */
[----:B------:R1:W-:Y:S01]  /*cbe0*/  STL [R1+0x2190], R217 ;  /* 0x002190d901007387 */ /* 0x0003e20000100800 */
[----:B---3--:R-:W-:-:S04]  /*cbf0*/  LEA R242, P0, R55, R240, 0x2 ;  /* 0x000000f037f27211 */ /* 0x008fc800078010ff */
[----:B------:R-:W-:Y:S02]  /*cc00*/  LEA.HI.X.SX32 R243, R55, R241, 0x2, P0 ;  /* 0x000000f137f37211 */ /* 0x000fe400000f16ff */
[C---:B--2---:R-:W-:Y:S01]  /*cc10*/  LEA R240, P1, R43.reuse, R240, 0x2 ;  /* 0x000000f02bf07211 */ /* 0x044fe200078210ff */
[----:B------:R-:W-:Y:S01]  /*cc20*/  STL [R1+0x2128], R242 ;  /* 0x002128f201007387 */ /* 0x000fe20000100800 */
[C---:B------:R-:W-:Y:S01]  /*cc30*/  SEL R123, R0.reuse, R67, !P4 ;  /* 0x00000043007b7207 */ /* 0x040fe20006000000 */
[----:B------:R-:W2:Y:S01]  /*cc40*/  LDC R55, c[0x0][0x240] ;  /* 0x00009000ff377b82 */ /* 0x000ea20000000800 */
[----:B------:R-:W-:Y:S01]  /*cc50*/  LEA.HI.X.SX32 R241, R43, R241, 0x2, P1 ;  /* 0x000000f12bf17211 */ /* 0x000fe200008f16ff */
[----:B------:R3:W-:Y:S04]  /*cc60*/  STL [R1+0x2124], R243 ;  /* 0x002124f301007387 */ /* 0x0007e80000100800 */
[----:B------:R-:W-:Y:S02]  /*cc70*/  STL [R1+0x2130], R240 ;  /* 0x002130f001007387 */ /* 0x000fe40000100800 */
[----:B------:R-:W2:Y:S02]  /*cc80*/  LDC R43, c[0x0][0x240] ;  /* 0x00009000ff2b7b82 */ /* 0x000ea40000000800 */
[----:B------:R3:W-:Y:S04]  /*cc90*/  STL [R1+0x212c], R241 ;  /* 0x00212cf101007387 */ /* 0x0007e80000100800 */
[----:B-1----:R-:W4:Y:S01]  /*cca0*/  LDL.LU R217, [R1+0xc8] ;  /* 0x0000c80001d97983 */ /* 0x002f220000300800 */
[C---:B------:R-:W-:Y:S01]  /*ccb0*/  SEL R7, R0.reuse, R80, !P4 ;  /* 0x0000005000077207 */ /* 0x040fe20006000000 */
[----:B---3--:R-:W1:Y:S02]  /*ccc0*/  LDC R243, c[0x0][0x240] ;  /* 0x00009000fff37b82 */ /* 0x008e640000000800 */
[----:B------:R-:W3:Y:S04]  /*ccd0*/  LDL.LU R216, [R1+0xc4] ;  /* 0x0000c40001d87983 */ /* 0x000ee80000300800 */
[----:B------:R-:W3:Y:S01]  /*cce0*/  LDL.LU R215, [R1+0xc0] ;  /* 0x0000c00001d77983 */ /* 0x000ee20000300800 */
[C---:B------:R-:W-:Y:S01]  /*ccf0*/  SEL R10, R0.reuse, R81, !P4 ;  /* 0x00000051000a7207 */ /* 0x040fe20006000000 */
[----:B------:R-:W1:Y:S02]  /*cd00*/  LDC R241, c[0x0][0x240] ;  /* 0x00009000fff17b82 */ /* 0x000e640000000800 */
[----:B------:R-:W3:Y:S04]  /*cd10*/  LDL.LU R214, [R1+0xbc] ;  /* 0x0000bc0001d67983 */ /* 0x000ee80000300800 */
[----:B------:R-:W3:Y:S01]  /*cd20*/  LDL.LU R213, [R1+0xb8] ;  /* 0x0000b80001d57983 */ /* 0x000ee20000300800 */
[C---:B------:R-:W-:Y:S01]  /*cd30*/  SEL R244, R0.reuse, R82, !P4 ;  /* 0x0000005200f47207 */ /* 0x040fe20006000000 */
[----:B------:R-:W1:Y:S02]  /*cd40*/  LDC R240, c[0x0][0x240] ;  /* 0x00009000fff07b82 */ /* 0x000e640000000800 */
[----:B------:R-:W3:Y:S04]  /*cd50*/  LDL.LU R212, [R1+0xb4] ;  /* 0x0000b40001d47983 */ /* 0x000ee80000300800 */
        /* <DEDUP_REMOVED lines=11> */
[----:B------:R-:W3:Y:S01]  /*ce10*/  LDL.LU R252, [R1+0x84] ;  /* 0x0000840001fc7983 */ /* 0x000ee20000300800 */
[-C--:B--2---:R-:W-:Y:S01]  /*ce20*/  IMAD R67, R39, R43.reuse, RZ ;  /* 0x0000002b27437224 */ /* 0x084fe200078e02ff */
[C---:B------:R-:W-:Y:S01]  /*ce30*/  SEL R80, R0.reuse, R8, !P4 ;  /* 0x0000000800507207 */ /* 0x040fe20006000000 */
[----:B------:R-:W-:Y:S01]  /*ce40*/  IMAD R69, R45, R43, RZ ;  /* 0x0000002b2d457224 */ /* 0x000fe200078e02ff */
[----:B------:R-:W4:Y:S01]  /*ce50*/  LDC R39, c[0x0][0x240] ;  /* 0x00009000ff277b82 */ /* 0x000f220000000800 */
[----:B------:R-:W2:Y:S04]  /*ce60*/  LDL.LU R137, [R1+0x80] ;  /* 0x0000800001897983 */ /* 0x000ea80000300800 */
[----:B------:R-:W2:Y:S03]  /*ce70*/  LDL.LU R136, [R1+0x7c] ;  /* 0x00007c0001887983 */ /* 0x000ea60000300800 */
[----:B------:R-:W3:Y:S01]  /*ce80*/  LDC R45, c[0x0][0x240] ;  /* 0x00009000ff2d7b82 */ /* 0x000ee20000000800 */
[----:B------:R-:W2:Y:S01]  /*ce90*/  LDL.LU R135, [R1+0x78] ;  /* 0x0000780001877983 */ /* 0x000ea20000300800 */
[----:B------:R-:W-:-:S03]  /*cea0*/  SEL R81, R0, R6, !P4 ;  /* 0x0000000600517207 */ /* 0x000fc60006000000 */
[----:B------:R-:W2:Y:S03]  /*ceb0*/  LDL.LU R134, [R1+0x74] ;  /* 0x0000740001867983 */ /* 0x000ea60000300800 */
[----:B------:R-:W1:Y:S01]  /*cec0*/  LDC R8, c[0x0][0x240] ;  /* 0x00009000ff087b82 */ /* 0x000e620000000800 */
[----:B----4-:R-:W-:-:S07]  /*ced0*/  IMAD R63, R38, R39, RZ ;  /* 0x00000027263f7224 */ /* 0x010fce00078e02ff */
[----:B------:R-:W4:Y:S01]  /*cee0*/  LDC R6, c[0x0][0x240] ;  /* 0x00009000ff067b82 */ /* 0x000f220000000800 */
[----:B------:R-:W2:Y:S01]  /*cef0*/  LDL.LU R38, [R1+0x70] ;  /* 0x0000700001267983 */ /* 0x000ea20000300800 */
[----:B------:R-:W-:-:S06]  /*cf00*/  SEL R82, R0, R5, !P4 ;  /* 0x0000000500527207 */ /* 0x000fcc0006000000 */
[----:B------:R-:W4:Y:S01]  /*cf10*/  LDC R5, c[0x0][0x240] ;  /* 0x00009000ff057b82 */ /* 0x000f220000000800 */
[----:B-1----:R-:W-:Y:S01]  /*cf20*/  IMAD R33, R33, R8, RZ ;  /* 0x0000000821217224 */ /* 0x002fe200078e02ff */
[----:B------:R-:W-:Y:S01]  /*cf30*/  SEL R12, R0, R12, !P4 ;  /* 0x0000000c000c7207 */ /* 0x000fe20006000000 */
[----:B------:R-:W-:Y:S01]  /*cf40*/  IMAD R68, R41, R43, RZ ;  /* 0x0000002b29447224 */ /* 0x000fe200078e02ff */
[----:B------:R-:W-:-:S04]  /*cf50*/  @!P6 IADD3 R2, -R2, RZ, RZ ;  /* 0x000000ff0202e210 */ /* 0x000fc80007ffe1ff */
[----:B------:R-:W1:Y:S01]  /*cf60*/  LDC R41, c[0x0][0x240] ;  /* 0x00009000ff297b82 */ /* 0x000e620000000800 */
[----:B----4-:R-:W-:Y:S01]  /*cf70*/  IMAD R34, R34, R6, RZ ;  /* 0x0000000622227224 */ /* 0x010fe200078e02ff */
[----:B------:R-:W-:Y:S01]  /*cf80*/  SEL R9, R0, R83, !P4 ;  /* 0x0000005300097207 */ /* 0x000fe20006000000 */
[----:B------:R-:W-:Y:S01]  /*cf90*/  IMAD R77, R52, R43, RZ ;  /* 0x0000002b344d7224 */ /* 0x000fe200078e02ff */
[C---:B------:R-:W-:Y:S01]  /*cfa0*/  SEL R37, R0.reuse, R37, !P4 ;  /* 0x0000002500257207 */ /* 0x040fe20006000000 */
[----:B------:R-:W-:Y:S01]  /*cfb0*/  IMAD R86, R53, R43, RZ ;  /* 0x0000002b35567224 */ /* 0x000fe200078e02ff */
[C---:B------:R-:W-:Y:S02]  /*cfc0*/  SEL R17, R0.reuse, R57, !P4 ;  /* 0x0000003900117207 */ /* 0x040fe40006000000 */
[C---:B------:R-:W-:Y:S01]  /*cfd0*/  SEL R16, R0.reuse, R58, !P4 ;  /* 0x0000003a00107207 */ /* 0x040fe20006000000 */
[----:B------:R-:W-:Y:S01]  /*cfe0*/  IMAD R35, R35, R5, RZ ;  /* 0x0000000523237224 */ /* 0x000fe200078e02ff */
[----:B------:R-:W-:Y:S01]  /*cff0*/  SEL R15, R0, R59, !P4 ;  /* 0x0000003b000f7207 */ /* 0x000fe20006000000 */
[----:B---3--:R-:W-:Y:S01]  /*d000*/  IMAD R45, R252, R45, RZ ;  /* 0x0000002dfc2d7224 */ /* 0x008fe200078e02ff */
[----:B------:R-:W-:Y:S01]  /*d010*/  SEL R14, R0, R60, !P4 ;  /* 0x0000003c000e7207 */ /* 0x000fe20006000000 */
[----:B------:R-:W3:Y:S01]  /*d020*/  LDL.LU R252, [R1+0x68] ;  /* 0x0000680001fc7983 */ /* 0x000ee20000300800 */
[----:B------:R-:W-:Y:S01]  /*d030*/  IMAD R79, R12, R55, RZ ;  /* 0x000000370c4f7224 */ /* 0x000fe200078e02ff */
[C---:B------:R-:W-:Y:S01]  /*d040*/  SEL R85, R0.reuse, R2, !P4 ;  /* 0x0000000200557207 */ /* 0x040fe20006000000 */
[----:B------:R-:W4:Y:S01]  /*d050*/  LDC R12, c[0x0][0x240] ;  /* 0x00009000ff0c7b82 */ /* 0x000f220000000800 */
[----:B------:R-:W2:Y:S04]  /*d060*/  LDL.LU R8, [R1+0x64] ;  /* 0x0000640001087983 */ /* 0x000ea80000300800 */
[----:B------:R-:W3:Y:S01]  /*d070*/  LDL.LU R6, [R1+0x60] ;  /* 0x0000600001067983 */ /* 0x000ee20000300800 */
[----:B------:R-:W-:-:S02]  /*d080*/  SEL R11, R0, R70, !P4 ;  /* 0x00000046000b7207 */ /* 0x000fc40006000000 */
[C---:B------:R-:W-:Y:S01]  /*d090*/  SEL R247, R0.reuse, R72, !P4 ;  /* 0x0000004800f77207 */ /* 0x040fe20006000000 */
[----:B------:R-:W3:Y:S01]  /*d0a0*/  LDL.LU R5, [R1+0x5c] ;  /* 0x00005c0001057983 */ /* 0x000ee20000300800 */
[C---:B------:R-:W-:Y:S01]  /*d0b0*/  SEL R87, R0.reuse, R87, !P4 ;  /* 0x0000005700577207 */ /* 0x040fe20006000000 */
[----:B------:R-:W2:Y:S01]  /*d0c0*/  LDC R52, c[0x0][0x240] ;  /* 0x00009000ff347b82 */ /* 0x000ea20000000800 */
[C---:B------:R-:W-:Y:S02]  /*d0d0*/  SEL R88, R0.reuse, R88, !P4 ;  /* 0x0000005800587207 */ /* 0x040fe40006000000 */
[C---:B------:R-:W-:Y:S02]  /*d0e0*/  SEL R89, R0.reuse, R89, !P4 ;  /* 0x0000005900597207 */ /* 0x040fe40006000000 */
[C---:B------:R-:W-:Y:S02]  /*d0f0*/  SEL R90, R0.reuse, R90, !P4 ;  /* 0x0000005a005a7207 */ /* 0x040fe40006000000 */
[----:B------:R-:W-:Y:S01]  /*d100*/  SEL R91, R0, R91, !P4 ;  /* 0x0000005b005b7207 */ /* 0x000fe20006000000 */
[----:B------:R-:W2:Y:S01]  /*d110*/  LDC R53, c[0x0][0x240] ;  /* 0x00009000ff357b82 */ /* 0x000ea20000000800 */
[----:B----4-:R-:W-:Y:S01]  /*d120*/  IMAD R32, R32, R12, RZ ;  /* 0x0000000c20207224 */ /* 0x010fe200078e02ff */
[----:B------:R-:W-:-:S02]  /*d130*/  LEA R2, P2, R245, R56, 0x2 ;  /* 0x00000038f5027211 */ /* 0x000fc400078410ff */
[----:B------:R-:W-:-:S04]  /*d140*/  SEL R92, R0, R92, !P4 ;  /* 0x0000005c005c7207 */ /* 0x000fc80006000000 */
[----:B------:R-:W2:Y:S01]  /*d150*/  LDC R12, c[0x0][0x240] ;  /* 0x00009000ff0c7b82 */ /* 0x000ea20000000800 */
[C---:B------:R-:W-:Y:S02]  /*d160*/  SEL R93, R0.reuse, R93, !P4 ;  /* 0x0000005d005d7207 */ /* 0x040fe40006000000 */
[C---:B------:R-:W-:Y:S02]  /*d170*/  SEL R94, R0.reuse, R94, !P4 ;  /* 0x0000005e005e7207 */ /* 0x040fe40006000000 */
[C---:B------:R-:W-:Y:S02]  /*d180*/  SEL R95, R0.reuse, R95, !P4 ;  /* 0x0000005f005f7207 */ /* 0x040fe40006000000 */
[C---:B------:R-:W-:Y:S02]  /*d190*/  SEL R96, R0.reuse, R96, !P4 ;  /* 0x0000006000607207 */ /* 0x040fe40006000000 */
[C---:B------:R-:W-:Y:S02]  /*d1a0*/  SEL R97, R0.reuse, R97, !P4 ;  /* 0x0000006100617207 */ /* 0x040fe40006000000 */
[----:B------:R-:W-:-:S02]  /*d1b0*/  SEL R98, R0, R98, !P4 ;  /* 0x0000006200627207 */ /* 0x000fc40006000000 */
        /* <DEDUP_REMOVED lines=124> */
[----:B------:R-:W-:Y:S01]  /*d980*/  SEL R84, R0, R3, !P4 ;  /* 0x0000000300547207 */ /* 0x000fe20006000000 */
[-C--:B------:R-:W-:Y:S01]  /*d990*/  IMAD R74, R50, R43.reuse, RZ ;  /* 0x0000002b324a7224 */ /* 0x080fe200078e02ff */
[----:B------:R-:W-:Y:S01]  /*d9a0*/  SEL R83, R0, R4, !P4 ;  /* 0x0000000400537207 */ /* 0x000fe20006000000 */
[-C--:B------:R-:W-:Y:S01]  /*d9b0*/  IMAD R72, R48, R43.reuse, RZ ;  /* 0x0000002b30487224 */ /* 0x080fe200078e02ff */
[----:B------:R-:W-:Y:S01]  /*d9c0*/  LEA.HI.X.SX32 R0, R245, R54, 0x2, P2 ;  /* 0x00000036f5007211 */ /* 0x000fe200010f16ff */
[----:B------:R-:W4:Y:S01]  /*d9d0*/  LDC R50, c[0x0][0x240] ;  /* 0x00009000ff327b82 */ /* 0x000f220000000800 */
[----:B------:R-:W-:Y:S01]  /*d9e0*/  IMAD R70, R46, R43, RZ ;  /* 0x0000002b2e467224 */ /* 0x000fe200078e02ff */
[----:B------:R-:W3:Y:S01]  /*d9f0*/  LDL.LU R242, [R1+0x4c] ;  /* 0x00004c0001f27983 */ /* 0x000ee20000300800 */
[----:B-1----:R-:W-:-:S05]  /*da00*/  IMAD R64, R40, R41, RZ ;  /* 0x0000002928407224 */ /* 0x002fca00078e02ff */
[----:B------:R-:W1:Y:S01]  /*da10*/  LDC R54, c[0x0][0x240] ;  /* 0x00009000ff367b82 */ /* 0x000e620000000800 */
[----:B--2---:R-:W-:-:S07]  /*da20*/  IMAD R12, R8, R12, RZ ;  /* 0x0000000c080c7224 */ /* 0x004fce00078e02ff */
[----:B------:R-:W2:Y:S08]  /*da30*/  LDC R48, c[0x0][0x240] ;  /* 0x00009000ff307b82 */ /* 0x000eb00000000800 */
[----:B------:R-:W2:Y:S08]  /*da40*/  LDC R46, c[0x0][0x240] ;  /* 0x00009000ff2e7b82 */ /* 0x000eb00000000800 */
[----:B------:R-:W3:Y:S08]  /*da50*/  LDC R40, c[0x0][0x240] ;  /* 0x00009000ff287b82 */ /* 0x000ef00000000800 */
[----:B------:R-:W3:Y:S08]  /*da60*/  LDC R8, c[0x0][0x240] ;  /* 0x00009000ff087b82 */ /* 0x000ef00000000800 */
[----:B------:R-:W3:Y:S01]  /*da70*/  LDC R3, c[0x0][0x240] ;  /* 0x00009000ff037b82 */ /* 0x000ee20000000800 */
[----:B------:R-:W-:-:S02]  /*da80*/  IMAD R52, R207, R52, RZ ;  /* 0x00000034cf347224 */ /* 0x000fc400078e02ff */
[----:B------:R-:W-:Y:S02]  /*da90*/  IMAD R53, R208, R53, RZ ;  /* 0x00000035d0357224 */ /* 0x000fe400078e02ff */
[----:B-1----:R-:W-:-:S03]  /*daa0*/  IMAD R54, R209, R54, RZ ;  /* 0x00000036d1367224 */ /* 0x002fc600078e02ff */
[----:B------:R-:W1:Y:S01]  /*dab0*/  LDC R60, c[0x0][0x240] ;  /* 0x00009000ff3c7b82 */ /* 0x000e620000000800 */
[----:B----4-:R-:W-:Y:S02]  /*dac0*/  IMAD R50, R159, R50, RZ ;  /* 0x000000329f327224 */ /* 0x010fe400078e02ff */
[----:B--2---:R-:W-:-:S05]  /*dad0*/  IMAD R48, R140, R48, RZ ;  /* 0x000000308c307224 */ /* 0x004fca00078e02ff */
[----:B------:R-:W2:Y:S01]  /*dae0*/  LDC R58, c[0x0][0x240] ;  /* 0x00009000ff3a7b82 */ /* 0x000ea20000000800 */
[----:B------:R-:W-:Y:S02]  /*daf0*/  IMAD R46, R138, R46, RZ ;  /* 0x0000002e8a2e7224 */ /* 0x000fe400078e02ff */
[----:B---3--:R-:W-:-:S05]  /*db00*/  IMAD R40, R38, R40, RZ ;  /* 0x0000002826287224 */ /* 0x008fca00078e02ff */
[----:B------:R-:W3:Y:S01]  /*db10*/  LDC R207, c[0x0][0x240] ;  /* 0x00009000ffcf7b82 */ /* 0x000ee20000000800 */
[----:B------:R-:W-:Y:S02]  /*db20*/  IMAD R8, R6, R8, RZ ;  /* 0x0000000806087224 */ /* 0x000fe400078e02ff */
[----:B------:R-:W-:-:S05]  /*db30*/  IMAD R37, R37, R3, RZ ;  /* 0x0000000325257224 */ /* 0x000fca00078e02ff */
[----:B------:R-:W4:Y:S08]  /*db40*/  LDC R208, c[0x0][0x240] ;  /* 0x00009000ffd07b82 */ /* 0x000f300000000800 */
[----:B------:R-:W4:Y:S08]  /*db50*/  LDC R209, c[0x0][0x240] ;  /* 0x00009000ffd17b82 */ /* 0x000f300000000800 */
[----:B------:R-:W4:Y:S08]  /*db60*/  LDC R159, c[0x0][0x240] ;  /* 0x00009000ff9f7b82 */ /* 0x000f300000000800 */
[----:B------:R-:W4:Y:S08]  /*db70*/  LDC R140, c[0x0][0x240] ;  /* 0x00009000ff8c7b82 */ /* 0x000f300000000800 */
[----:B------:R-:W4:Y:S08]  /*db80*/  LDC R138, c[0x0][0x240] ;  /* 0x00009000ff8a7b82 */ /* 0x000f300000000800 */
[----:B------:R-:W4:Y:S08]  /*db90*/  LDC R38, c[0x0][0x240] ;  /* 0x00009000ff267b82 */ /* 0x000f300000000800 */
[----:B------:R-:W4:Y:S08]  /*dba0*/  LDC R6, c[0x0][0x240] ;  /* 0x00009000ff067b82 */ /* 0x000f300000000800 */
[----:B------:R-:W4:Y:S01]  /*dbb0*/  LDC R3, c[0x0][0x240] ;  /* 0x00009000ff037b82 */ /* 0x000f220000000800 */
[----:B-1----:R-:W-:-:S02]  /*dbc0*/  IMAD R60, R215, R60, RZ ;  /* 0x0000003cd73c7224 */ /* 0x002fc400078e02ff */
[----:B--2---:R-:W-:Y:S01]  /*dbd0*/  IMAD R58, R213, R58, RZ ;  /* 0x0000003ad53a7224 */ /* 0x004fe200078e02ff */
[----:B------:R-:W2:Y:S01]  /*dbe0*/  LDL.LU R215, [R1+0xc] ;  /* 0x00000c0001d77983 */ /* 0x000ea20000300800 */
[----:B---3--:R-:W-:Y:S02]  /*dbf0*/  IMAD R26, R26, R207, RZ ;  /* 0x000000cf1a1a7224 */ /* 0x008fe400078e02ff */
[----:B----4-:R-:W-:Y:S01]  /*dc00*/  IMAD R27, R27, R208, RZ ;  /* 0x000000d01b1b7224 */ /* 0x010fe200078e02ff */
[----:B------:R-:W3:Y:S01]  /*dc10*/  LDL.LU R213, [R1+0x28] ;  /* 0x0000280001d57983 */ /* 0x000ee20000300800 */
[----:B------:R-:W-:Y:S01]  /*dc20*/  IMAD R28, R28, R209, RZ ;  /* 0x000000d11c1c7224 */ /* 0x000fe200078e02ff */
[----:B------:R-:W1:Y:S02]  /*dc30*/  LDC R4, c[0x0][0x240] ;  /* 0x00009000ff047b82 */ /* 0x000e640000000800 */
[----:B------:R-:W4:Y:S01]  /*dc40*/  LDL.LU R207, [R1+0x38] ;  /* 0x0000380001cf7983 */ /* 0x000f220000300800 */
[----:B------:R-:W-:-:S03]  /*dc50*/  IMAD R24, R24, R159, RZ ;  /* 0x0000009f18187224 */ /* 0x000fc600078e02ff */
[----:B------:R-:W2:Y:S01]  /*dc60*/  LDL.LU R208, [R1+0x48] ;  /* 0x0000480001d07983 */ /* 0x000ea20000300800 */
[----:B------:R-:W-:Y:S01]  /*dc70*/  IMAD R22, R22, R140, RZ ;  /* 0x0000008c16167224 */ /* 0x000fe200078e02ff */
[----:B------:R-:W1:Y:S02]  /*dc80*/  LDC R245, c[0x0][0x240] ;  /* 0x00009000fff57b82 */ /* 0x000e640000000800 */
[----:B------:R-:W2:Y:S01]  /*dc90*/  LDL.LU R209, [R1+0x3c] ;  /* 0x00003c0001d17983 */ /* 0x000ea20000300800 */
[----:B------:R-:W-:-:S03]  /*dca0*/  IMAD R20, R20, R138, RZ ;  /* 0x0000008a14147224 */ /* 0x000fc600078e02ff */
[----:B------:R-:W3:Y:S01]  /*dcb0*/  LDL.LU R159, [R1+0x34] ;  /* 0x00003400019f7983 */ /* 0x000ee20000300800 */
[----:B------:R-:W-:Y:S01]  /*dcc0*/  IMAD R38, R252, R38, RZ ;  /* 0x00000026fc267224 */ /* 0x000fe200078e02ff */
[----:B------:R-:W1:Y:S01]  /*dcd0*/  LDC R41, c[0x0][0x240] ;  /* 0x00009000ff297b82 */ /* 0x000e620000000800 */
[----:B------:R-:W-:Y:S01]  /*dce0*/  IMAD R6, R5, R6, RZ ;  /* 0x0000000605067224 */ /* 0x000fe200078e02ff */
[----:B------:R-:W2:Y:S01]  /*dcf0*/  LDL.LU R140, [R1+0x2c] ;  /* 0x00002c00018c7983 */ /* 0x000ea20000300800 */
[----:B------:R-:W-:-:S03]  /*dd00*/  IMAD R14, R14, R3, RZ ;  /* 0x000000030e0e7224 */ /* 0x000fc600078e02ff */
[----:B------:R-:W2:Y:S01]  /*dd10*/  LDL.LU R138, [R1+0x24] ;  /* 0x00002400018a7983 */ /* 0x000ea20000300800 */
[----:B------:R-:W-:Y:S01]  /*dd20*/  IMAD R75, R51, R43, RZ ;  /* 0x0000002b334b7224 */ /* 0x000fe200078e02ff */
[----:B------:R-:W4:Y:S02]  /*dd30*/  LDC R5, c[0x0][0x240] ;  /* 0x00009000ff057b82 */ /* 0x000f240000000800 */
[----:B------:R-:W2:Y:S04]  /*dd40*/  LDL.LU R252, [R1+0x20] ;  /* 0x0000200001fc7983 */ /* 0x000ea80000300800 */
[----:B------:R-:W4:Y:S02]  /*dd50*/  LDL.LU R3, [R1+0x50] ;  /* 0x0000500001037983 */ /* 0x000f240000300800 */
[----:B------:R-:W1:Y:S02]  /*dd60*/  LDC R51, c[0x0][0x240] ;  /* 0x00009000ff337b82 */ /* 0x000e640000000800 */
[----:B------:R1:W-:Y:S01]  /*dd70*/  STL [R1+0x218c], R8 ;  /* 0x00218c0801007387 */ /* 0x0003e20000100800 */
[----:B------:R-:W-:-:S02]  /*dd80*/  IMAD R123, R123, R243, RZ ;  /* 0x000000f37b7b7224 */ /* 0x000fc400078e02ff */
[----:B-1----:R-:W-:-:S03]  /*dd90*/  IMAD R36, R36, R4, RZ ;  /* 0x0000000424247224 */ /* 0x002fc600078e02ff */
[----:B------:R-:W1:Y:S01]  /*dda0*/  LDC R4, c[0x0][0x240] ;  /* 0x00009000ff047b82 */ /* 0x000e620000000800 */
[----:B------:R-:W1:Y:S04]  /*ddb0*/  LDL.LU R8, [R1+0x54] ;  /* 0x0000540001087983 */ /* 0x000e680000300800 */
[----:B------:R3:W-:Y:S01]  /*ddc0*/  STL [R1+0x2188], R6 ;  /* 0x0021880601007387 */ /* 0x0007e20000100800 */
[----:B------:R-:W-:Y:S02]  /*ddd0*/  IMAD R31, R31, R245, RZ ;  /* 0x000000f51f1f7224 */ /* 0x000fe400078e02ff */
[----:B------:R-:W1:Y:S01]  /*dde0*/  LDC R57, c[0x0][0x240] ;  /* 0x00009000ff397b82 */ /* 0x000e620000000800 */
[----:B---3--:R-:W3:Y:S01]  /*ddf0*/  LDL.LU R6, [R1+0x58] ;  /* 0x0000580001067983 */ /* 0x008ee20000300800 */
[----:B------:R-:W-:-:S06]  /*de00*/  IMAD R51, R160, R51, RZ ;  /* 0x00000033a0337224 */ /* 0x000fcc00078e02ff */
[----:B------:R-:W4:Y:S08]  /*de10*/  LDC R245, c[0x0][0x240] ;  /* 0x00009000fff57b82 */ /* 0x000f300000000800 */
[----:B------:R-:W2:Y:S01]  /*de20*/  LDC R160, c[0x0][0x240] ;  /* 0x00009000ffa07b82 */ /* 0x000ea20000000800 */
[----:B------:R-:W-:-:S07]  /*de30*/  IMAD R66, R44, R43, RZ ;  /* 0x0000002b2c427224 */ /* 0x000fce00078e02ff */
[----:B------:R-:W3:Y:S01]  /*de40*/  LDC R44, c[0x0][0x240] ;  /* 0x00009000ff2c7b82 */ /* 0x000ee20000000800 */
[----:B------:R-:W-:-:S07]  /*de50*/  IMAD R62, R217, R62, RZ ;  /* 0x0000003ed93e7224 */ /* 0x000fce00078e02ff */
[----:B------:R-:W3:Y:S01]  /*de60*/  LDC R217, c[0x0][0x240] ;  /* 0x00009000ffd97b82 */ /* 0x000ee20000000800 */
[----:B--2---:R-:W-:-:S07]  /*de70*/  IMAD R25, R25, R160, RZ ;  /* 0x000000a019197224 */ /* 0x004fce00078e02ff */
[----:B------:R-:W2:Y:S08]  /*de80*/  LDC R56, c[0x0][0x240] ;  /* 0x00009000ff387b82 */ /* 0x000eb00000000800 */
[----:B------:R-:W3:Y:S01]  /*de90*/  LDC R160, c[0x0][0x240] ;  /* 0x00009000ffa07b82 */ /* 0x000ee20000000800 */
[----:B------:R-:W-:Y:S02]  /*dea0*/  IMAD R41, R134, R41, RZ ;  /* 0x0000002986297224 */ /* 0x000fe400078e02ff */
[----:B------:R-:W-:-:S02]  /*deb0*/  IMAD R65, R42, R43, RZ ;  /* 0x0000002b2a417224 */ /* 0x000fc400078e02ff */
[-C--:B------:R-:W-:Y:S02]  /*dec0*/  IMAD R73, R49, R43.reuse, RZ ;  /* 0x0000002b31497224 */ /* 0x080fe400078e02ff */
[----:B------:R-:W-:Y:S01]  /*ded0*/  IMAD R71, R47, R43, RZ ;  /* 0x0000002b2f477224 */ /* 0x000fe200078e02ff */
[----:B------:R-:W3:Y:S01]  /*dee0*/  LDC R134, c[0x0][0x240] ;  /* 0x00009000ff867b82 */ /* 0x000ee20000000800 */
[----:B------:R-:W-:-:S07]  /*def0*/  IMAD R61, R216, R61, RZ ;  /* 0x0000003dd83d7224 */ /* 0x000fce00078e02ff */
[----:B------:R-:W2:Y:S08]  /*df00*/  LDC R55, c[0x0][0x240] ;  /* 0x00009000ff377b82 */ /* 0x000eb00000000800 */
[----:B------:R-:W2:Y:S08]  /*df10*/  LDC R39, c[0x0][0x240] ;  /* 0x00009000ff277b82 */ /* 0x000eb00000000800 */
[----:B------:R-:W2:Y:S08]  /*df20*/  LDC R59, c[0x0][0x240] ;  /* 0x00009000ff3b7b82 */ /* 0x000eb00000000800 */
[----:B------:R-:W2:Y:S01]  /*df30*/  LDC R243, c[0x0][0x240] ;  /* 0x00009000fff37b82 */ /* 0x000ea20000000800 */
[----:B----4-:R-:W-:-:S07]  /*df40*/  IMAD R3, R3, R245, RZ ;  /* 0x000000f503037224 */ /* 0x010fce00078e02ff */
[----:B------:R-:W4:Y:S01]  /*df50*/  LDC R42, c[0x0][0x240] ;  /* 0x00009000ff2a7b82 */ /* 0x000f220000000800 */
[----:B------:R-:W-:Y:S02]  /*df60*/  IMAD R245, R242, R241, RZ ;  /* 0x000000f1f2f57224 */ /* 0x000fe400078e02ff */
[----:B-1----:R-:W-:-:S05]  /*df70*/  IMAD R4, R8, R4, RZ ;  /* 0x0000000408047224 */ /* 0x002fca00078e02ff */
[----:B------:R-:W1:Y:S01]  /*df80*/  LDC R43, c[0x0][0x240] ;  /* 0x00009000ff2b7b82 */ /* 0x000e620000000800 */
[----:B---3--:R-:W-:-:S07]  /*df90*/  IMAD R5, R6, R5, RZ ;  /* 0x0000000506057224 */ /* 0x008fce00078e02ff */
[----:B------:R-:W3:Y:S01]  /*dfa0*/  LDC R47, c[0x0][0x240] ;  /* 0x00009000ff2f7b82 */ /* 0x000ee20000000800 */
[----:B------:R-:W-:Y:S04]  /*dfb0*/  STL [R1+0x2180], R5 ;  /* 0x0021800501007387 */ /* 0x000fe80000100800 */
[----:B------:R2:W-:Y:S01]  /*dfc0*/  STL [R1+0x2178], R4 ;  /* 0x0021780401007387 */ /* 0x0005e20000100800 */
[----:B------:R-:W-:Y:S02]  /*dfd0*/  IMAD R44, R137, R44, RZ ;  /* 0x0000002c892c7224 */ /* 0x000fe400078e02ff */
[----:B------:R-:W3:Y:S01]  /*dfe0*/  LDC R216, c[0x0][0x240] ;  /* 0x00009000ffd87b82 */ /* 0x000ee20000000800 */
[----:B------:R-:W-:Y:S01]  /*dff0*/  STL [R1+0x217c], R3 ;  /* 0x00217c0301007387 */ /* 0x000fe20000100800 */
[----:B--2---:R-:W-:-:S03]  /*e000*/  IMAD R4, R159, R160, RZ ;  /* 0x000000a09f047224 */ /* 0x004fc600078e02ff */
[----:B------:R2:W-:Y:S03]  /*e010*/  STL [R1+0x2170], R123 ;  /* 0x0021707b01007387 */ /* 0x0005e60000100800 */
[----:B------:R-:W4:Y:S01]  /*e020*/  LDC R137, c[0x0][0x240] ;  /* 0x00009000ff897b82 */ /* 0x000f220000000800 */
[----:B------:R-:W-:Y:S04]  /*e030*/  STL [R1+0x216c], R245 ;  /* 0x00216cf501007387 */ /* 0x000fe80000100800 */
[----:B------:R3:W-:Y:S01]  /*e040*/  STL [R1+0x2184], R4 ;  /* 0x0021840401007387 */ /* 0x0007e20000100800 */
[----:B------:R-:W-:Y:S02]  /*e050*/  IMAD R11, R11, R217, RZ ;  /* 0x000000d90b0b7224 */ /* 0x000fe400078e02ff */
[----:B------:R-:W3:Y:S01]  /*e060*/  LDC R49, c[0x0][0x240] ;  /* 0x00009000ff317b82 */ /* 0x000ee20000000800 */
[----:B------:R-:W3:Y:S04]  /*e070*/  LDL.LU R242, [R1+0x4] ;  /* 0x0000040001f27983 */ /* 0x000ee80000300800 */
[----:B--2---:R-:W2:Y:S01]  /*e080*/  LDL.LU R123, [R1] ;  /* 0x00000000017b7983 */ /* 0x004ea20000300800 */
[----:B------:R-:W-:-:S02]  /*e090*/  IMAD R57, R212, R57, RZ ;  /* 0x00000039d4397224 */ /* 0x000fc400078e02ff */
[----:B------:R-:W2:Y:S01]  /*e0a0*/  LDC R160, c[0x0][0x240] ;  /* 0x00009000ffa07b82 */ /* 0x000ea20000000800 */
[----:B----4-:R-:W-:-:S07]  /*e0b0*/  IMAD R19, R19, R137, RZ ;  /* 0x0000008913137224 */ /* 0x010fce00078e02ff */
[----:B------:R-:W4:Y:S08]  /*e0c0*/  LDC R212, c[0x0][0x240] ;  /* 0x00009000ffd47b82 */ /* 0x000f300000000800 */
[----:B------:R-:W1:Y:S01]  /*e0d0*/  LDC R137, c[0x0][0x240] ;  /* 0x00009000ff897b82 */ /* 0x000e620000000800 */
[----:B------:R-:W-:-:S07]  /*e0e0*/  IMAD R16, R16, R134, RZ ;  /* 0x0000008610107224 */ /* 0x000fce00078e02ff */
[----:B------:R-:W1:Y:S01]  /*e0f0*/  LDC R134, c[0x0][0x240] ;  /* 0x00009000ff867b82 */ /* 0x000e620000000800 */
[----:B------:R-:W-:Y:S02]  /*e100*/  IMAD R42, R135, R42, RZ ;  /* 0x0000002a872a7224 */ /* 0x000fe400078e02ff */
[----:B----4-:R-:W-:-:S05]  /*e110*/  IMAD R207, R207, R212, RZ ;  /* 0x000000d4cfcf7224 */ /* 0x010fca00078e02ff */
[----:B------:R-:W4:Y:S01]  /*e120*/  LDC R135, c[0x0][0x240] ;  /* 0x00009000ff877b82 */ /* 0x000f220000000800 */
[----:B-1----:R-:W-:-:S07]  /*e130*/  IMAD R217, R252, R137, RZ ;  /* 0x00000089fcd97224 */ /* 0x002fce00078e02ff */
[----:B------:R-:W1:Y:S08]  /*e140*/  LDC R159, c[0x0][0x240] ;  /* 0x00009000ff9f7b82 */ /* 0x000e700000000800 */
[----:B------:R-:W1:Y:S01]  /*e150*/  LDC R252, c[0x0][0x240] ;  /* 0x00009000fffc7b82 */ /* 0x000e620000000800 */
[----:B------:R-:W-:-:S07]  /*e160*/  IMAD R212, R244, R134, RZ ;  /* 0x00000086f4d47224 */ /* 0x000fce00078e02ff */
[----:B------:R-:W1:Y:S08]  /*e170*/  LDC R134, c[0x0][0x240] ;  /* 0x00009000ff867b82 */ /* 0x000e700000000800 */
[----:B------:R-:W2:Y:S01]  /*e180*/  LDC R244, c[0x0][0x240] ;  /* 0x00009000fff47b82 */ /* 0x000ea20000000800 */
[----:B----4-:R-:W-:-:S07]  /*e190*/  IMAD R17, R17, R135, RZ ;  /* 0x0000008711117224 */ /* 0x010fce00078e02ff */
[----:B------:R-:W4:Y:S01]  /*e1a0*/  LDC R135, c[0x0][0x240] ;  /* 0x00009000ff877b82 */ /* 0x000f220000000800 */
[----:B------:R-:W-:-:S07]  /*e1b0*/  IMAD R43, R136, R43, RZ ;  /* 0x0000002b882b7224 */ /* 0x000fce00078e02ff */
[----:B------:R-:W4:Y:S01]  /*e1c0*/  LDC R137, c[0x0][0x240] ;  /* 0x00009000ff897b82 */ /* 0x000f220000000800 */
[----:B---3--:R-:W-:Y:S02]  /*e1d0*/  IMAD R47, R139, R47, RZ ;  /* 0x0000002f8b2f7224 */ /* 0x008fe400078e02ff */
[----:B------:R-:W-:Y:S02]  /*e1e0*/  IMAD R213, R213, R216, RZ ;  /* 0x000000d8d5d57224 */ /* 0x000fe400078e02ff */
[----:B------:R-:W-:Y:S02]  /*e1f0*/  IMAD R56, R211, R56, RZ ;  /* 0x00000038d3387224 */ /* 0x000fe400078e02ff */
[----:B------:R-:W-:Y:S01]  /*e200*/  IMAD R55, R210, R55, RZ ;  /* 0x00000037d2377224 */ /* 0x000fe200078e02ff */
[----:B------:R-:W3:Y:S01]  /*e210*/  LDC R136, c[0x0][0x240] ;  /* 0x00009000ff887b82 */ /* 0x000ee20000000800 */
[----:B------:R-:W-:Y:S02]  /*e220*/  IMAD R39, R13, R39, RZ ;  /* 0x000000270d277224 */ /* 0x000fe400078e02ff */
[----:B------:R-:W-:-:S05]  /*e230*/  IMAD R59, R214, R59, RZ ;  /* 0x0000003bd63b7224 */ /* 0x000fca00078e02ff */
[----:B------:R-:W2:Y:S08]  /*e240*/  LDC R8, c[0x0][0x240] ;  /* 0x00009000ff087b82 */ /* 0x000eb00000000800 */
[----:B------:R-:W2:Y:S08]  /*e250*/  LDC R4, c[0x0][0x240] ;  /* 0x00009000ff047b82 */ /* 0x000eb00000000800 */
[----:B------:R-:W2:Y:S01]  /*e260*/  LDC R5, c[0x0][0x240] ;  /* 0x00009000ff057b82 */ /* 0x000ea20000000800 */
[----:B------:R-:W-:-:S07]  /*e270*/  IMAD R215, R215, R240, RZ ;  /* 0x000000f0d7d77224 */ /* 0x000fce00078e02ff */
[----:B------:R-:W2:Y:S08]  /*e280*/  LDC R3, c[0x0][0x240] ;  /* 0x00009000ff037b82 */ /* 0x000eb00000000800 */
[----:B------:R-:W2:Y:S08]  /*e290*/  LDC R245, c[0x0][0x240] ;  /* 0x00009000fff57b82 */ /* 0x000eb00000000800 */
[----:B------:R-:W2:Y:S08]  /*e2a0*/  LDC R6, c[0x0][0x240] ;  /* 0x00009000ff067b82 */ /* 0x000eb00000000800 */
[----:B------:R-:W2:Y:S01]  /*e2b0*/  LDC R241, c[0x0][0x240] ;  /* 0x00009000fff17b82 */ /* 0x000ea20000000800 */
[----:B-1----:R-:W-:-:S07]  /*e2c0*/  IMAD R242, R242, R252, RZ ;  /* 0x000000fcf2f27224 */ /* 0x002fce00078e02ff */
[----:B------:R-:W1:Y:S01]  /*e2d0*/  LDC R139, c[0x0][0x240] ;  /* 0x00009000ff8b7b82 */ /* 0x000e620000000800 */
[----:B------:R-:W2:Y:S01]  /*e2e0*/  LDL.LU R252, [R1+0x21e4] ;  /* 0x0021e40001fc7983 */ /* 0x000ea20000300800 */
[----:B------:R-:W-:-:S06]  /*e2f0*/  IMAD R101, R101, R134, RZ ;  /* 0x0000008665657224 */ /* 0x000fcc00078e02ff */
[----:B------:R-:W1:Y:S01]  /*e300*/  LDC R134, c[0x0][0x240] ;  /* 0x00009000ff867b82 */ /* 0x000e620000000800 */
[----:B----4-:R-:W-:-:S07]  /*e310*/  IMAD R10, R10, R135, RZ ;  /* 0x000000870a0a7224 */ /* 0x010fce00078e02ff */
[----:B------:R-:W4:Y:S01]  /*e320*/  LDC R135, c[0x0][0x240] ;  /* 0x00009000ff877b82 */ /* 0x000f220000000800 */
[----:B---3--:R-:W-:-:S07]  /*e330*/  IMAD R18, R18, R136, RZ ;  /* 0x0000008812127224 */ /* 0x008fce00078e02ff */
[----:B------:R-:W3:Y:S01]  /*e340*/  LDC R136, c[0x0][0x240] ;  /* 0x00009000ff887b82 */ /* 0x000ee20000000800 */
[----:B-1----:R-:W-:-:S07]  /*e350*/  IMAD R126, R126, R134, RZ ;  /* 0x000000867e7e7224 */ /* 0x002fce00078e02ff */
[----:B------:R-:W1:Y:S08]  /*e360*/  LDC R211, c[0x0][0x240] ;  /* 0x00009000ffd37b82 */ /* 0x000e700000000800 */
[----:B------:R-:W3:Y:S01]  /*e370*/  LDC R134, c[0x0][0x240] ;  /* 0x00009000ff867b82 */ /* 0x000ee20000000800 */
[----:B------:R-:W-:Y:S02]  /*e380*/  IMAD R98, R98, R137, RZ ;  /* 0x0000008962627224 */ /* 0x000fe400078e02ff */
[----:B----4-:R-:W-:-:S05]  /*e390*/  IMAD R100, R100, R135, RZ ;  /* 0x0000008764647224 */ /* 0x010fca00078e02ff */
[----:B------:R-:W4:Y:S01]  /*e3a0*/  LDC R135, c[0x0][0x240] ;  /* 0x00009000ff877b82 */ /* 0x000f220000000800 */
[----:B------:R-:W-:-:S07]  /*e3b0*/  IMAD R49, R158, R49, RZ ;  /* 0x000000319e317224 */ /* 0x000fce00078e02ff */
[----:B------:R-:W1:Y:S01]  /*e3c0*/  LDC R210, c[0x0][0x240] ;  /* 0x00009000ffd27b82 */ /* 0x000e620000000800 */
[----:B---3--:R-:W-:-:S07]  /*e3d0*/  IMAD R133, R133, R134, RZ ;  /* 0x0000008685857224 */ /* 0x008fce00078e02ff */
[----:B------:R-:W3:Y:S08]  /*e3e0*/  LDC R137, c[0x0][0x240] ;  /* 0x00009000ff897b82 */ /* 0x000ef00000000800 */
[----:B------:R-:W1:Y:S08]  /*e3f0*/  LDC R13, c[0x0][0x240] ;  /* 0x00009000ff0d7b82 */ /* 0x000e700000000800 */
[----:B------:R-:W1:Y:S01]  /*e400*/  LDC R214, c[0x0][0x240] ;  /* 0x00009000ffd67b82 */ /* 0x000e620000000800 */
[----:B--2---:R-:W-:-:S02]  /*e410*/  IMAD R92, R92, R160, RZ ;  /* 0x000000a05c5c7224 */ /* 0x004fc400078e02ff */
[----:B------:R-:W-:Y:S02]  /*e420*/  IMAD R93, R93, R159, RZ ;  /* 0x0000009f5d5d7224 */ /* 0x000fe400078e02ff */
[----:B------:R-:W-:Y:S02]  /*e430*/  IMAD R103, R103, R8, RZ ;  /* 0x0000000867677224 */ /* 0x000fe400078e02ff */
[----:B------:R-:W-:Y:S01]  /*e440*/  IMAD R106, R106, R4, RZ ;  /* 0x000000046a6a7224 */ /* 0x000fe200078e02ff */
[----:B------:R-:W2:Y:S01]  /*e450*/  LDC R158, c[0x0][0x240] ;  /* 0x00009000ff9e7b82 */ /* 0x000ea20000000800 */
[----:B------:R-:W-:-:S07]  /*e460*/  IMAD R105, R105, R5, RZ ;  /* 0x0000000569697224 */ /* 0x000fce00078e02ff */
[----:B------:R-:W2:Y:S01]  /*e470*/  LDC R240, c[0x0][0x240] ;  /* 0x00009000fff07b82 */ /* 0x000ea20000000800 */
[----:B------:R-:W-:-:S07]  /*e480*/  IMAD R252, R252, R244, RZ ;  /* 0x000000f4fcfc7224 */ /* 0x000fce00078e02ff */
[----:B------:R-:W2:Y:S01]  /*e490*/  LDC R160, c[0x0][0x240] ;  /* 0x00009000ffa07b82 */ /* 0x000ea20000000800 */
[----:B------:R2:W-:Y:S04]  /*e4a0*/  STL [R1+0x2174], R252 ;  /* 0x002174fc01007387 */ /* 0x0005e80000100800 */
[----:B------:R-:W2:Y:S01]  /*e4b0*/  LDL.LU R134, [R1+0x21e0] ;  /* 0x0021e00001867983 */ /* 0x000ea20000300800 */
[----:B----4-:R-:W-:Y:S02]  /*e4c0*/  IMAD R125, R125, R135, RZ ;  /* 0x000000877d7d7224 */ /* 0x010fe400078e02ff */
[----:B------:R-:W4:Y:S08]  /*e4d0*/  LDC R159, c[0x0][0x240] ;  /* 0x00009000ff9f7b82 */ /* 0x000f300000000800 */
[----:B------:R-:W4:Y:S01]  /*e4e0*/  LDC R135, c[0x0][0x240] ;  /* 0x00009000ff877b82 */ /* 0x000f220000000800 */
[----:B------:R-:W-:-:S07]  /*e4f0*/  IMAD R7, R7, R136, RZ ;  /* 0x0000008807077224 */ /* 0x000fce00078e02ff */
[----:B------:R-:W1:Y:S01]  /*e500*/  LDC R136, c[0x0][0x240] ;  /* 0x00009000ff887b82 */ /* 0x000e620000000800 */
[----:B---3--:R-:W-:-:S07]  /*e510*/  IMAD R122, R122, R137, RZ ;  /* 0x000000897a7a7224 */ /* 0x008fce00078e02ff */
[----:B------:R-:W3:Y:S01]  /*e520*/  LDC R137, c[0x0][0x240] ;  /* 0x00009000ff897b82 */ /* 0x000ee20000000800 */
[----:B------:R-:W-:-:S07]  /*e530*/  IMAD R21, R21, R139, RZ ;  /* 0x0000008b15157224 */ /* 0x000fce00078e02ff */
[----:B------:R-:W3:Y:S01]  /*e540*/  LDC R139, c[0x0][0x240] ;  /* 0x00009000ff8b7b82 */ /* 0x000ee20000000800 */
[----:B-1----:R-:W-:-:S07]  /*e550*/  IMAD R99, R99, R136, RZ ;  /* 0x0000008863637224 */ /* 0x002fce00078e02ff */
[----:B------:R-:W1:Y:S08]  /*e560*/  LDC R8, c[0x0][0x240] ;  /* 0x00009000ff087b82 */ /* 0x000e700000000800 */
[----:B------:R-:W3:Y:S01]  /*e570*/  LDC R136, c[0x0][0x240] ;  /* 0x00009000ff887b82 */ /* 0x000ee20000000800 */
[----:B------:R-:W-:Y:S02]  /*e580*/  IMAD R30, R30, R211, RZ ;  /* 0x000000d31e1e7224 */ /* 0x000fe400078e02ff */
[----:B------:R-:W-:-:S02]  /*e590*/  IMAD R29, R29, R210, RZ ;  /* 0x000000d21d1d7224 */ /* 0x000fc400078e02ff */
[----:B--2---:R-:W-:Y:S02]  /*e5a0*/  IMAD R23, R23, R158, RZ ;  /* 0x0000009e17177224 */ /* 0x004fe400078e02ff */
[----:B------:R-:W-:Y:S01]  /*e5b0*/  IMAD R15, R15, R13, RZ ;  /* 0x0000000d0f0f7224 */ /* 0x000fe200078e02ff */
[----:B------:R-:W2:Y:S01]  /*e5c0*/  LDC R211, c[0x0][0x240] ;  /* 0x00009000ffd37b82 */ /* 0x000ea20000000800 */
[----:B------:R-:W-:Y:S02]  /*e5d0*/  IMAD R247, R247, R214, RZ ;  /* 0x000000d6f7f77224 */ /* 0x000fe400078e02ff */
[----:B------:R-:W-:-:S05]  /*e5e0*/  IMAD R116, R116, R160, RZ ;  /* 0x000000a074747224 */ /* 0x000fca00078e02ff */
[----:B------:R-:W1:Y:S08]  /*e5f0*/  LDC R4, c[0x0][0x240] ;  /* 0x00009000ff047b82 */ /* 0x000e700000000800 */
[----:B------:R-:W1:Y:S01]  /*e600*/  LDC R5, c[0x0][0x240] ;  /* 0x00009000ff057b82 */ /* 0x000e620000000800 */
[----:B------:R-:W-:Y:S02]  /*e610*/  IMAD R89, R89, R240, RZ ;  /* 0x000000f059597224 */ /* 0x000fe400078e02ff */
[----:B------:R-:W-:-:S05]  /*e620*/  IMAD R107, R107, R3, RZ ;  /* 0x000000036b6b7224 */ /* 0x000fca00078e02ff */
[----:B------:R-:W1:Y:S01]  /*e630*/  LDC R244, c[0x0][0x240] ;  /* 0x00009000fff47b82 */ /* 0x000e620000000800 */
[----:B------:R-:W-:Y:S02]  /*e640*/  IMAD R123, R123, R245, RZ ;  /* 0x000000f57b7b7224 */ /* 0x000fe400078e02ff */
[----:B------:R-:W-:Y:S02]  /*e650*/  IMAD R104, R104, R6, RZ ;  /* 0x0000000668687224 */ /* 0x000fe400078e02ff */
[----:B------:R-:W-:-:S03]  /*e660*/  IMAD R88, R88, R241, RZ ;  /* 0x000000f158587224 */ /* 0x000fc600078e02ff */
[----:B------:R-:W1:Y:S01]  /*e670*/  LDC R252, c[0x0][0x240] ;  /* 0x00009000fffc7b82 */ /* 0x000e620000000800 */
[----:B----4-:R-:W-:-:S07]  /*e680*/  IMAD R134, R134, R135, RZ ;  /* 0x0000008786867224 */ /* 0x010fce00078e02ff */
[----:B------:R-:W4:Y:S01]  /*e690*/  LDC R210, c[0x0][0x240] ;  /* 0x00009000ffd27b82 */ /* 0x000f220000000800 */
[----:B------:R-:W4:Y:S01]  /*e6a0*/  LDL.LU R135, [R1+0x21dc] ;  /* 0x0021dc0001877983 */ /* 0x000f220000300800 */
[----:B---3--:R-:W-:-:S06]  /*e6b0*/  IMAD R124, R124, R136, RZ ;  /* 0x000000887c7c7224 */ /* 0x008fcc00078e02ff */
[----:B------:R-:W4:Y:S01]  /*e6c0*/  LDC R136, c[0x0][0x240] ;  /* 0x00009000ff887b82 */ /* 0x000f220000000800 */
[----:B------:R-:W-:-:S07]  /*e6d0*/  IMAD R216, R138, R139, RZ ;  /* 0x0000008b8ad87224 */ /* 0x000fce00078e02ff */
[----:B------:R-:W3:Y:S08]  /*e6e0*/  LDC R138, c[0x0][0x240] ;  /* 0x00009000ff8a7b82 */ /* 0x000ef00000000800 */
[----:B------:R-:W3:Y:S08]  /*e6f0*/  LDC R139, c[0x0][0x240] ;  /* 0x00009000ff8b7b82 */ /* 0x000ef00000000800 */
[----:B------:R-:W3:Y:S01]  /*e700*/  LDC R158, c[0x0][0x240] ;  /* 0x00009000ff9e7b82 */ /* 0x000ee20000000800 */
[----:B--2---:R-:W-:-:S07]  /*e710*/  IMAD R208, R208, R211, RZ ;  /* 0x000000d3d0d07224 */ /* 0x004fce00078e02ff */
[----:B------:R-:W2:Y:S08]  /*e720*/  LDC R13, c[0x0][0x240] ;  /* 0x00009000ff0d7b82 */ /* 0x000eb00000000800 */
[----:B------:R-:W2:Y:S01]  /*e730*/  LDC R214, c[0x0][0x240] ;  /* 0x00009000ffd67b82 */ /* 0x000ea20000000800 */
[----:B------:R-:W-:Y:S02]  /*e740*/  IMAD R117, R117, R159, RZ ;  /* 0x0000009f75757224 */ /* 0x000fe400078e02ff */
[----:B-1----:R-:W-:-:S05]  /*e750*/  IMAD R128, R128, R8, RZ ;  /* 0x0000000880807224 */ /* 0x002fca00078e02ff */
[----:B------:R-:W1:Y:S01]  /*e760*/  LDC R160, c[0x0][0x240] ;  /* 0x00009000ffa07b82 */ /* 0x000e620000000800 */
[----:B------:R-:W-:Y:S02]  /*e770*/  IMAD R131, R131, R4, RZ ;  /* 0x0000000483837224 */ /* 0x000fe400078e02ff */
[----:B------:R-:W-:-:S05]  /*e780*/  IMAD R130, R130, R5, RZ ;  /* 0x0000000582827224 */ /* 0x000fca00078e02ff */
[----:B------:R-:W1:Y:S08]  /*e790*/  LDC R240, c[0x0][0x240] ;  /* 0x00009000fff07b82 */ /* 0x000e700000000800 */
[----:B------:R-:W1:Y:S01]  /*e7a0*/  LDC R3, c[0x0][0x240] ;  /* 0x00009000ff037b82 */ /* 0x000e620000000800 */
[----:B------:R-:W-:-:S07]  /*e7b0*/  IMAD R110, R110, R244, RZ ;  /* 0x000000f46e6e7224 */ /* 0x000fce00078e02ff */
[----:B------:R-:W1:Y:S08]  /*e7c0*/  LDC R245, c[0x0][0x240] ;  /* 0x00009000fff57b82 */ /* 0x000e700000000800 */
[----:B------:R-:W1:Y:S08]  /*e7d0*/  LDC R6, c[0x0][0x240] ;  /* 0x00009000ff067b82 */ /* 0x000e700000000800 */
[----:B------:R-:W1:Y:S01]  /*e7e0*/  LDC R241, c[0x0][0x240] ;  /* 0x00009000fff17b82 */ /* 0x000e620000000800 */
[----:B----4-:R-:W-:-:S07]  /*e7f0*/  IMAD R135, R135, R136, RZ ;  /* 0x0000008887877224 */ /* 0x010fce00078e02ff */
[----:B------:R-:W4:Y:S01]  /*e800*/  LDC R159, c[0x0][0x240] ;  /* 0x00009000ff9f7b82 */ /* 0x000f220000000800 */
[----:B------:R-:W4:Y:S01]  /*e810*/  LDL.LU R136, [R1+0x21d8] ;  /* 0x0021d80001887983 */ /* 0x000f220000300800 */
[----:B---3--:R-:W-:-:S06]  /*e820*/  IMAD R97, R97, R138, RZ ;  /* 0x0000008a61617224 */ /* 0x008fcc00078e02ff */
[----:B------:R-:W3:Y:S01]  /*e830*/  LDC R138, c[0x0][0x240] ;  /* 0x00009000ff8a7b82 */ /* 0x000ee20000000800 */
[----:B------:R-:W-:-:S07]  /*e840*/  IMAD R96, R96, R139, RZ ;  /* 0x0000008b60607224 */ /* 0x000fce00078e02ff */
[----:B------:R-:W3:Y:S01]  /*e850*/  LDC R139, c[0x0][0x240] ;  /* 0x00009000ff8b7b82 */ /* 0x000ee20000000800 */
[----:B------:R-:W-:Y:S02]  /*e860*/  IMAD R211, R209, R210, RZ ;  /* 0x000000d2d1d37224 */ /* 0x000fe400078e02ff */
[----:B--2---:R-:W-:Y:S02]  /*e870*/  IMAD R9, R9, R13, RZ ;  /* 0x0000000d09097224 */ /* 0x004fe400078e02ff */
[----:B------:R-:W-:-:S03]  /*e880*/  IMAD R90, R90, R214, RZ ;  /* 0x000000d65a5a7224 */ /* 0x000fc600078e02ff */
[----:B------:R-:W2:Y:S01]  /*e890*/  LDC R8, c[0x0][0x240] ;  /* 0x00009000ff087b82 */ /* 0x000ea20000000800 */
[----:B-1----:R-:W-:-:S07]  /*e8a0*/  IMAD R148, R148, R160, RZ ;  /* 0x000000a094947224 */ /* 0x002fce00078e02ff */
[----:B------:R-:W1:Y:S08]  /*e8b0*/  LDC R4, c[0x0][0x240] ;  /* 0x00009000ff047b82 */ /* 0x000e700000000800 */
[----:B------:R-:W1:Y:S01]  /*e8c0*/  LDC R5, c[0x0][0x240] ;  /* 0x00009000ff057b82 */ /* 0x000e620000000800 */
[----:B------:R-:W-:Y:S02]  /*e8d0*/  IMAD R113, R113, R240, RZ ;  /* 0x000000f071717224 */ /* 0x000fe400078e02ff */
[----:B------:R-:W-:-:S05]  /*e8e0*/  IMAD R132, R132, R3, RZ ;  /* 0x0000000384847224 */ /* 0x000fca00078e02ff */
[----:B------:R-:W1:Y:S01]  /*e8f0*/  LDC R244, c[0x0][0x240] ;  /* 0x00009000fff47b82 */ /* 0x000e620000000800 */
[----:B----4-:R-:W-:-:S07]  /*e900*/  IMAD R136, R136, R137, RZ ;  /* 0x0000008988887224 */ /* 0x010fce00078e02ff */
[----:B------:R-:W4:Y:S01]  /*e910*/  LDC R210, c[0x0][0x240] ;  /* 0x00009000ffd27b82 */ /* 0x000f220000000800 */
[----:B------:R-:W4:Y:S01]  /*e920*/  LDL.LU R137, [R1+0x21d4] ;  /* 0x0021d40001897983 */ /* 0x000f220000300800 */
[----:B---3--:R-:W-:-:S06]  /*e930*/  IMAD R121, R121, R138, RZ ;  /* 0x0000008a79797224 */ /* 0x008fcc00078e02ff */
[----:B------:R-:W4:Y:S01]  /*e940*/  LDC R138, c[0x0][0x240] ;  /* 0x00009000ff8a7b82 */ /* 0x000f220000000800 */
[----:B------:R-:W-:-:S07]  /*e950*/  IMAD R120, R120, R139, RZ ;  /* 0x0000008b78787224 */ /* 0x000fce00078e02ff */
[----:B------:R-:W3:Y:S01]  /*e960*/  LDC R139, c[0x0][0x240] ;  /* 0x00009000ff8b7b82 */ /* 0x000ee20000000800 */
[----:B------:R-:W-:-:S07]  /*e970*/  IMAD R209, R140, R158, RZ ;  /* 0x0000009e8cd17224 */ /* 0x000fce00078e02ff */
[----:B------:R-:W3:Y:S08]  /*e980*/  LDC R158, c[0x0][0x240] ;  /* 0x00009000ff9e7b82 */ /* 0x000ef00000000800 */
[----:B------:R-:W3:Y:S08]  /*e990*/  LDC R140, c[0x0][0x240] ;  /* 0x00009000ff8c7b82 */ /* 0x000ef00000000800 */
[----:B------:R-:W3:Y:S08]  /*e9a0*/  LDC R13, c[0x0][0x240] ;  /* 0x00009000ff0d7b82 */ /* 0x000ef00000000800 */
[----:B------:R-:W3:Y:S01]  /*e9b0*/  LDC R214, c[0x0][0x240] ;  /* 0x00009000ffd67b82 */ /* 0x000ee20000000800 */
[----:B------:R-:W-:-:S02]  /*e9c0*/  IMAD R149, R149, R159, RZ ;  /* 0x0000009f95957224 */ /* 0x000fc400078e02ff */
[----:B--2---:R-:W-:Y:S02]  /*e9d0*/  IMAD R152, R152, R8, RZ ;  /* 0x0000000898987224 */ /* 0x004fe400078e02ff */
[----:B-1----:R-:W-:-:S03]  /*e9e0*/  IMAD R155, R155, R4, RZ ;  /* 0x000000049b9b7224 */ /* 0x002fc600078e02ff */
[----:B------:R-:W1:Y:S01]  /*e9f0*/  LDC R240, c[0x0][0x240] ;  /* 0x00009000fff07b82 */ /* 0x000e620000000800 */
[----:B------:R-:W-:-:S07]  /*ea00*/  IMAD R154, R154, R5, RZ ;  /* 0x000000059a9a7224 */ /* 0x000fce00078e02ff */
[----:B------:R-:W2:Y:S08]  /*ea10*/  LDC R3, c[0x0][0x240] ;  /* 0x00009000ff037b82 */ /* 0x000eb00000000800 */
[----:B------:R-:W2:Y:S01]  /*ea20*/  LDC R160, c[0x0][0x240] ;  /* 0x00009000ffa07b82 */ /* 0x000ea20000000800 */
[----:B----4-:R-:W-:-:S07]  /*ea30*/  IMAD R137, R137, R138, RZ ;  /* 0x0000008a89897224 */ /* 0x010fce00078e02ff */
[----:B------:R-:W4:Y:S01]  /*ea40*/  LDC R159, c[0x0][0x240] ;  /* 0x00009000ff9f7b82 */ /* 0x000f220000000800 */
[----:B------:R-:W2:Y:S01]  /*ea50*/  LDL.LU R138, [R1+0x21d0] ;  /* 0x0021d000018a7983 */ /* 0x000ea20000300800 */
[----:B---3--:R-:W-:-:S06]  /*ea60*/  IMAD R94, R94, R158, RZ ;  /* 0x0000009e5e5e7224 */ /* 0x008fcc00078e02ff */
[----:B------:R-:W3:Y:S01]  /*ea70*/  LDC R158, c[0x0][0x240] ;  /* 0x00009000ff9e7b82 */ /* 0x000ee20000000800 */
[----:B------:R-:W-:Y:S02]  /*ea80*/  IMAD R91, R91, R210, RZ ;  /* 0x000000d25b5b7224 */ /* 0x000fe400078e02ff */
[----:B------:R-:W-:Y:S02]  /*ea90*/  IMAD R95, R95, R140, RZ ;  /* 0x0000008c5f5f7224 */ /* 0x000fe400078e02ff */
[----:B------:R-:W-:-:S03]  /*eaa0*/  IMAD R102, R102, R13, RZ ;  /* 0x0000000d66667224 */ /* 0x000fc600078e02ff */
[----:B------:R-:W1:Y:S08]  /*eab0*/  LDC R210, c[0x0][0x240] ;  /* 0x00009000ffd27b82 */ /* 0x000e700000000800 */
[----:B------:R-:W4:Y:S08]  /*eac0*/  LDC R140, c[0x0][0x240] ;  /* 0x00009000ff8c7b82 */ /* 0x000f300000000800 */
[----:B------:R-:W4:Y:S01]  /*ead0*/  LDC R13, c[0x0][0x240] ;  /* 0x00009000ff0d7b82 */ /* 0x000f220000000800 */
[----:B---3--:R-:W-:-:S07]  /*eae0*/  IMAD R118, R118, R158, RZ ;  /* 0x0000009e76767224 */ /* 0x008fce00078e02ff */
[----:B------:R-:W3:Y:S01]  /*eaf0*/  LDC R158, c[0x0][0x240] ;  /* 0x00009000ff9e7b82 */ /* 0x000ee20000000800 */
[----:B------:R-:W-:-:S07]  /*eb00*/  IMAD R114, R114, R214, RZ ;  /* 0x000000d672727224 */ /* 0x000fce00078e02ff */
[----:B------:R-:W3:Y:S08]  /*eb10*/  LDC R4, c[0x0][0x240] ;  /* 0x00009000ff047b82 */ /* 0x000ef00000000800 */
[----:B------:R-:W3:Y:S01]  /*eb20*/  LDC R5, c[0x0][0x240] ;  /* 0x00009000ff057b82 */ /* 0x000ee20000000800 */
[----:B------:R-:W-:Y:S02]  /*eb30*/  IMAD R142, R142, R244, RZ ;  /* 0x000000f48e8e7224 */ /* 0x000fe400078e02ff */
[----:B------:R-:W-:-:S02]  /*eb40*/  IMAD R109, R109, R245, RZ ;  /* 0x000000f56d6d7224 */ /* 0x000fc400078e02ff */
[----:B------:R-:W-:Y:S02]  /*eb50*/  IMAD R129, R129, R6, RZ ;  /* 0x0000000681817224 */ /* 0x000fe400078e02ff */
[----:B------:R-:W-:Y:S01]  /*eb60*/  IMAD R112, R112, R241, RZ ;  /* 0x000000f170707224 */ /* 0x000fe200078e02ff */
[----:B------:R-:W3:Y:S01]  /*eb70*/  LDC R214, c[0x0][0x240] ;  /* 0x00009000ffd67b82 */ /* 0x000ee20000000800 */
[----:B------:R-:W-:Y:S02]  /*eb80*/  IMAD R108, R108, R252, RZ ;  /* 0x000000fc6c6c7224 */ /* 0x000fe400078e02ff */
[----:B------:R-:W-:-:S05]  /*eb90*/  IMAD R87, R87, R243, RZ ;  /* 0x000000f357577224 */ /* 0x000fca00078e02ff */
[----:B------:R-:W3:Y:S01]  /*eba0*/  LDC R8, c[0x0][0x240] ;  /* 0x00009000ff087b82 */ /* 0x000ee20000000800 */
[----:B--2---:R-:W-:-:S07]  /*ebb0*/  IMAD R138, R138, R139, RZ ;  /* 0x0000008b8a8a7224 */ /* 0x004fce00078e02ff */
[----:B------:R-:W2:Y:S01]  /*ebc0*/  LDC R244, c[0x0][0x240] ;  /* 0x00009000fff47b82 */ /* 0x000ea20000000800 */
[----:B------:R-:W2:Y:S01]  /*ebd0*/  LDL.LU R139, [R1+0x21cc] ;  /* 0x0021cc00018b7983 */ /* 0x000ea20000300800 */
[----:B-1----:R-:W-:Y:S02]  /*ebe0*/  IMAD R115, R115, R210, RZ ;  /* 0x000000d273737224 */ /* 0x002fe400078e02ff */
[----:B----4-:R-:W-:-:S04]  /*ebf0*/  IMAD R119, R119, R140, RZ ;  /* 0x0000008c77777224 */ /* 0x010fc800078e02ff */
[----:B------:R-:W1:Y:S01]  /*ec00*/  LDC R210, c[0x0][0x240] ;  /* 0x00009000ffd27b82 */ /* 0x000e620000000800 */
[----:B------:R-:W-:-:S07]  /*ec10*/  IMAD R127, R127, R13, RZ ;  /* 0x0000000d7f7f7224 */ /* 0x000fce00078e02ff */
[----:B------:R-:W2:Y:S01]  /*ec20*/  LDC R140, c[0x0][0x240] ;  /* 0x00009000ff8c7b82 */ /* 0x000ea20000000800 */
[----:B---3--:R-:W-:-:S07]  /*ec30*/  IMAD R150, R150, R158, RZ ;  /* 0x0000009e96967224 */ /* 0x008fce00078e02ff */
[----:B------:R-:W3:Y:S08]  /*ec40*/  LDC R13, c[0x0][0x240] ;  /* 0x00009000ff0d7b82 */ /* 0x000ef00000000800 */
[----:B------:R-:W4:Y:S01]  /*ec50*/  LDC R158, c[0x0][0x240] ;  /* 0x00009000ff9e7b82 */ /* 0x000f220000000800 */
[----:B------:R-:W-:Y:S02]  /*ec60*/  IMAD R146, R146, R214, RZ ;  /* 0x000000d692927224 */ /* 0x000fe400078e02ff */
[----:B-1----:R-:W-:-:S05]  /*ec70*/  IMAD R147, R147, R210, RZ ;  /* 0x000000d293937224 */ /* 0x002fca00078e02ff */
[----:B------:R-:W1:Y:S01]  /*ec80*/  LDC R210, c[0x0][0x240] ;  /* 0x00009000ffd27b82 */ /* 0x000e620000000800 */
[----:B---3--:R-:W-:-:S07]  /*ec90*/  IMAD R151, R151, R13, RZ ;  /* 0x0000000d97977224 */ /* 0x008fce00078e02ff */
[----:B------:R-:W3:Y:S01]  /*eca0*/  LDC R214, c[0x0][0x240] ;  /* 0x00009000ffd67b82 */ /* 0x000ee20000000800 */
[----:B----4-:R-:W-:-:S07]  /*ecb0*/  IMAD R157, R157, R158, RZ ;  /* 0x0000009e9d9d7224 */ /* 0x010fce00078e02ff */
[----:B------:R-:W4:Y:S01]  /*ecc0*/  LDC R245, c[0x0][0x240] ;  /* 0x00009000fff57b82 */ /* 0x000f220000000800 */
[----:B------:R-:W-:Y:S02]  /*ecd0*/  IMAD R4, R174, R4, RZ ;  /* 0x00000004ae047224 */ /* 0x000fe400078e02ff */
[----:B------:R-:W-:-:S05]  /*ece0*/  IMAD R145, R145, R240, RZ ;  /* 0x000000f091917224 */ /* 0x000fca00078e02ff */
[----:B------:R-:W4:Y:S01]  /*ecf0*/  LDC R174, c[0x0][0x240] ;  /* 0x00009000ffae7b82 */ /* 0x000f220000000800 */
[----:B------:R-:W-:Y:S02]  /*ed00*/  IMAD R5, R173, R5, RZ ;  /* 0x00000005ad057224 */ /* 0x000fe400078e02ff */
[----:B------:R-:W-:-:S05]  /*ed10*/  IMAD R156, R156, R3, RZ ;  /* 0x000000039c9c7224 */ /* 0x000fca00078e02ff */
[----:B------:R-:W4:Y:S08]  /*ed20*/  LDC R6, c[0x0][0x240] ;  /* 0x00009000ff067b82 */ /* 0x000f300000000800 */
[----:B------:R-:W4:Y:S08]  /*ed30*/  LDC R241, c[0x0][0x240] ;  /* 0x00009000fff17b82 */ /* 0x000f300000000800 */
[----:B------:R-:W4:Y:S08]  /*ed40*/  LDC R252, c[0x0][0x240] ;  /* 0x00009000fffc7b82 */ /* 0x000f300000000800 */
[----:B------:R-:W4:Y:S01]  /*ed50*/  LDC R243, c[0x0][0x240] ;  /* 0x00009000fff37b82 */ /* 0x000f220000000800 */
[----:B--2---:R-:W-:-:S07]  /*ed60*/  IMAD R139, R139, R140, RZ ;  /* 0x0000008c8b8b7224 */ /* 0x004fce00078e02ff */
[----:B------:R-:W2:Y:S01]  /*ed70*/  LDC R240, c[0x0][0x240] ;  /* 0x00009000fff07b82 */ /* 0x000ea20000000800 */
[----:B------:R-:W4:Y:S04]  /*ed80*/  LDL.LU R140, [R1+0x21c8] ;  /* 0x0021c800018c7983 */ /* 0x000f280000300800 */
[----:B------:R-:W-:Y:S01]  /*ed90*/  STL [R1+0x2160], R146 ;  /* 0x0021609201007387 */ /* 0x000fe20000100800 */
[----:B-1----:R-:W-:Y:S02]  /*eda0*/  IMAD R167, R167, R210, RZ ;  /* 0x000000d2a7a77224 */ /* 0x002fe400078e02ff */
[----:B------:R-:W1:Y:S01]  /*edb0*/  LDC R173, c[0x0][0x240] ;  /* 0x00009000ffad7b82 */ /* 0x000e620000000800 */
[----:B------:R2:W-:Y:S04]  /*edc0*/  STL [R1+0x215c], R147 ;  /* 0x00215c9301007387 */ /* 0x0005e80000100800 */
[----:B------:R-:W-:Y:S01]  /*edd0*/  STL [R1+0x2158], R148 ;  /* 0x0021589401007387 */ /* 0x000fe20000100800 */
[----:B---3--:R-:W-:-:S02]  /*ede0*/  IMAD R166, R166, R214, RZ ;  /* 0x000000d6a6a67224 */ /* 0x008fc400078e02ff */
[----:B------:R-:W3:Y:S01]  /*edf0*/  LDC R3, c[0x0][0x240] ;  /* 0x00009000ff037b82 */ /* 0x000ee20000000800 */
[----:B------:R-:W-:Y:S04]  /*ee00*/  STL [R1+0x2154], R149 ;  /* 0x0021549501007387 */ /* 0x000fe80000100800 */
[----:B------:R2:W-:Y:S02]  /*ee10*/  STL [R1+0x2150], R150 ;  /* 0x0021509601007387 */ /* 0x0005e40000100800 */
[----:B--2---:R-:W-:Y:S02]  /*ee20*/  IMAD R165, R165, R240, RZ ;  /* 0x000000f0a5a57224 */ /* 0x004fe400078e02ff */
[----:B------:R2:W-:Y:S01]  /*ee30*/  STL [R1+0x2164], R151 ;  /* 0x0021649701007387 */ /* 0x0005e20000100800 */
[----:B------:R-:W1:Y:S03]  /*ee40*/  LDC R147, c[0x0][0x240] ;  /* 0x00009000ff937b82 */ /* 0x000e660000000800 */
[----:B------:R2:W-:Y:S04]  /*ee50*/  STL [R1+0x2168], R152 ;  /* 0x0021689801007387 */ /* 0x0005e80000100800 */
[----:B------:R-:W2:Y:S01]  /*ee60*/  LDL.LU R158, [R1+0x21c4] ;  /* 0x0021c400019e7983 */ /* 0x000ea20000300800 */
[----:B------:R-:W3:Y:S08]  /*ee70*/  LDC R150, c[0x0][0x240] ;  /* 0x00009000ff967b82 */ /* 0x000ef00000000800 */
[----:B------:R-:W1:Y:S08]  /*ee80*/  LDC R149, c[0x0][0x240] ;  /* 0x00009000ff957b82 */ /* 0x000e700000000800 */
[----:B------:R-:W2:Y:S01]  /*ee90*/  LDC R214, c[0x0][0x240] ;  /* 0x00009000ffd67b82 */ /* 0x000ea20000000800 */
[----:B---3--:R-:W-:-:S07]  /*eea0*/  IMAD R150, R168, R150, RZ ;  /* 0x00000096a8967224 */ /* 0x008fce00078e02ff */
[----:B------:R-:W3:Y:S01]  /*eeb0*/  LDC R148, c[0x0][0x240] ;  /* 0x00009000ff947b82 */ /* 0x000ee20000000800 */
[----:B-1----:R-:W-:-:S07]  /*eec0*/  IMAD R210, R172, R149, RZ ;  /* 0x00000095acd27224 */ /* 0x002fce00078e02ff */
[----:B------:R-:W1:Y:S08]  /*eed0*/  LDC R168, c[0x0][0x240] ;  /* 0x00009000ffa87b82 */ /* 0x000e700000000800 */
[----:B------:R-:W3:Y:S01]  /*eee0*/  LDC R172, c[0x0][0x240] ;  /* 0x00009000ffac7b82 */ /* 0x000ee20000000800 */
[----:B------:R-:W-:Y:S02]  /*eef0*/  IMAD R3, R170, R3, RZ ;  /* 0x00000003aa037224 */ /* 0x000fe400078e02ff */
[----:B------:R-:W-:-:S05]  /*ef00*/  IMAD R147, R175, R147, RZ ;  /* 0x00000093af937224 */ /* 0x000fca00078e02ff */
[----:B------:R-:W3:Y:S01]  /*ef10*/  LDC R146, c[0x0][0x240] ;  /* 0x00009000ff927b82 */ /* 0x000ee20000000800 */
[----:B------:R-:W-:Y:S02]  /*ef20*/  IMAD R162, R162, R244, RZ ;  /* 0x000000f4a2a27224 */ /* 0x000fe400078e02ff */
[----:B----4-:R-:W-:Y:S02]  /*ef30*/  IMAD R141, R141, R245, RZ ;  /* 0x000000f58d8d7224 */ /* 0x010fe400078e02ff */
[----:B------:R-:W-:Y:S02]  /*ef40*/  IMAD R153, R153, R6, RZ ;  /* 0x0000000699997224 */ /* 0x000fe400078e02ff */
[----:B------:R-:W-:Y:S01]  /*ef50*/  IMAD R144, R144, R241, RZ ;  /* 0x000000f190907224 */ /* 0x000fe200078e02ff */
[----:B------:R-:W4:Y:S08]  /*ef60*/  LDC R170, c[0x0][0x240] ;  /* 0x00009000ffaa7b82 */ /* 0x000f300000000800 */
[----:B------:R-:W4:Y:S01]  /*ef70*/  LDC R13, c[0x0][0x240] ;  /* 0x00009000ff0d7b82 */ /* 0x000f220000000800 */
[----:B------:R-:W-:-:S02]  /*ef80*/  IMAD R111, R111, R243, RZ ;  /* 0x000000f36f6f7224 */ /* 0x000fc400078e02ff */
[----:B------:R-:W-:-:S05]  /*ef90*/  IMAD R8, R178, R8, RZ ;  /* 0x00000008b2087224 */ /* 0x000fca00078e02ff */
[----:B--2---:R-:W2:Y:S08]  /*efa0*/  LDC R151, c[0x0][0x240] ;  /* 0x00009000ff977b82 */ /* 0x004eb00000000800 */
[----:B------:R-:W2:Y:S01]  /*efb0*/  LDC R152, c[0x0][0x240] ;  /* 0x00009000ff987b82 */ /* 0x000ea20000000800 */
[----:B------:R-:W-:-:S07]  /*efc0*/  IMAD R158, R158, R159, RZ ;  /* 0x0000009f9e9e7224 */ /* 0x000fce00078e02ff */
[----:B------:R-:W2:Y:S01]  /*efd0*/  LDC R175, c[0x0][0x240] ;  /* 0x00009000ffaf7b82 */ /* 0x000ea20000000800 */
[----:B------:R-:W2:Y:S01]  /*efe0*/  LDL.LU R159, [R1+0x21c0] ;  /* 0x0021c000019f7983 */ /* 0x000ea20000300800 */
[----:B------:R-:W-:Y:S02]  /*eff0*/  IMAD R149, R185, R174, RZ ;  /* 0x000000aeb9957224 */ /* 0x000fe400078e02ff */
[----:B-1----:R-:W-:Y:S02]  /*f000*/  IMAD R240, R181, R168, RZ ;  /* 0x000000a8b5f07224 */ /* 0x002fe400078e02ff */
[----:B------:R-:W-:Y:S02]  /*f010*/  IMAD.MOV.U32 R168, RZ, RZ, R211 ;  /* 0x000000ffffa87224 */ /* 0x000fe400078e00d3 */
[----:B------:R-:W1:Y:S01]  /*f020*/  LDC R174, c[0x0][0x240] ;  /* 0x00009000ffae7b82 */ /* 0x000e620000000800 */
[----:B---3--:R-:W-:Y:S02]  /*f030*/  IMAD R211, R183, R172, RZ ;  /* 0x000000acb7d37224 */ /* 0x008fe400078e02ff */
[----:B------:R-:W-:-:S02]  /*f040*/  IMAD.MOV.U32 R172, RZ, RZ, R215 ;  /* 0x000000ffffac7224 */ /* 0x000fc400078e00d7 */
[----:B------:R-:W-:-:S03]  /*f050*/  IMAD R215, R184, R173, RZ ;  /* 0x000000adb8d77224 */ /* 0x000fc600078e02ff */
[----:B------:R-:W3:Y:S01]  /*f060*/  LDC R184, c[0x0][0x240] ;  /* 0x00009000ffb87b82 */ /* 0x000ee20000000800 */
[----:B------:R-:W-:-:S07]  /*f070*/  IMAD R214, R196, R214, RZ ;  /* 0x000000d6c4d67224 */ /* 0x000fce00078e02ff */
[----:B------:R-:W2:Y:S01]  /*f080*/  LDC R173, c[0x0][0x240] ;  /* 0x00009000ffad7b82 */ /* 0x000ea20000000800 */
[----:B-1----:R-:W-:-:S07]  /*f090*/  IMAD R174, R199, R174, RZ ;  /* 0x000000aec7ae7224 */ /* 0x002fce00078e02ff */
[----:B------:R-:W1:Y:S01]  /*f0a0*/  LDC R185, c[0x0][0x240] ;  /* 0x00009000ffb97b82 */ /* 0x000e620000000800 */
[----:B---3--:R-:W-:-:S07]  /*f0b0*/  IMAD R196, R200, R184, RZ ;  /* 0x000000b8c8c47224 */ /* 0x008fce00078e02ff */
[----:B------:R-:W3:Y:S08]  /*f0c0*/  LDC R245, c[0x0][0x240] ;  /* 0x00009000fff57b82 */ /* 0x000ef00000000800 */
[----:B------:R-:W3:Y:S01]  /*f0d0*/  LDC R184, c[0x0][0x240] ;  /* 0x00009000ffb87b82 */ /* 0x000ee20000000800 */
[----:B------:R-:W-:Y:S02]  /*f0e0*/  IMAD R148, R177, R148, RZ ;  /* 0x00000094b1947224 */ /* 0x000fe400078e02ff */
[----:B------:R-:W-:-:S02]  /*f0f0*/  IMAD.MOV.U32 R181, RZ, RZ, R212 ;  /* 0x000000ffffb57224 */ /* 0x000fc400078e00d4 */
[----:B------:R-:W-:Y:S02]  /*f100*/  IMAD R244, R179, R146, RZ ;  /* 0x00000092b3f47224 */ /* 0x000fe400078e02ff */
[----:B----4-:R-:W-:Y:S01]  /*f110*/  IMAD R212, R182, R170, RZ ;  /* 0x000000aab6d47224 */ /* 0x010fe200078e02ff */
[----:B------:R-:W-:Y:S01]  /*f120*/  MOV R182, R148 ;  /* 0x0000009400b67202 */ /* 0x000fe20000000f00 */
[----:B------:R-:W-:Y:S01]  /*f130*/  IMAD.MOV.U32 R146, RZ, RZ, R7 ;  /* 0x000000ffff927224 */ /* 0x000fe200078e0007 */
[----:B------:R-:W4:Y:S01]  /*f140*/  LDC R6, c[0x0][0x240] ;  /* 0x00009000ff067b82 */ /* 0x000f220000000800 */
[----:B--2---:R-:W-:Y:S02]  /*f150*/  IMAD R148, R186, R175, RZ ;  /* 0x000000afba947224 */ /* 0x004fe400078e02ff */
[----:B------:R-:W-:-:S05]  /*f160*/  IMAD R173, R198, R173, RZ ;  /* 0x000000adc6ad7224 */ /* 0x000fca00078e02ff */
[----:B------:R-:W2:Y:S08]  /*f170*/  LDC R7, c[0x0][0x240] ;  /* 0x00009000ff077b82 */ /* 0x000eb00000000800 */
[----:B------:R-:W1:Y:S08]  /*f180*/  LDC R175, c[0x0][0x240] ;  /* 0x00009000ffaf7b82 */ /* 0x000e700000000800 */
[----:B------:R-:W4:Y:S01]  /*f190*/  LDC R241, c[0x0][0x240] ;  /* 0x00009000fff17b82 */ /* 0x000f220000000800 */
[----:B--2---:R-:W-:-:S07]  /*f1a0*/  IMAD R7, R194, R7, RZ ;  /* 0x00000007c2077224 */ /* 0x004fce00078e02ff */
[----:B------:R-:W2:Y:S01]  /*f1b0*/  LDC R243, c[0x0][0x240] ;  /* 0x00009000fff37b82 */ /* 0x000ea20000000800 */
[----:B-1----:R-:W-:-:S07]  /*f1c0*/  IMAD R194, R201, R175, RZ ;  /* 0x000000afc9c27224 */ /* 0x002fce00078e02ff */
[----:B------:R-:W1:Y:S01]  /*f1d0*/  LDC R177, c[0x0][0x240] ;  /* 0x00009000ffb17b82 */ /* 0x000e620000000800 */
[----:B------:R-:W-:Y:S02]  /*f1e0*/  IMAD R175, R202, R185, RZ ;  /* 0x000000b9caaf7224 */ /* 0x000fe400078e02ff */
[----:B------:R-:W-:-:S05]  /*f1f0*/  IMAD R140, R140, R252, RZ ;  /* 0x000000fc8c8c7224 */ /* 0x000fca00078e02ff */
[----:B------:R-:W1:Y:S01]  /*f200*/  LDC R178, c[0x0][0x240] ;  /* 0x00009000ffb27b82 */ /* 0x000e620000000800 */
[----:B------:R-:W-:-:S07]  /*f210*/  IMAD R159, R159, R160, RZ ;  /* 0x000000a09f9f7224 */ /* 0x000fce00078e02ff */
[----:B------:R-:W1:Y:S01]  /*f220*/  LDC R252, c[0x0][0x240] ;  /* 0x00009000fffc7b82 */ /* 0x000e620000000800 */
[----:B------:R-:W2:Y:S04]  /*f230*/  LDL.LU R160, [R1+0x21bc] ;  /* 0x0021bc0001a07983 */ /* 0x000ea80000300800 */
[----:B------:R4:W-:Y:S01]  /*f240*/  STL [R1+0x4e4], R174 ;  /* 0x0004e4ae01007387 */ /* 0x0009e20000100800 */
[----:B---3--:R-:W-:Y:S02]  /*f250*/  IMAD R161, R161, R245, RZ ;  /* 0x000000f5a1a17224 */ /* 0x008fe400078e02ff */
[----:B------:R-:W3:Y:S08]  /*f260*/  LDC R245, c[0x0][0x240] ;  /* 0x00009000fff57b82 */ /* 0x000ef00000000800 */
[----:B----4-:R-:W4:Y:S01]  /*f270*/  LDC R174, c[0x0][0x240] ;  /* 0x00009000ffae7b82 */ /* 0x010f220000000800 */
[----:B------:R-:W-:-:S02]  /*f280*/  IMAD.MOV.U32 R170, RZ, RZ, R147 ;  /* 0x000000ffffaa7224 */ /* 0x000fc400078e0093 */
[----:B------:R-:W-:Y:S02]  /*f290*/  IMAD.MOV.U32 R201, RZ, RZ, R173 ;  /* 0x000000ffffc97224 */ /* 0x000fe400078e00ad */
[----:B------:R-:W-:Y:S02]  /*f2a0*/  IMAD R6, R176, R6, RZ ;  /* 0x00000006b0067224 */ /* 0x000fe400078e02ff */
[----:B------:R-:W-:Y:S01]  /*f2b0*/  IMAD R164, R164, R241, RZ ;  /* 0x000000f1a4a47224 */ /* 0x000fe200078e02ff */
[----:B------:R4:W-:Y:S01]  /*f2c0*/  STL [R1+0x4f0], R175 ;  /* 0x0004f0af01007387 */ /* 0x0009e20000100800 */
[----:B--2---:R-:W-:Y:S01]  /*f2d0*/  IMAD R143, R143, R243, RZ ;  /* 0x000000f38f8f7224 */ /* 0x004fe200078e02ff */
[----:B------:R-:W2:Y:S01]  /*f2e0*/  LDC R173, c[0x0][0x240] ;  /* 0x00009000ffad7b82 */ /* 0x000ea20000000800 */
[----:B------:R-:W-:Y:S01]  /*f2f0*/  IMAD.MOV.U32 R183, RZ, RZ, R146 ;  /* 0x000000ffffb77224 */ /* 0x000fe200078e0092 */
[----:B------:R-:W-:Y:S01]  /*f300*/  MOV R199, R182 ;  /* 0x000000b600c77202 */ /* 0x000fe20000000f00 */
[----:B------:R-:W-:-:S05]  /*f310*/  IMAD R171, R171, R151, RZ ;  /* 0x00000097abab7224 */ /* 0x000fca00078e02ff */
[----:B------:R-:W2:Y:S01]  /*f320*/  LDC R179, c[0x0][0x240] ;  /* 0x00009000ffb37b82 */ /* 0x000ea20000000800 */
[----:B----4-:R-:W-:Y:S02]  /*f330*/  IMAD R198, R203, R174, RZ ;  /* 0x000000aecbc67224 */ /* 0x010fe400078e02ff */
[----:B------:R-:W-:-:S05]  /*f340*/  IMAD R174, R204, R184, RZ ;  /* 0x000000b8ccae7224 */ /* 0x000fca00078e02ff */
[----:B------:R-:W4:Y:S01]  /*f350*/  LDC R175, c[0x0][0x240] ;  /* 0x00009000ffaf7b82 */ /* 0x000f220000000800 */
[----:B------:R-:W-:-:S07]  /*f360*/  IMAD.MOV.U32 R204, RZ, RZ, R168 ;  /* 0x000000ffffcc7224 */ /* 0x000fce00078e00a8 */
[----:B------:R-:W1:Y:S01]  /*f370*/  LDC R168, c[0x0][0x240] ;  /* 0x00009000ffa87b82 */ /* 0x000e620000000800 */
[----:B------:R1:W-:Y:S01]  /*f380*/  STL [R1+0x4f8], R174 ;  /* 0x0004f8ae01007387 */ /* 0x0003e20000100800 */
[----:B------:R-:W-:-:S06]  /*f390*/  IMAD.MOV.U32 R200, RZ, RZ, R170 ;  /* 0x000000ffffc87224 */ /* 0x000fcc00078e00aa */
[----:B------:R-:W4:Y:S01]  /*f3a0*/  LDC R170, c[0x0][0x240] ;  /* 0x00009000ffaa7b82 */ /* 0x000f220000000800 */
[----:B---3--:R-:W-:Y:S02]  /*f3b0*/  IMAD R245, R195, R245, RZ ;  /* 0x000000f5c3f57224 */ /* 0x008fe400078e02ff */
[----:B------:R-:W-:-:S05]  /*f3c0*/  IMAD R241, R180, R13, RZ ;  /* 0x0000000db4f17224 */ /* 0x000fca00078e02ff */
[----:B------:R-:W3:Y:S01]  /*f3d0*/  LDC R176, c[0x0][0x240] ;  /* 0x00009000ffb07b82 */ /* 0x000ee20000000800 */
[----:B-1----:R-:W-:Y:S01]  /*f3e0*/  IMAD R168, R205, R168, RZ ;  /* 0x000000a8cda87224 */ /* 0x002fe200078e02ff */
[----:B------:R-:W-:Y:S01]  /*f3f0*/  MOV R205, R207 ;  /* 0x000000cf00cd7202 */ /* 0x000fe20000000f00 */
[----:B------:R-:W-:-:S05]  /*f400*/  IMAD.MOV.U32 R195, RZ, RZ, R172 ;  /* 0x000000ffffc37224 */ /* 0x000fca00078e00ac */
[----:B------:R-:W1:Y:S01]  /*f410*/  LDC R174, c[0x0][0x240] ;  /* 0x00009000ffae7b82 */ /* 0x000e620000000800 */
[----:B------:R3:W-:Y:S04]  /*f420*/  STL [R1+0x4fc], R168 ;  /* 0x0004fca801007387 */ /* 0x0007e80000100800 */
[----:B------:R-:W2:Y:S03]  /*f430*/  LDL.LU R207, [R1+0x21b8] ;  /* 0x0021b80001cf7983 */ /* 0x000ea60000300800 */
[----:B------:R-:W2:Y:S01]  /*f440*/  LDC R172, c[0x0][0x240] ;  /* 0x00009000ffac7b82 */ /* 0x000ea20000000800 */
[----:B----4-:R-:W-:Y:S02]  /*f450*/  IMAD R170, R206, R170, RZ ;  /* 0x000000aaceaa7224 */ /* 0x010fe400078e02ff */
[----:B---3--:R-:W-:-:S02]  /*f460*/  IMAD.MOV.U32 R168, RZ, RZ, R208 ;  /* 0x000000ffffa87224 */ /* 0x008fc400078e00d0 */
[----:B------:R-:W3:Y:S01]  /*f470*/  LDL.LU R208, [R1+0x21b4] ;  /* 0x0021b40001d07983 */ /* 0x000ee20000300800 */
[----:B------:R-:W-:Y:S02]  /*f480*/  IMAD.MOV.U32 R206, RZ, RZ, R216 ;  /* 0x000000ffffce7224 */ /* 0x000fe400078e00d8 */
[----:B------:R-:W4:Y:S01]  /*f490*/  LDC R180, c[0x0][0x240] ;  /* 0x00009000ffb47b82 */ /* 0x000f220000000800 */
[----:B------:R-:W4:Y:S04]  /*f4a0*/  LDL.LU R216, [R1+0x21b0] ;  /* 0x0021b00001d87983 */ /* 0x000f280000300800 */
[----:B------:R1:W-:Y:S01]  /*f4b0*/  STL [R1+0x500], R170 ;  /* 0x000500aa01007387 */ /* 0x0003e20000100800 */
[----:B------:R-:W-:Y:S02]  /*f4c0*/  IMAD R146, R188, R177, RZ ;  /* 0x000000b1bc927224 */ /* 0x000fe400078e02ff */
[----:B------:R-:W4:Y:S01]  /*f4d0*/  LDC R243, c[0x0][0x240] ;  /* 0x00009000fff37b82 */ /* 0x000f220000000800 */
[----:B-1----:R-:W-:-:S07]  /*f4e0*/  IMAD.MOV.U32 R170, RZ, RZ, R209 ;  /* 0x000000ffffaa7224 */ /* 0x002fce00078e00d1 */
[----:B------:R-:W1:Y:S01]  /*f4f0*/  LDC R177, c[0x0][0x240] ;  /* 0x00009000ffb17b82 */ /* 0x000e620000000800 */
[----:B------:R-:W4:Y:S01]  /*f500*/  LDL.LU R209, [R1+0x21ac] ;  /* 0x0021ac0001d17983 */ /* 0x000f220000300800 */
[----:B------:R-:W-:-:S06]  /*f510*/  IMAD.MOV.U32 R203, RZ, RZ, R181 ;  /* 0x000000ffffcb7224 */ /* 0x000fcc00078e00b5 */
[----:B------:R-:W1:Y:S01]  /*f520*/  LDC R182, c[0x0][0x240] ;  /* 0x00009000ffb67b82 */ /* 0x000e620000000800 */
[----:B------:R-:W-:-:S07]  /*f530*/  IMAD R151, R189, R178, RZ ;  /* 0x000000b2bd977224 */ /* 0x000fce00078e02ff */
[----:B------:R-:W1:Y:S08]  /*f540*/  LDC R13, c[0x0][0x240] ;  /* 0x00009000ff0d7b82 */ /* 0x000e700000000800 */
[----:B------:R-:W1:Y:S08]  /*f550*/  LDC R184, c[0x0][0x240] ;  /* 0x00009000ffb87b82 */ /* 0x000e700000000800 */
[----:B------:R-:W1:Y:S08]  /*f560*/  LDC R185, c[0x0][0x240] ;  /* 0x00009000ffb97b82 */ /* 0x000e700000000800 */
[----:B------:R-:W1:Y:S01]  /*f570*/  LDC R186, c[0x0][0x240] ;  /* 0x00009000ffba7b82 */ /* 0x000e620000000800 */
[----:B--2---:R-:W-:Y:S01]  /*f580*/  IMAD R172, R207, R172, RZ ;  /* 0x000000accfac7224 */ /* 0x004fe200078e02ff */
[----:B------:R-:W-:Y:S01]  /*f590*/  MOV R207, R213 ;  /* 0x000000d500cf7202 */ /* 0x000fe20000000f00 */
[----:B---3--:R-:W-:Y:S01]  /*f5a0*/  IMAD R173, R208, R173, RZ ;  /* 0x000000add0ad7224 */ /* 0x008fe200078e02ff */
[----:B------:R-:W2:Y:S01]  /*f5b0*/  LDL.LU R213, [R1+0x21a8] ;  /* 0x0021a80001d57983 */ /* 0x000ea20000300800 */
[----:B------:R-:W-:-:S03]  /*f5c0*/  IMAD R160, R160, R252, RZ ;  /* 0x000000fca0a07224 */ /* 0x000fc600078e02ff */
[----:B------:R-:W3:Y:S01]  /*f5d0*/  LDC R181, c[0x0][0x240] ;  /* 0x00009000ffb57b82 */ /* 0x000ee20000000800 */
[----:B------:R1:W-:Y:S01]  /*f5e0*/  STL [R1+0x504], R172 ;  /* 0x000504ac01007387 */ /* 0x0003e20000100800 */
[----:B------:R-:W-:Y:S02]  /*f5f0*/  IMAD.MOV.U32 R208, RZ, RZ, R212 ;  /* 0x000000ffffd07224 */ /* 0x000fe400078e00d4 */
[----:B------:R-:W-:-:S04]  /*f600*/  IMAD R147, R187, R176, RZ ;  /* 0x000000b0bb937224 */ /* 0x000fc800078e02ff */
[----:B------:R-:W3:Y:S01]  /*f610*/  LDC R252, c[0x0][0x240] ;  /* 0x00009000fffc7b82 */ /* 0x000ee20000000800 */
[----:B-1----:R-:W-:Y:S02]  /*f620*/  IMAD.MOV.U32 R172, RZ, RZ, R210 ;  /* 0x000000ffffac7224 */ /* 0x002fe400078e00d2 */
[----:B------:R-:W2:Y:S01]  /*f630*/  LDL.LU R210, [R1+0x21a4] ;  /* 0x0021a40001d27983 */ /* 0x000ea20000300800 */
[----:B----4-:R-:W-:-:S04]  /*f640*/  IMAD R180, R191, R180, RZ ;  /* 0x000000b4bfb47224 */ /* 0x010fc800078e02ff */
[----:B------:R-:W1:Y:S01]  /*f650*/  LDC R176, c[0x0][0x240] ;  /* 0x00009000ffb07b82 */ /* 0x000e620000000800 */
[----:B------:R-:W4:Y:S01]  /*f660*/  LDL.LU R212, [R1+0x21a0] ;  /* 0x0021a00001d47983 */ /* 0x000f220000300800 */
[----:B------:R-:W-:-:S03]  /*f670*/  IMAD R174, R209, R174, RZ ;  /* 0x000000aed1ae7224 */ /* 0x000fc600078e02ff */
[----:B------:R3:W-:Y:S01]  /*f680*/  STL [R1+0x508], R173 ;  /* 0x000508ad01007387 */ /* 0x0007e20000100800 */
[----:B------:R-:W-:Y:S02]  /*f690*/  MOV R209, R214 ;  /* 0x000000d600d17202 */ /* 0x000fe40000000f00 */
[----:B------:R-:W4:Y:S01]  /*f6a0*/  LDC R178, c[0x0][0x240] ;  /* 0x00009000ffb27b82 */ /* 0x000f220000000800 */
[----:B---3--:R-:W-:-:S07]  /*f6b0*/  IMAD.MOV.U32 R173, RZ, RZ, R211 ;  /* 0x000000ffffad7224 */ /* 0x008fce00078e00d3 */
[----:B------:R-:W3:Y:S01]  /*f6c0*/  LDC R188, c[0x0][0x240] ;  /* 0x00009000ffbc7b82 */ /* 0x000ee20000000800 */
[----:B------:R-:W1:Y:S04]  /*f6d0*/  LDL.LU R211, [R1+0x219c] ;  /* 0x00219c0001d37983 */ /* 0x000e680000300800 */
[----:B------:R-:W3:Y:S01]  /*f6e0*/  LDL.LU R214, [R1+0x2198] ;  /* 0x0021980001d67983 */ /* 0x000ee20000300800 */
[----:B------:R-:W-:Y:S02]  /*f6f0*/  IMAD R252, R197, R252, RZ ;  /* 0x000000fcc5fc7224 */ /* 0x000fe400078e02ff */
[----:B------:R-:W-:Y:S01]  /*f700*/  IMAD R163, R163, R243, RZ ;  /* 0x000000f3a3a37224 */ /* 0x000fe200078e02ff */
[----:B------:R2:W-:Y:S01]  /*f710*/  STL [R1+0x50c], R174 ;  /* 0x00050cae01007387 */ /* 0x0005e20000100800 */
[----:B------:R-:W-:Y:S01]  /*f720*/  IMAD.MOV.U32 R202, RZ, RZ, R180 ;  /* 0x000000ffffca7224 */ /* 0x000fe200078e00b4 */
[----:B------:R-:W4:Y:S01]  /*f730*/  LDC R187, c[0x0][0x240] ;  /* 0x00009000ffbb7b82 */ /* 0x000f220000000800 */
[----:B--2---:R-:W-:-:S07]  /*f740*/  IMAD.MOV.U32 R174, RZ, RZ, R215 ;  /* 0x000000ffffae7224 */ /* 0x004fce00078e00d7 */
[----:B------:R-:W2:Y:S01]  /*f750*/  LDC R180, c[0x0][0x240] ;  /* 0x00009000ffb47b82 */ /* 0x000ea20000000800 */
[----:B------:R-:W2:Y:S01]  /*f760*/  LDL.LU R215, [R1+0x2194] ;  /* 0x0021940001d77983 */ /* 0x000ea20000300800 */
[----:B------:R-:W-:-:S06]  /*f770*/  IMAD R169, R169, R152, RZ ;  /* 0x00000098a9a97224 */ /* 0x000fcc00078e02ff */
[----:B------:R-:W3:Y:S01]  /*f780*/  LDC R189, c[0x0][0x240] ;  /* 0x00009000ffbd7b82 */ /* 0x000ee20000000800 */
[----:B------:R-:W-:Y:S01]  /*f790*/  IMAD R210, R210, R175, RZ ;  /* 0x000000afd2d27224 */ /* 0x000fe200078e02ff */
[----:B------:R-:W-:Y:S01]  /*f7a0*/  MOV R197, R183 ;  /* 0x000000b700c57202 */ /* 0x000fe20000000f00 */
[----:B------:R-:W-:-:S05]  /*f7b0*/  IMAD.MOV.U32 R175, RZ, RZ, R217 ;  /* 0x000000ffffaf7224 */ /* 0x000fca00078e00d9 */
[----:B------:R-:W3:Y:S01]  /*f7c0*/  LDC R243, c[0x0][0x240] ;  /* 0x00009000fff37b82 */ /* 0x000ee20000000800 */
[----:B------:R-:W2:Y:S04]  /*f7d0*/  LDL.LU R217, [R1+0x2190] ;  /* 0x0021900001d97983 */ /* 0x000ea80000300800 */
[----:B------:R1:W-:Y:S03]  /*f7e0*/  STL [R1+0x510], R210 ;  /* 0x000510d201007387 */ /* 0x0003e60000100800 */
[----:B------:R-:W2:Y:S01]  /*f7f0*/  LDC R183, c[0x0][0x240] ;  /* 0x00009000ffb77b82 */ /* 0x000ea20000000800 */
[----:B------:R-:W-:Y:S02]  /*f800*/  IMAD R13, R193, R13, RZ ;  /* 0x0000000dc10d7224 */ /* 0x000fe400078e02ff */
[----:B------:R-:W-:-:S05]  /*f810*/  IMAD R152, R190, R179, RZ ;  /* 0x000000b3be987224 */ /* 0x000fca00078e02ff */
[----:B------:R-:W2:Y:S01]  /*f820*/  LDC R190, c[0x0][0x240] ;  /* 0x00009000ffbe7b82 */ /* 0x000ea20000000800 */
[----:B-1----:R-:W-:Y:S02]  /*f830*/  IMAD R210, R211, R176, RZ ;  /* 0x000000b0d3d27224 */ /* 0x002fe400078e02ff */
[----:B----4-:R-:W-:-:S03]  /*f840*/  IMAD R176, R212, R177, RZ ;  /* 0x000000b1d4b07224 */ /* 0x010fc600078e02ff */
[----:B------:R1:W-:Y:S01]  /*f850*/  STL [R1+0x514], R210 ;  /* 0x000514d201007387 */ /* 0x0003e20000100800 */
[----:B---3--:R-:W-:Y:S01]  /*f860*/  IMAD R243, R192, R243, RZ ;  /* 0x000000f3c0f37224 */ /* 0x008fe200078e02ff */
[----:B------:R-:W3:Y:S02]  /*f870*/  LDC R191, c[0x0][0x240] ;  /* 0x00009000ffbf7b82 */ /* 0x000ee40000000800 */
[----:B------:R2:W-:Y:S01]  /*f880*/  STL [R1+0x518], R176 ;  /* 0x000518b001007387 */ /* 0x0005e20000100800 */
[----:B------:R-:W-:Y:S02]  /*f890*/  IMAD R177, R216, R181, RZ ;  /* 0x000000b5d8b17224 */ /* 0x000fe400078e02ff */
[----:B------:R-:W-:Y:S02]  /*f8a0*/  IMAD.MOV.U32 R212, RZ, RZ, R175 ;  /* 0x000000ffffd47224 */ /* 0x000fe400078e00af */
[----:B------:R-:W-:Y:S01]  /*f8b0*/  IMAD R211, R213, R178, RZ ;  /* 0x000000b2d5d37224 */ /* 0x000fe200078e02ff */
[----:B-1----:R-:W-:Y:S01]  /*f8c0*/  MOV R210, R174 ;  /* 0x000000ae00d27202 */ /* 0x002fe20000000f00 */
[----:B------:R-:W1:Y:S01]  /*f8d0*/  LDC R179, c[0x0][0x240] ;  /* 0x00009000ffb37b82 */ /* 0x000e620000000800 */
[----:B--2---:R-:W-:Y:S01]  /*f8e0*/  IMAD R176, R215, R180, RZ ;  /* 0x000000b4d7b07224 */ /* 0x004fe200078e02ff */
[----:B------:R-:W-:Y:S01]  /*f8f0*/  MOV R174, R172 ;  /* 0x000000ac00ae7202 */ /* 0x000fe20000000f00 */
[----:B------:R-:W-:-:S02]  /*f900*/  IMAD.MOV.U32 R175, RZ, RZ, R207 ;  /* 0x000000ffffaf7224 */ /* 0x000fc400078e00cf */
[----:B------:R-:W-:Y:S01]  /*f910*/  IMAD.MOV.U32 R178, RZ, RZ, R212 ;  /* 0x000000ffffb27224 */ /* 0x000fe200078e00d4 */
[----:B------:R-:W-:Y:S02]  /*f920*/  STL [R1+0x524], R176 ;  /* 0x000524b001007387 */ /* 0x000fe40000100800 */
[----:B------:R-:W2:Y:S02]  /*f930*/  LDC R192, c[0x0][0x240] ;  /* 0x00009000ffc07b82 */ /* 0x000ea40000000800 */
[----:B------:R4:W-:Y:S01]  /*f940*/  STL [R1+0x528], R177 ;  /* 0x000528b101007387 */ /* 0x0009e20000100800 */
[----:B------:R-:W-:Y:S02]  /*f950*/  IMAD.MOV.U32 R207, RZ, RZ, R9 ;  /* 0x000000ffffcf7224 */ /* 0x000fe400078e0009 */
[----:B------:R-:W-:-:S03]  /*f960*/  IMAD.MOV.U32 R172, RZ, RZ, R205 ;  /* 0x000000ffffac7224 */ /* 0x000fc600078e00cd */
[----:B------:R-:W2:Y:S01]  /*f970*/  LDC R193, c[0x0][0x240] ;  /* 0x00009000ffc17b82 */ /* 0x000ea20000000800 */
[----:B----4-:R-:W-:Y:S02]  /*f980*/  IMAD.MOV.U32 R177, RZ, RZ, R208 ;  /* 0x000000ffffb17224 */ /* 0x010fe400078e00d0 */
[----:B------:R-:W-:-:S05]  /*f990*/  IMAD.MOV.U32 R208, RZ, RZ, R206 ;  /* 0x000000ffffd07224 */ /* 0x000fca00078e00ce */
[----:B------:R-:W4:Y:S01]  /*f9a0*/  LDC R180, c[0x0][0x240] ;  /* 0x00009000ffb47b82 */ /* 0x000f220000000800 */
[----:B------:R-:W-:Y:S02]  /*f9b0*/  IMAD.MOV.U32 R212, RZ, RZ, R177 ;  /* 0x000000ffffd47224 */ /* 0x000fe400078e00b1 */
[----:B------:R-:W-:Y:S01]  /*f9c0*/  IMAD R9, R218, R183, RZ ;  /* 0x000000b7da097224 */ /* 0x000fe200078e02ff */
[----:B------:R-:W-:Y:S01]  /*f9d0*/  MOV R206, R13 ;  /* 0x0000000d00ce7202 */ /* 0x000fe20000000f00 */
[----:B------:R-:W-:Y:S02]  /*f9e0*/  IMAD R13, R219, R184, RZ ;  /* 0x000000b8db0d7224 */ /* 0x000fe400078e02ff */
[----:B------:R-:W-:Y:S01]  /*f9f0*/  IMAD.MOV.U32 R216, RZ, RZ, R212 ;  /* 0x000000ffffd87224 */ /* 0x000fe200078e00d4 */
[----:B------:R-:W4:Y:S01]  /*fa00*/  LDC R184, c[0x0][0x240] ;  /* 0x00009000ffb87b82 */ /* 0x000f220000000800 */
[----:B------:R-:W-:Y:S02]  /*fa10*/  IMAD R205, R222, R187, RZ ;  /* 0x000000bbdecd7224 */ /* 0x000fe400078e02ff */
[----:B-1----:R-:W-:-:S05]  /*fa20*/  IMAD R214, R214, R179, RZ ;  /* 0x000000b3d6d67224 */ /* 0x002fca00078e02ff */
[----:B------:R-:W1:Y:S08]  /*fa30*/  LDC R187, c[0x0][0x240] ;  /* 0x00009000ffbb7b82 */ /* 0x000e700000000800 */
[----:B------:R-:W4:Y:S08]  /*fa40*/  LDC R179, c[0x0][0x240] ;  /* 0x00009000ffb37b82 */ /* 0x000f300000000800 */
[----:B------:R-:W4:Y:S08]  /*fa50*/  LDC R183, c[0x0][0x240] ;  /* 0x00009000ffb77b82 */ /* 0x000f300000000800 */
[----:B------:R-:W3:Y:S02]  /*fa60*/  LDC R181, c[0x0][0x240] ;  /* 0x00009000ffb57b82 */ /* 0x000ee40000000800 */
[----:B---3--:R-:W-:-:S02]  /*fa70*/  IMAD R76, R76, R181, RZ ;  /* 0x000000b54c4c7224 */ /* 0x008fc400078e02ff */
[----:B------:R-:W-:-:S04]  /*fa80*/  IMAD R176, R217, R182, RZ ;  /* 0x000000b6d9b07224 */ /* 0x000fc800078e02ff */
[----:B------:R-:W3:Y:S01]  /*fa90*/  LDC R182, c[0x0][0x240] ;  /* 0x00009000ffb67b82 */ /* 0x000ee20000000800 */
[----:B------:R1:W-:Y:S02]  /*faa0*/  STL [R1+0x52c], R176 ;  /* 0x00052cb001007387 */ /* 0x0003e40000100800 */
[----:B-1----:R-:W-:Y:S02]  /*fab0*/  IMAD.MOV.U32 R176, RZ, RZ, R173 ;  /* 0x000000ffffb07224 */ /* 0x002fe400078e00ad */
[----:B------:R-:W-:Y:S01]  /*fac0*/  IMAD.MOV.U32 R173, RZ, RZ, R170 ;  /* 0x000000ffffad7224 */ /* 0x000fe200078e00aa */
[----:B------:R-:W-:Y:S02]  /*fad0*/  MOV R170, R168 ;  /* 0x000000a800aa7202 */ /* 0x000fe40000000f00 */
[----:B------:R-:W-:Y:S01]  /*fae0*/  MOV R177, R176 ;  /* 0x000000b000b17202 */ /* 0x000fe20000000f00 */
[----:B------:R-:W-:Y:S02]  /*faf0*/  IMAD.MOV.U32 R176, RZ, RZ, R175 ;  /* 0x000000ffffb07224 */ /* 0x000fe400078e00af */
[----:B------:R-:W-:-:S02]  /*fb00*/  IMAD.MOV.U32 R168, RZ, RZ, R204 ;  /* 0x000000ffffa87224 */ /* 0x000fc400078e00cc */
[----:B------:R-:W-:Y:S02]  /*fb10*/  IMAD.MOV.U32 R175, RZ, RZ, R174 ;  /* 0x000000ffffaf7224 */ /* 0x000fe400078e00ae */
[----:B------:R-:W-:Y:S02]  /*fb20*/  IMAD.MOV.U32 R204, RZ, RZ, R201 ;  /* 0x000000ffffcc7224 */ /* 0x000fe400078e00c9 */
[----:B------:R-:W-:Y:S01]  /*fb30*/  IMAD.MOV.U32 R174, RZ, RZ, R208 ;  /* 0x000000ffffae7224 */ /* 0x000fe200078e00d0 */
[----:B------:R-:W-:Y:S01]  /*fb40*/  MOV R208, R173 ;  /* 0x000000ad00d07202 */ /* 0x000fe20000000f00 */
[----:B------:R-:W-:Y:S01]  /*fb50*/  IMAD.MOV.U32 R201, RZ, RZ, R243 ;  /* 0x000000ffffc97224 */ /* 0x000fe200078e00f3 */
[----:B------:R1:W-:Y:S01]  /*fb60*/  STL [R1+0x2134], R9 ;  /* 0x0021340901007387 */ /* 0x0003e20000100800 */
[----:B------:R-:W-:Y:S02]  /*fb70*/  IMAD.MOV.U32 R173, RZ, RZ, R172 ;  /* 0x000000ffffad7224 */ /* 0x000fe400078e00ac */
[----:B------:R-:W-:-:S02]  /*fb80*/  IMAD R243, R220, R185, RZ ;  /* 0x000000b9dcf37224 */ /* 0x000fc400078e02ff */
[----:B------:R-:W-:Y:S01]  /*fb90*/  IMAD.MOV.U32 R172, RZ, RZ, R170 ;  /* 0x000000ffffac7224 */ /* 0x000fe200078e00aa */
[----:B------:R-:W-:Y:S01]  /*fba0*/  STL [R1+0x2138], R13 ;  /* 0x0021380d01007387 */ /* 0x000fe20000100800 */
[----:B------:R-:W-:Y:S01]  /*fbb0*/  IMAD.MOV.U32 R170, RZ, RZ, R168 ;  /* 0x000000ffffaa7224 */ /* 0x000fe200078e00a8 */
[----:B------:R-:W-:Y:S01]  /*fbc0*/  MOV R168, R204 ;  /* 0x000000cc00a87202 */ /* 0x000fe20000000f00 */
[----:B-1----:R-:W-:Y:S01]  /*fbd0*/  IMAD R9, R221, R186, RZ ;  /* 0x000000badd097224 */ /* 0x002fe200078e02ff */
[----:B------:R-:W-:Y:S01]  /*fbe0*/  STL [R1+0x213c], R243 ;  /* 0x00213cf301007387 */ /* 0x000fe20000100800 */
[----:B------:R-:W-:Y:S01]  /*fbf0*/  IMAD.MOV.U32 R219, RZ, RZ, R170 ;  /* 0x000000ffffdb7224 */ /* 0x000fe200078e00aa */
[----:B------:R-:W1:Y:S01]  /*fc00*/  LDC R186, c[0x0][0x240] ;  /* 0x00009000ffba7b82 */ /* 0x000e620000000800 */
[----:B------:R-:W-:Y:S01]  /*fc10*/  IMAD.MOV.U32 R213, RZ, RZ, R168 ;  /* 0x000000ffffd57224 */ /* 0x000fe200078e00a8 */
[----:B------:R4:W-:Y:S01]  /*fc20*/  STL [R1+0x53c], R9 ;  /* 0x00053c0901007387 */ /* 0x0009e20000100800 */
[----:B------:R-:W-:-:S05]  /*fc30*/  IMAD.MOV.U32 R212, RZ, RZ, R172 ;  /* 0x000000ffffd47224 */ /* 0x000fca00078e00ac */
[----:B------:R-:W3:Y:S01]  /*fc40*/  LDC R168, c[0x0][0x240] ;  /* 0x00009000ffa87b82 */ /* 0x000ee20000000800 */
[----:B----4-:R-:W-:-:S07]  /*fc50*/  IMAD R9, R223, R188, RZ ;  /* 0x000000bcdf097224 */ /* 0x010fce00078e02ff */
[----:B------:R-:W4:Y:S01]  /*fc60*/  LDC R170, c[0x0][0x240] ;  /* 0x00009000ffaa7b82 */ /* 0x000f220000000800 */
[----:B------:R2:W-:Y:S01]  /*fc70*/  STL [R1+0x544], R9 ;  /* 0x0005440901007387 */ /* 0x0005e20000100800 */
[----:B------:R-:W-:-:S06]  /*fc80*/  IMAD.MOV.U32 R204, RZ, RZ, R201 ;  /* 0x000000ffffcc7224 */ /* 0x000fcc00078e00c9 */
[----:B------:R-:W1:Y:S01]  /*fc90*/  LDC R172, c[0x0][0x240] ;  /* 0x00009000ffac7b82 */ /* 0x000e620000000800 */
[----:B--2---:R-:W-:Y:S01]  /*fca0*/  MOV R9, R173 ;  /* 0x000000ad00097202 */ /* 0x004fe20000000f00 */
[----:B------:R-:W-:-:S06]  /*fcb0*/  IMAD R201, R225, R190, RZ ;  /* 0x000000bee1c97224 */ /* 0x000fcc00078e02ff */
[----:B------:R-:W2:Y:S01]  /*fcc0*/  LDC R173, c[0x0][0x240] ;  /* 0x00009000ffad7b82 */ /* 0x000ea20000000800 */
[----:B------:R-:W-:Y:S02]  /*fcd0*/  IMAD R243, R224, R189, RZ ;  /* 0x000000bde0f37224 */ /* 0x000fe400078e02ff */
[----:B------:R-:W-:-:S05]  /*fce0*/  IMAD.MOV.U32 R225, RZ, RZ, R242 ;  /* 0x000000ffffe17224 */ /* 0x000fca00078e00f2 */
[----:B------:R-:W2:Y:S01]  /*fcf0*/  LDC R188, c[0x0][0x240] ;  /* 0x00009000ffbc7b82 */ /* 0x000ea20000000800 */
[----:B------:R-:W-:Y:S02]  /*fd00*/  IMAD R242, R226, R191, RZ ;  /* 0x000000bfe2f27224 */ /* 0x000fe400078e02ff */
[----:B------:R-:W-:Y:S01]  /*fd10*/  IMAD.MOV.U32 R226, RZ, RZ, R207 ;  /* 0x000000ffffe27224 */ /* 0x000fe200078e00cf */
[----:B------:R-:W-:Y:S01]  /*fd20*/  MOV R207, R7 ;  /* 0x0000000700cf7202 */ /* 0x000fe20000000f00 */
[----:B------:R-:W-:-:S03]  /*fd30*/  IMAD R7, R227, R192, RZ ;  /* 0x000000c0e3077224 */ /* 0x000fc600078e02ff */
[----:B------:R-:W2:Y:S01]  /*fd40*/  LDC R189, c[0x0][0x240] ;  /* 0x00009000ffbd7b82 */ /* 0x000ea20000000800 */
[----:B------:R-:W-:Y:S02]  /*fd50*/  IMAD.MOV.U32 R220, RZ, RZ, R174 ;  /* 0x000000ffffdc7224 */ /* 0x000fe400078e00ae */
[----:B------:R-:W-:Y:S02]  /*fd60*/  IMAD.MOV.U32 R227, RZ, RZ, R197 ;  /* 0x000000ffffe37224 */ /* 0x000fe400078e00c5 */
[----:B------:R-:W-:-:S03]  /*fd70*/  IMAD R197, R228, R193, RZ ;  /* 0x000000c1e4c57224 */ /* 0x000fc600078e02ff */
[----:B------:R-:W2:Y:S01]  /*fd80*/  LDC R192, c[0x0][0x240] ;  /* 0x00009000ffc07b82 */ /* 0x000ea20000000800 */
[----:B------:R-:W-:-:S07]  /*fd90*/  IMAD.MOV.U32 R228, RZ, RZ, R178 ;  /* 0x000000ffffe47224 */ /* 0x000fce00078e00b2 */
[----:B------:R-:W2:Y:S01]  /*fda0*/  LDC R174, c[0x0][0x240] ;  /* 0x00009000ffae7b82 */ /* 0x000ea20000000800 */
[----:B------:R-:W-:-:S07]  /*fdb0*/  IMAD.MOV.U32 R218, RZ, RZ, R176 ;  /* 0x000000ffffda7224 */ /* 0x000fce00078e00b0 */
[----:B------:R-:W2:Y:S01]  /*fdc0*/  LDC R190, c[0x0][0x240] ;  /* 0x00009000ffbe7b82 */ /* 0x000ea20000000800 */
[----:B---3--:R-:W-:Y:S02]  /*fdd0*/  IMAD R13, R229, R168, RZ ;  /* 0x000000a8e50d7224 */ /* 0x008fe400078e02ff */
[----:B------:R-:W-:-:S05]  /*fde0*/  IMAD.MOV.U32 R229, RZ, RZ, R208 ;  /* 0x000000ffffe57224 */ /* 0x000fca00078e00d0 */
[----:B------:R-:W3:Y:S01]  /*fdf0*/  LDC R185, c[0x0][0x240] ;  /* 0x00009000ffb97b82 */ /* 0x000ee20000000800 */
[----:B----4-:R-:W-:-:S07]  /*fe00*/  IMAD R208, R230, R170, RZ ;  /* 0x000000aae6d07224 */ /* 0x010fce00078e02ff */
[----:B------:R-:W4:Y:S01]  /*fe10*/  LDC R193, c[0x0][0x240] ;  /* 0x00009000ffc17b82 */ /* 0x000f220000000800 */
[----:B------:R-:W-:-:S07]  /*fe20*/  IMAD.MOV.U32 R230, RZ, RZ, R212 ;  /* 0x000000ffffe67224 */ /* 0x000fce00078e00d4 */
[----:B------:R-:W4:Y:S01]  /*fe30*/  LDC R191, c[0x0][0x240] ;  /* 0x00009000ffbf7b82 */ /* 0x000f220000000800 */
[----:B------:R-:W-:Y:S01]  /*fe40*/  MOV R217, R177 ;  /* 0x000000b100d97202 */ /* 0x000fe20000000f00 */
[----:B-1----:R-:W-:-:S06]  /*fe50*/  IMAD R212, R231, R172, RZ ;  /* 0x000000ace7d47224 */ /* 0x002fcc00078e02ff */
[----:B------:R-:W1:Y:S01]  /*fe60*/  LDC R178, c[0x0][0x240] ;  /* 0x00009000ffb27b82 */ /* 0x000e620000000800 */
[----:B------:R-:W-:Y:S02]  /*fe70*/  IMAD.MOV.U32 R231, RZ, RZ, R247 ;  /* 0x000000ffffe77224 */ /* 0x000fe400078e00f7 */
[----:B--2---:R-:W-:-:S05]  /*fe80*/  IMAD R247, R232, R173, RZ ;  /* 0x000000ade8f77224 */ /* 0x004fca00078e02ff */
[----:B------:R-:W2:Y:S01]  /*fe90*/  LDC R176, c[0x0][0x240] ;  /* 0x00009000ffb07b82 */ /* 0x000ea20000000800 */
[----:B------:R-:W-:Y:S01]  /*fea0*/  IMAD.MOV.U32 R232, RZ, RZ, R195 ;  /* 0x000000ffffe87224 */ /* 0x000fe200078e00c3 */
[----:B------:R-:W-:Y:S01]  /*feb0*/  STL [R1+0x2140], R243 ;  /* 0x002140f301007387 */ /* 0x000fe20000100800 */
[----:B------:R-:W-:Y:S01]  /*fec0*/  IMAD R195, R80, R188, RZ ;  /* 0x000000bc50c37224 */ /* 0x000fe200078e02ff */
[----:B------:R-:W-:-:S04]  /*fed0*/  LEA R80, P0, R86, R2, 0x2 ;  /* 0x0000000256507211 */ /* 0x000fc800078010ff */
[----:B------:R-:W2:Y:S01]  /*fee0*/  LDC R177, c[0x0][0x240] ;  /* 0x00009000ffb17b82 */ /* 0x000ea20000000800 */
[----:B------:R-:W-:Y:S04]  /*fef0*/  STL [R1+0x2144], R242 ;  /* 0x002144f201007387 */ /* 0x000fe80000100800 */
[----:B------:R3:W-:Y:S01]  /*ff00*/  STL [R1+0x2148], R7 ;  /* 0x0021480701007387 */ /* 0x0007e20000100800 */
[----:B------:R-:W-:Y:S02]  /*ff10*/  IMAD.MOV.U32 R173, RZ, RZ, R218 ;  /* 0x000000ffffad7224 */ /* 0x000fe400078e00da */
[----:B------:R-:W-:Y:S02]  /*ff20*/  IMAD.MOV.U32 R223, RZ, RZ, R210 ;  /* 0x000000ffffdf7224 */ /* 0x000fe400078e00d2 */
[----:B------:R-:W-:-:S02]  /*ff30*/  IMAD.MOV.U32 R224, RZ, RZ, R203 ;  /* 0x000000ffffe07224 */ /* 0x000fc400078e00cb */
[----:B---3--:R-:W-:Y:S02]  /*ff40*/  IMAD R7, R251, R187, RZ ;  /* 0x000000bbfb077224 */ /* 0x008fe400078e02ff */
[----:B------:R-:W-:Y:S01]  /*ff50*/  IMAD R251, R81, R189, RZ ;  /* 0x000000bd51fb7224 */ /* 0x000fe200078e02ff */
[----:B------:R-:W-:Y:S01]  /*ff60*/  LEA.HI.X.SX32 R81, R86, R0, 0x2, P0 ;  /* 0x0000000056517211 */ /* 0x000fe200000f16ff */
[----:B------:R-:W-:Y:S01]  /*ff70*/  IMAD.MOV.U32 R218, RZ, RZ, R244 ;  /* 0x000000ffffda7224 */ /* 0x000fe200078e00f4 */
[----:B------:R3:W-:Y:S01]  /*ff80*/  STL [R1+0x214c], R13 ;  /* 0x00214c0d01007387 */ /* 0x0007e20000100800 */
[----:B------:R-:W-:Y:S01]  /*ff90*/  IMAD R203, R238, R179, RZ ;  /* 0x000000b3eecb7224 */ /* 0x000fe200078e02ff */
[----:B------:R-:W-:Y:S01]  /*ffa0*/  LEA R238, P2, R79, R2, 0x2 ;  /* 0x000000024fee7211 */ /* 0x000fe200078410ff */
[----:B------:R-:W-:Y:S02]  /*ffb0*/  IMAD R210, R248, R184, RZ ;  /* 0x000000b8f8d27224 */ /* 0x000fe400078e02ff */
[----:B------:R-:W-:-:S02]  /*ffc0*/  IMAD R244, R250, R186, RZ ;  /* 0x000000bafaf47224 */ /* 0x000fc400078e02ff */
[----:B------:R-:W-:Y:S01]  /*ffd0*/  IMAD R248, R84, R192, RZ ;  /* 0x000000c054f87224 */ /* 0x000fe200078e02ff */
[----:B------:R-:W-:Y:S01]  /*ffe0*/  LEA R84, P1, R77, R2, 0x2 ;  /* 0x000000024d547211 */ /* 0x000fe200078210ff */
[----:B------:R-:W-:Y:S01]  /*fff0*/  IMAD R250, R82, R190, RZ ;  /* 0x000000be52fa7224 */ /* 0x000fe200078e02ff */
[----:B------:R-:W-:Y:S01]  /*10000*/  MOV R168, R220 ;  /* 0x000000dc00a87202 */ /* 0x000fe20000000f00 */
[----:B---3--:R-:W-:Y:S01]  /*10010*/  IMAD R13, R233, R174, RZ ;  /* 0x000000aee90d7224 */ /* 0x008fe200078e02ff */
[----:B------:R-:W-:Y:S01]  /*10020*/  MOV R172, R9 ;  /* 0x0000000900ac7202 */ /* 0x000fe20000000f00 */
[----:B------:R-:W-:Y:S01]  /*10030*/  IMAD.MOV.U32 R174, RZ, RZ, R11 ;  /* 0x000000ffffae7224 */ /* 0x000fe200078e000b */
[----:B------:R3:W-:Y:S01]  /*10040*/  STL.64 [R1+0x468], R80 ;  /* 0x0004685001007387 */ /* 0x0007e20000100a00 */
[----:B------:R-:W-:Y:S01]  /*10050*/  LEA R82, P0, R75, R2, 0x2 ;  /* 0x000000024b527211 */ /* 0x000fe200078010ff */
[----:B------:R-:W-:Y:S01]  /*10060*/  IMAD R9, R239, R180, RZ ;  /* 0x000000b4ef097224 */ /* 0x000fe200078e02ff */
[----:B------:R-:W-:Y:S01]  /*10070*/  MOV R220, R240 ;  /* 0x000000f000dc7202 */ /* 0x000fe20000000f00 */
[----:B------:R-:W-:Y:S01]  /*10080*/  IMAD R11, R246, R183, RZ ;  /* 0x000000b7f60b7224 */ /* 0x000fe200078e02ff */
[----:B------:R-:W-:Y:S01]  /*10090*/  LEA.HI.X.SX32 R239, R79, R0, 0x2, P2 ;  /* 0x000000004fef7211 */ /* 0x000fe200010f16ff */
[----:B------:R-:W-:-:S02]  /*100a0*/  IMAD.MOV.U32 R170, RZ, RZ, R219 ;  /* 0x000000ffffaa7224 */ /* 0x000fc400078e00db */
[----:B------:R-:W-:Y:S02]  /*100b0*/  IMAD R240, R249, R185, RZ ;  /* 0x000000b9f9f07224 */ /* 0x000fe400078e02ff */
[----:B----4-:R-:W-:Y:S01]  /*100c0*/  IMAD R246, R85, R193, RZ ;  /* 0x000000c155f67224 */ /* 0x010fe200078e02ff */
[----:B---3--:R-:W-:Y:S01]  /*100d0*/  LEA R80, P4, R74, R2, 0x2 ;  /* 0x000000024a507211 */ /* 0x008fe200078810ff */
[----:B------:R-:W-:Y:S01]  /*100e0*/  IMAD.MOV.U32 R219, RZ, RZ, R241 ;  /* 0x000000ffffdb7224 */ /* 0x000fe200078e00f1 */
[-C--:B------:R-:W-:Y:S01]  /*100f0*/  LEA.HI.X.SX32 R85, R77, R0.reuse, 0x2, P1 ;  /* 0x000000004d557211 */ /* 0x080fe200008f16ff */
[----:B------:R-:W-:Y:S01]  /*10100*/  IMAD R249, R83, R191, RZ ;  /* 0x000000bf53f97224 */ /* 0x000fe200078e02ff */
[----:B------:R-:W-:Y:S01]  /*10110*/  LEA.HI.X.SX32 R83, R75, R0, 0x2, P0 ;  /* 0x000000004b537211 */ /* 0x000fe200000f16ff */
[----:B------:R-:W-:Y:S01]  /*10120*/  IMAD R241, R78, R182, RZ ;  /* 0x000000b64ef17224 */ /* 0x000fe200078e02ff */
[----:B------:R-:W-:Y:S01]  /*10130*/  LEA R182, P3, R73, R2, 0x2 ;  /* 0x0000000249b67211 */ /* 0x000fe200078610ff */
[----:B-1----:R-:W-:Y:S01]  /*10140*/  IMAD R243, R237, R178, RZ ;  /* 0x000000b2edf37224 */ /* 0x002fe200078e02ff */
[----:B------:R-:W-:Y:S01]  /*10150*/  LEA.HI.X.SX32 R81, R74, R0, 0x2, P4 ;  /* 0x000000004a517211 */ /* 0x000fe200020f16ff */
[----:B--2---:R-:W-:Y:S01]  /*10160*/  IMAD R242, R235, R176, RZ ;  /* 0x000000b0ebf27224 */ /* 0x004fe200078e02ff */
[-C--:B------:R-:W-:Y:S01]  /*10170*/  LEA R180, P6, R72, R2.reuse, 0x2 ;  /* 0x0000000248b47211 */ /* 0x080fe200078c10ff */
[----:B------:R-:W-:Y:S01]  /*10180*/  STL.64 [R1+0x20e8], R238 ;  /* 0x0020e8ee01007387 */ /* 0x000fe20000100a00 */
[----:B------:R-:W-:-:S02]  /*10190*/  LEA R178, P5, R71, R2, 0x2 ;  /* 0x0000000247b27211 */ /* 0x000fc400078a10ff */
[----:B------:R-:W-:Y:S01]  /*101a0*/  LEA R176, P2, R70, R2, 0x2 ;  /* 0x0000000246b07211 */ /* 0x000fe200078410ff */
[----:B------:R1:W-:Y:S01]  /*101b0*/  STL.64 [R1+0x460], R84 ;  /* 0x0004605401007387 */ /* 0x0003e20000100a00 */
[----:B------:R-:W-:Y:S01]  /*101c0*/  MOV R221, R216 ;  /* 0x000000d800dd7202 */ /* 0x000fe20000000f00 */
[----:B------:R-:W-:Y:S01]  /*101d0*/  IMAD.MOV.U32 R216, RZ, RZ, R200 ;  /* 0x000000ffffd87224 */ /* 0x000fe200078e00c8 */
[-C--:B------:R-:W-:Y:S01]  /*101e0*/  LEA.HI.X.SX32 R183, R73, R0.reuse, 0x2, P3 ;  /* 0x0000000049b77211 */ /* 0x080fe200018f16ff */
[----:B------:R2:W-:Y:S01]  /*101f0*/  STL.64 [R1+0x458], R82 ;  /* 0x0004585201007387 */ /* 0x0005e20000100a00 */
[-C--:B------:R-:W-:Y:S01]  /*10200*/  LEA.HI.X.SX32 R181, R72, R0.reuse, 0x2, P6 ;  /* 0x0000000048b57211 */ /* 0x080fe200030f16ff */
[----:B------:R-:W-:Y:S01]  /*10210*/  IMAD R200, R236, R177, RZ ;  /* 0x000000b1ecc87224 */ /* 0x000fe200078e02ff */
[----:B------:R-:W-:Y:S01]  /*10220*/  LEA.HI.X.SX32 R179, R71, R0, 0x2, P5 ;  /* 0x0000000047b37211 */ /* 0x000fe200028f16ff */
[----:B------:R3:W-:Y:S01]  /*10230*/  STL.64 [R1+0x450], R80 ;  /* 0x0004505001007387 */ /* 0x0007e20000100a00 */
[----:B------:R-:W-:-:S02]  /*10240*/  LEA R78, P3, R66, R2, 0x2 ;  /* 0x00000002424e7211 */ /* 0x000fc400078610ff */
[----:B-1----:R-:W-:Y:S02]  /*10250*/  LEA R84, P1, R69, R2, 0x2 ;  /* 0x0000000245547211 */ /* 0x002fe400078210ff */
[----:B------:R-:W-:Y:S02]  /*10260*/  LEA.HI.X.SX32 R177, R70, R0, 0x2, P2 ;  /* 0x0000000046b17211 */ /* 0x000fe400010f16ff */
[-C--:B--2---:R-:W-:Y:S01]  /*10270*/  LEA R82, P0, R68, R2.reuse, 0x2 ;  /* 0x0000000244527211 */ /* 0x084fe200078010ff */
[----:B------:R-:W-:Y:S01]  /*10280*/  STL.64 [R1+0x448], R182 ;  /* 0x000448b601007387 */ /* 0x000fe20000100a00 */
[-C--:B------:R-:W-:Y:S02]  /*10290*/  LEA R74, P6, R65, R2.reuse, 0x2 ;  /* 0x00000002414a7211 */ /* 0x080fe400078c10ff */
[----:B---3--:R-:W-:Y:S02]  /*102a0*/  LEA R80, P4, R67, R2, 0x2 ;  /* 0x0000000243507211 */ /* 0x008fe400078810ff */
[----:B------:R-:W-:Y:S01]  /*102b0*/  LEA.HI.X.SX32 R85, R69, R0, 0x2, P1 ;  /* 0x0000000045557211 */ /* 0x000fe200008f16ff */
[----:B------:R-:W-:Y:S01]  /*102c0*/  STL.64 [R1+0x440], R180 ;  /* 0x000440b401007387 */ /* 0x000fe20000100a00 */
[----:B------:R-:W-:-:S02]  /*102d0*/  LEA R72, P5, R64, R2, 0x2 ;  /* 0x0000000240487211 */ /* 0x000fc400078a10ff */
[-C--:B------:R-:W-:Y:S01]  /*102e0*/  LEA.HI.X.SX32 R83, R68, R0.reuse, 0x2, P0 ;  /* 0x0000000044537211 */ /* 0x080fe200000f16ff */
[----:B------:R-:W-:Y:S01]  /*102f0*/  STL.64 [R1+0x438], R178 ;  /* 0x000438b201007387 */ /* 0x000fe20000100a00 */
[-C--:B------:R-:W-:Y:S02]  /*10300*/  LEA.HI.X.SX32 R81, R67, R0.reuse, 0x2, P4 ;  /* 0x0000000043517211 */ /* 0x080fe400020f16ff */
[-C--:B------:R-:W-:Y:S01]  /*10310*/  LEA.HI.X.SX32 R79, R66, R0.reuse, 0x2, P3 ;  /* 0x00000000424f7211 */ /* 0x080fe200018f16ff */
[----:B------:R1:W-:Y:S01]  /*10320*/  STL.64 [R1+0x430], R176 ;  /* 0x000430b001007387 */ /* 0x0003e20000100a00 */
[-C--:B------:R-:W-:Y:S02]  /*10330*/  LEA.HI.X.SX32 R75, R65, R0.reuse, 0x2, P6 ;  /* 0x00000000414b7211 */ /* 0x080fe400030f16ff */
[----:B------:R-:W-:Y:S01]  /*10340*/  LEA.HI.X.SX32 R73, R64, R0, 0x2, P5 ;  /* 0x0000000040497211 */ /* 0x000fe200028f16ff */
[----:B------:R2:W-:Y:S04]  /*10350*/  STL.64 [R1+0x428], R84 ;  /* 0x0004285401007387 */ /* 0x0005e80000100a00 */
[----:B------:R3:W-:Y:S01]  /*10360*/  STL.64 [R1+0x420], R82 ;  /* 0x0004205201007387 */ /* 0x0007e20000100a00 */
[----:B-1----:R-:W-:-:S03]  /*10370*/  LEA R176, P2, R63, R2, 0x2 ;  /* 0x000000023fb07211 */ /* 0x002fc600078410ff */
[----:B------:R1:W-:Y:S01]  /*10380*/  STL.64 [R1+0x418], R80 ;  /* 0x0004185001007387 */ /* 0x0003e20000100a00 */
[----:B--2---:R-:W-:-:S03]  /*10390*/  LEA R84, P1, R62, R2, 0x2 ;  /* 0x000000023e547211 */ /* 0x004fc600078210ff */
[----:B------:R2:W-:Y:S01]  /*103a0*/  STL.64 [R1+0x410], R78 ;  /* 0x0004104e01007387 */ /* 0x0005e20000100a00 */
[----:B------:R-:W-:Y:S02]  /*103b0*/  LEA.HI.X.SX32 R177, R63, R0, 0x2, P2 ;  /* 0x000000003fb17211 */ /* 0x000fe400010f16ff */
[C---:B---3--:R-:W-:Y:S01]  /*103c0*/  LEA R82, P0, R61.reuse, R2, 0x2 ;  /* 0x000000023d527211 */ /* 0x048fe200078010ff */
[----:B------:R3:W-:Y:S01]  /*103d0*/  STL.64 [R1+0x408], R74 ;  /* 0x0004084a01007387 */ /* 0x0007e20000100a00 */
[----:B------:R-:W-:Y:S02]  /*103e0*/  LEA.HI.X.SX32 R85, R62, R0, 0x2, P1 ;  /* 0x000000003e557211 */ /* 0x000fe400008f16ff */
[----:B-1----:R-:W-:Y:S01]  /*103f0*/  LEA R80, P4, R60, R2, 0x2 ;  /* 0x000000023c507211 */ /* 0x002fe200078810ff */
[----:B------:R1:W-:Y:S01]  /*10400*/  STL.64 [R1+0x400], R72 ;  /* 0x0004004801007387 */ /* 0x0003e20000100a00 */
[----:B------:R-:W-:Y:S02]  /*10410*/  LEA.HI.X.SX32 R83, R61, R0, 0x2, P0 ;  /* 0x000000003d537211 */ /* 0x000fe400000f16ff */
[----:B--2---:R-:W-:-:S02]  /*10420*/  LEA R78, P3, R59, R2, 0x2 ;  /* 0x000000023b4e7211 */ /* 0x004fc400078610ff */
[-C--:B------:R-:W-:Y:S02]  /*10430*/  LEA R70, P2, R56, R2.reuse, 0x2 ;  /* 0x0000000238467211 */ /* 0x080fe400078410ff */
[----:B---3--:R-:W-:Y:S02]  /*10440*/  LEA R74, P6, R58, R2, 0x2 ;  /* 0x000000023a4a7211 */ /* 0x008fe400078c10ff */
[----:B------:R-:W-:Y:S02]  /*10450*/  LEA.HI.X.SX32 R81, R60, R0, 0x2, P4 ;  /* 0x000000003c517211 */ /* 0x000fe400020f16ff */
[-C--:B-1----:R-:W-:Y:S01]  /*10460*/  LEA R72, P5, R57, R2.reuse, 0x2 ;  /* 0x0000000239487211 */ /* 0x082fe200078a10ff */
[----:B------:R-:W-:Y:S01]  /*10470*/  STL.64 [R1+0x3f8], R176 ;  /* 0x0003f8b001007387 */ /* 0x000fe20000100a00 */
[----:B------:R-:W-:Y:S02]  /*10480*/  LEA R68, P1, R55, R2, 0x2 ;  /* 0x0000000237447211 */ /* 0x000fe400078210ff */
[----:B------:R-:W-:Y:S01]  /*10490*/  LEA.HI.X.SX32 R79, R59, R0, 0x2, P3 ;  /* 0x000000003b4f7211 */ /* 0x000fe200018f16ff */
[----:B------:R-:W-:Y:S01]  /*104a0*/  STL.64 [R1+0x3f0], R84 ;  /* 0x0003f05401007387 */ /* 0x000fe20000100a00 */
[----:B------:R-:W-:-:S02]  /*104b0*/  LEA R66, P0, R54, R2, 0x2 ;  /* 0x0000000236427211 */ /* 0x000fc400078010ff */
[----:B------:R-:W-:Y:S01]  /*104c0*/  LEA.HI.X.SX32 R75, R58, R0, 0x2, P6 ;  /* 0x000000003a4b7211 */ /* 0x000fe200030f16ff */
[----:B------:R-:W-:Y:S01]  /*104d0*/  STL.64 [R1+0x3e8], R82 ;  /* 0x0003e85201007387 */ /* 0x000fe20000100a00 */
[----:B------:R-:W-:Y:S02]  /*104e0*/  LEA R64, P4, R53, R2, 0x2 ;  /* 0x0000000235407211 */ /* 0x000fe400078810ff */
[----:B------:R-:W-:Y:S01]  /*104f0*/  LEA.HI.X.SX32 R73, R57, R0, 0x2, P5 ;  /* 0x0000000039497211 */ /* 0x000fe200028f16ff */
        /* <DEDUP_REMOVED lines=8> */
[-C--:B------:R-:W-:Y:S01]  /*10580*/  LEA.HI.X.SX32 R67, R54, R0.reuse, 0x2, P0 ;  /* 0x0000000036437211 */ /* 0x080fe200000f16ff */
[----:B------:R-:W-:Y:S01]  /*10590*/  STL.64 [R1+0x3c8], R72 ;  /* 0x0003c84801007387 */ /* 0x000fe20000100a00 */
[-C--:B------:R-:W-:Y:S02]  /*105a0*/  LEA.HI.X.SX32 R65, R53, R0.reuse, 0x2, P4 ;  /* 0x0000000035417211 */ /* 0x080fe400020f16ff */
[-C--:B------:R-:W-:Y:S01]  /*105b0*/  LEA.HI.X.SX32 R63, R52, R0.reuse, 0x2, P3 ;  /* 0x00000000343f7211 */ /* 0x080fe200018f16ff */
[----:B------:R1:W-:Y:S01]  /*105c0*/  STL.64 [R1+0x3c0], R70 ;  /* 0x0003c04601007387 */ /* 0x0003e20000100a00 */
[----:B------:R-:W-:-:S02]  /*105d0*/  LEA.HI.X.SX32 R61, R51, R0, 0x2, P6 ;  /* 0x00000000333d7211 */ /* 0x000fc400030f16ff */
        /* <DEDUP_REMOVED lines=25> */
[----:B------:R-:W-:Y:S01]  /*10770*/  IMAD.MOV.U32 R233, RZ, RZ, R232 ;  /* 0x000000ffffe97224 */ /* 0x000fe200078e00e8 */
[----:B------:R-:W-:Y:S01]  /*10780*/  LEA R50, P4, R39, R2, 0x2 ;  /* 0x0000000227327211 */ /* 0x000fe200078810ff */
[----:B------:R-:W-:Y:S01]  /*10790*/  STL.64 [R1+0x378], R66 ;  /* 0x0003784201007387 */ /* 0x000fe20000100a00 */
[----:B------:R-:W-:Y:S01]  /*107a0*/  LEA.HI.X.SX32 R59, R43, R0, 0x2, P5 ;  /* 0x000000002b3b7211 */ /* 0x000fe200028f16ff */
[----:B------:R-:W-:Y:S01]  /*107b0*/  IMAD.MOV.U32 R232, RZ, RZ, R173 ;  /* 0x000000ffffe87224 */ /* 0x000fe200078e00ad */
[----:B------:R-:W-:Y:S01]  /*107c0*/  LEA R48, P3, R38, R2, 0x2 ;  /* 0x0000000226307211 */ /* 0x000fe200078610ff */
[----:B------:R-:W-:Y:S01]  /*107d0*/  STL.64 [R1+0x370], R64 ;  /* 0x0003704001007387 */ /* 0x000fe20000100a00 */
[----:B------:R-:W-:Y:S02]  /*107e0*/  LEA.HI.X.SX32 R57, R42, R0, 0x2, P2 ;  /* 0x000000002a397211 */ /* 0x000fe400010f16ff */
[----:B------:R-:W-:Y:S01]  /*107f0*/  LEA R46, P6, R37, R2, 0x2 ;  /* 0x00000002252e7211 */ /* 0x000fe200078c10ff */
[----:B------:R-:W-:Y:S01]  /*10800*/  STL.64 [R1+0x368], R62 ;  /* 0x0003683e01007387 */ /* 0x000fe20000100a00 */
[----:B------:R-:W-:-:S02]  /*10810*/  LEA.HI.X.SX32 R55, R41, R0, 0x2, P1 ;  /* 0x0000000029377211 */ /* 0x000fc400008f16ff */
[----:B------:R-:W-:Y:S01]  /*10820*/  MOV R173, R231 ;  /* 0x000000e700ad7202 */ /* 0x000fe20000000f00 */
[----:B------:R-:W-:Y:S01]  /*10830*/  IMAD.MOV.U32 R231, RZ, RZ, R172 ;  /* 0x000000ffffe77224 */ /* 0x000fe200078e00ac */
[----:B------:R-:W-:Y:S01]  /*10840*/  LEA R44, P5, R36, R2, 0x2 ;  /* 0x00000002242c7211 */ /* 0x000fe200078a10ff */
[----:B------:R-:W-:Y:S01]  /*10850*/  STL.64 [R1+0x360], R60 ;  /* 0x0003603c01007387 */ /* 0x000fe20000100a00 */
[-C--:B------:R-:W-:Y:S01]  /*10860*/  LEA.HI.X.SX32 R53, R40, R0.reuse, 0x2, P0 ;  /* 0x0000000028357211 */ /* 0x080fe200000f16ff */
[----:B------:R-:W-:Y:S01]  /*10870*/  IMAD.MOV.U32 R172, RZ, RZ, R230 ;  /* 0x000000ffffac7224 */ /* 0x000fe200078e00e6 */
[-C--:B------:R-:W-:Y:S01]  /*10880*/  LEA.HI.X.SX32 R51, R39, R0.reuse, 0x2, P4 ;  /* 0x0000000027337211 */ /* 0x080fe200020f16ff */
[----:B------:R-:W-:Y:S01]  /*10890*/  STL.64 [R1+0x358], R58 ;  /* 0x0003583a01007387 */ /* 0x000fe20000100a00 */
[-C--:B------:R-:W-:Y:S01]  /*108a0*/  LEA.HI.X.SX32 R49, R38, R0.reuse, 0x2, P3 ;  /* 0x0000000026317211 */ /* 0x080fe200018f16ff */
[----:B------:R-:W-:Y:S01]  /*108b0*/  IMAD.MOV.U32 R179, RZ, RZ, R233 ;  /* 0x000000ffffb37224 */ /* 0x000fe200078e00e9 */
[----:B------:R-:W-:Y:S01]  /*108c0*/  LEA.HI.X.SX32 R47, R37, R0, 0x2, P6 ;  /* 0x00000000252f7211 */ /* 0x000fe200030f16ff */
[----:B------:R-:W-:Y:S01]  /*108d0*/  IMAD.MOV.U32 R230, RZ, RZ, R170 ;  /* 0x000000ffffe67224 */ /* 0x000fe200078e00aa */
[----:B------:R1:W-:Y:S01]  /*108e0*/  STL.64 [R1+0x350], R56 ;  /* 0x0003503801007387 */ /* 0x0003e20000100a00 */
[----:B------:R-:W-:Y:S01]  /*108f0*/  MOV R233, R174 ;  /* 0x000000ae00e97202 */ /* 0x000fe20000000f00 */
[----:B------:R-:W-:Y:S01]  /*10900*/  IMAD.MOV.U32 R174, RZ, RZ, R232 ;  /* 0x000000ffffae7224 */ /* 0x000fe200078e00e8 */
[----:B------:R-:W-:Y:S01]  /*10910*/  MOV R170, R229 ;  /* 0x000000e500aa7202 */ /* 0x000fe20000000f00 */
[----:B------:R2:W-:Y:S01]  /*10920*/  STL.64 [R1+0x348], R54 ;  /* 0x0003483601007387 */ /* 0x0005e20000100a00 */
[----:B------:R-:W-:Y:S01]  /*10930*/  LEA.HI.X.SX32 R45, R36, R0, 0x2, P5 ;  /* 0x00000000242d7211 */ /* 0x000fe200028f16ff */
[----:B------:R-:W-:-:S02]  /*10940*/  IMAD.MOV.U32 R229, RZ, RZ, R168 ;  /* 0x000000ffffe57224 */ /* 0x000fc400078e00a8 */
[----:B------:R3:W-:Y:S01]  /*10950*/  STL.64 [R1+0x340], R52 ;  /* 0x0003403401007387 */ /* 0x0007e20000100a00 */
[----:B------:R-:W-:Y:S01]  /*10960*/  IMAD.MOV.U32 R232, RZ, RZ, R173 ;  /* 0x000000ffffe87224 */ /* 0x000fe200078e00ad */
[-C--:B-1----:R-:W-:Y:S01]  /*10970*/  LEA R56, P2, R35, R2.reuse, 0x2 ;  /* 0x0000000223387211 */ /* 0x082fe200078410ff */
[----:B------:R-:W-:Y:S01]  /*10980*/  IMAD.MOV.U32 R168, RZ, RZ, R228 ;  /* 0x000000ffffa87224 */ /* 0x000fe200078e00e4 */
[----:B------:R1:W-:Y:S01]  /*10990*/  STL.64 [R1+0x338], R50 ;  /* 0x0003383201007387 */ /* 0x0003e20000100a00 */
[----:B------:R-:W-:Y:S01]  /*109a0*/  IMAD.MOV.U32 R173, RZ, RZ, R231 ;  /* 0x000000ffffad7224 */ /* 0x000fe200078e00e7 */
[----:B--2---:R-:W-:Y:S01]  /*109b0*/  LEA R54, P1, R34, R2, 0x2 ;  /* 0x0000000222367211 */ /* 0x004fe200078210ff */
[----:B------:R-:W-:Y:S01]  /*109c0*/  IMAD.MOV.U32 R228, RZ, RZ, R227 ;  /* 0x000000ffffe47224 */ /* 0x000fe200078e00e3 */
[----:B------:R2:W-:Y:S01]  /*109d0*/  STL.64 [R1+0x330], R48 ;  /* 0x0003303001007387 */ /* 0x0005e20000100a00 */
[----:B------:R-:W-:Y:S02]  /*109e0*/  MOV R231, R172 ;  /* 0x000000ac00e77202 */ /* 0x000fe40000000f00 */
[----:B---3--:R-:W-:Y:S01]  /*109f0*/  LEA R52, P0, R33, R2, 0x2 ;  /* 0x0000000221347211 */ /* 0x008fe200078010ff */
[----:B------:R3:W-:Y:S01]  /*10a00*/  STL.64 [R1+0x328], R46 ;  /* 0x0003282e01007387 */ /* 0x0007e20000100a00 */
[----:B------:R-:W-:Y:S01]  /*10a10*/  MOV R227, R226 ;  /* 0x000000e200e37202 */ /* 0x000fe20000000f00 */
[----:B------:R-:W-:Y:S01]  /*10a20*/  IMAD.MOV.U32 R172, RZ, RZ, R230 ;  /* 0x000000ffffac7224 */ /* 0x000fe200078e00e6 */
[----:B------:R-:W-:Y:S01]  /*10a30*/  LEA.HI.X.SX32 R57, R35, R0, 0x2, P2 ;  /* 0x0000000023397211 */ /* 0x000fe200010f16ff */
[----:B------:R-:W-:Y:S01]  /*10a40*/  IMAD.MOV.U32 R237, RZ, RZ, R233 ;  /* 0x000000ffffed7224 */ /* 0x000fe200078e00e9 */
[-C--:B-1----:R-:W-:Y:S01]  /*10a50*/  LEA R50, P4, R32, R2.reuse, 0x2 ;  /* 0x0000000220327211 */ /* 0x082fe200078810ff */
[----:B------:R-:W-:Y:S01]  /*10a60*/  IMAD.MOV.U32 R226, RZ, RZ, R225 ;  /* 0x000000ffffe27224 */ /* 0x000fe200078e00e1 */
[----:B------:R1:W-:Y:S01]  /*10a70*/  STL.64 [R1+0x320], R44 ;  /* 0x0003202c01007387 */ /* 0x0003e20000100a00 */
[----:B--2---:R-:W-:Y:S01]  /*10a80*/  LEA R48, P3, R31, R2, 0x2 ;  /* 0x000000021f307211 */ /* 0x004fe200078610ff */
[----:B------:R-:W-:Y:S01]  /*10a90*/  IMAD.MOV.U32 R230, RZ, RZ, R170 ;  /* 0x000000ffffe67224 */ /* 0x000fe200078e00aa */
[----:B------:R-:W-:Y:S01]  /*10aa0*/  LEA.HI.X.SX32 R55, R34, R0, 0x2, P1 ;  /* 0x0000000022377211 */ /* 0x000fe200008f16ff */
[----:B------:R-:W-:Y:S01]  /*10ab0*/  IMAD.MOV.U32 R233, RZ, RZ, R174 ;  /* 0x000000ffffe97224 */ /* 0x000fe200078e00ae */
[----:B---3--:R-:W-:Y:S01]  /*10ac0*/  LEA R46, P6, R30, R2, 0x2 ;  /* 0x000000021e2e7211 */ /* 0x008fe200078c10ff */
[----:B------:R-:W-:Y:S01]  /*10ad0*/  IMAD.MOV.U32 R225, RZ, RZ, R10 ;  /* 0x000000ffffe17224 */ /* 0x000fe200078e000a */
[----:B------:R-:W-:Y:S01]  /*10ae0*/  LEA.HI.X.SX32 R53, R33, R0, 0x2, P0 ;  /* 0x0000000021357211 */ /* 0x000fe200000f16ff */
[----:B------:R-:W-:Y:S01]  /*10af0*/  IMAD.MOV.U32 R170, RZ, RZ, R229 ;  /* 0x000000ffffaa7224 */ /* 0x000fe200078e00e5 */
[----:B------:R-:W-:Y:S01]  /*10b00*/  LEA R42, P2, R28, R2, 0x2 ;  /* 0x000000021c2a7211 */ /* 0x000fe200078410ff */
[----:B------:R-:W-:Y:S01]  /*10b10*/  IMAD.MOV.U32 R174, RZ, RZ, R232 ;  /* 0x000000ffffae7224 */ /* 0x000fe200078e00e8 */
[----:B------:R-:W-:-:S02]  /*10b20*/  LEA.HI.X.SX32 R51, R32, R0, 0x2, P4 ;  /* 0x0000000020337211 */ /* 0x000fc400020f16ff */
[----:B-1----:R-:W-:Y:S01]  /*10b30*/  LEA R44, P5, R29, R2, 0x2 ;  /* 0x000000021d2c7211 */ /* 0x002fe200078a10ff */
[----:B------:R-:W-:Y:S01]  /*10b40*/  STL.64 [R1+0x318], R56 ;  /* 0x0003183801007387 */ /* 0x000fe20000100a00 */
[----:B------:R-:W-:Y:S01]  /*10b50*/  MOV R229, R168 ;  /* 0x000000a800e57202 */ /* 0x000fe20000000f00 */
[----:B------:R-:W-:Y:S01]  /*10b60*/  IMAD.MOV.U32 R168, RZ, RZ, R228 ;  /* 0x000000ffffa87224 */ /* 0x000fe200078e00e4 */
[----:B------:R-:W-:Y:S01]  /*10b70*/  MOV R232, R173 ;  /* 0x000000ad00e87202 */ /* 0x000fe20000000f00 */
[----:B------:R-:W-:Y:S01]  /*10b80*/  IMAD.MOV.U32 R173, RZ, RZ, R231 ;  /* 0x000000ffffad7224 */ /* 0x000fe200078e00e7 */
[----:B------:R-:W-:Y:S01]  /*10b90*/  LEA R40, P1, R27, R2, 0x2 ;  /* 0x000000021b287211 */ /* 0x000fe200078210ff */
[----:B------:R-:W-:Y:S01]  /*10ba0*/  IMAD.MOV.U32 R228, RZ, RZ, R227 ;  /* 0x000000ffffe47224 */ /* 0x000fe200078e00e3 */
[-C--:B------:R-:W-:Y:S01]  /*10bb0*/  LEA.HI.X.SX32 R49, R31, R0.reuse, 0x2, P3 ;  /* 0x000000001f317211 */ /* 0x080fe200018f16ff */
[----:B------:R-:W-:Y:S01]  /*10bc0*/  IMAD.MOV.U32 R231, RZ, RZ, R172 ;  /* 0x000000ffffe77224 */ /* 0x000fe200078e00ac */
[----:B------:R-:W-:Y:S01]  /*10bd0*/  LEA.HI.X.SX32 R47, R30, R0, 0x2, P6 ;  /* 0x000000001e2f7211 */ /* 0x000fe200030f16ff */
[----:B------:R-:W-:Y:S01]  /*10be0*/  IMAD.MOV.U32 R222, RZ, RZ, R217 ;  /* 0x000000ffffde7224 */ /* 0x000fe200078e00d9 */
[----:B------:R-:W-:Y:S01]  /*10bf0*/  STL.64 [R1+0x310], R54 ;  /* 0x0003103601007387 */ /* 0x000fe20000100a00 */
[----:B------:R-:W-:Y:S01]  /*10c00*/  LEA R38, P0, R26, R2, 0x2 ;  /* 0x000000021a267211 */ /* 0x000fe200078010ff */
[----:B------:R-:W-:Y:S01]  /*10c10*/  IMAD.MOV.U32 R227, RZ, RZ, R226 ;  /* 0x000000ffffe37224 */ /* 0x000fe200078e00e2 */
[-C--:B------:R-:W-:Y:S01]  /*10c20*/  LEA.HI.X.SX32 R45, R29, R0.reuse, 0x2, P5 ;  /* 0x000000001d2d7211 */ /* 0x080fe200028f16ff */
[----:B------:R-:W-:Y:S01]  /*10c30*/  IMAD.MOV.U32 R172, RZ, RZ, R230 ;  /* 0x000000ffffac7224 */ /* 0x000fe200078e00e6 */
[----:B------:R-:W-:Y:S01]  /*10c40*/  STL.64 [R1+0x308], R52 ;  /* 0x0003083401007387 */ /* 0x000fe20000100a00 */
[----:B------:R-:W-:Y:S01]  /*10c50*/  LEA.HI.X.SX32 R43, R28, R0, 0x2, P2 ;  /* 0x000000001c2b7211 */ /* 0x000fe200010f16ff */
[----:B------:R-:W-:Y:S01]  /*10c60*/  IMAD.MOV.U32 R215, RZ, RZ, R175 ;  /* 0x000000ffffd77224 */ /* 0x000fe200078e00af */
[----:B------:R-:W-:Y:S01]  /*10c70*/  MOV R226, R225 ;  /* 0x000000e100e27202 */ /* 0x000fe20000000f00 */
[----:B------:R-:W-:Y:S01]  /*10c80*/  STL.64 [R1+0x300], R50 ;  /* 0x0003003201007387 */ /* 0x000fe20000100a00 */
[----:B------:R-:W-:Y:S01]  /*10c90*/  MOV R230, R170 ;  /* 0x000000aa00e67202 */ /* 0x000fe20000000f00 */
[----:B------:R-:W-:Y:S01]  /*10ca0*/  IMAD.MOV.U32 R225, RZ, RZ, R224 ;  /* 0x000000ffffe17224 */ /* 0x000fe200078e00e0 */
[----:B------:R-:W-:Y:S01]  /*10cb0*/  LEA R36, P4, R25, R2, 0x2 ;  /* 0x0000000219247211 */ /* 0x000fe200078810ff */
[----:B------:R-:W-:Y:S01]  /*10cc0*/  IMAD.MOV.U32 R170, RZ, RZ, R229 ;  /* 0x000000ffffaa7224 */ /* 0x000fe200078e00e5 */
[----:B------:R-:W-:Y:S01]  /*10cd0*/  LEA.HI.X.SX32 R41, R27, R0, 0x2, P1 ;  /* 0x000000001b297211 */ /* 0x000fe200008f16ff */
[----:B------:R-:W-:Y:S01]  /*10ce0*/  STL.64 [R1+0x2f8], R48 ;  /* 0x0002f83001007387 */ /* 0x000fe20000100a00 */
[----:B------:R-:W-:Y:S01]  /*10cf0*/  IMAD.MOV.U32 R224, RZ, RZ, R223 ;  /* 0x000000ffffe07224 */ /* 0x000fe200078e00df */
[----:B------:R-:W-:Y:S01]  /*10d00*/  LEA R34, P3, R24, R2, 0x2 ;  /* 0x0000000218227211 */ /* 0x000fe200078610ff */
[----:B------:R-:W-:Y:S01]  /*10d10*/  IMAD.MOV.U32 R229, RZ, RZ, R168 ;  /* 0x000000ffffe57224 */ /* 0x000fe200078e00a8 */
[----:B------:R-:W-:Y:S01]  /*10d20*/  STL.64 [R1+0x2f0], R46 ;  /* 0x0002f02e01007387 */ /* 0x000fe20000100a00 */
[----:B------:R-:W-:Y:S01]  /*10d30*/  LEA.HI.X.SX32 R39, R26, R0, 0x2, P0 ;  /* 0x000000001a277211 */ /* 0x000fe200000f16ff */
[----:B------:R-:W-:Y:S01]  /*10d40*/  IMAD.MOV.U32 R223, RZ, RZ, R222 ;  /* 0x000000ffffdf7224 */ /* 0x000fe200078e00de */
[-C--:B------:R-:W-:Y:S01]  /*10d50*/  LEA R32, P6, R23, R2.reuse, 0x2 ;  /* 0x0000000217207211 */ /* 0x080fe200078c10ff */
[----:B------:R-:W-:Y:S01]  /*10d60*/  IMAD.MOV.U32 R168, RZ, RZ, R228 ;  /* 0x000000ffffa87224 */ /* 0x000fe200078e00e4 */
[----:B------:R-:W-:Y:S01]  /*10d70*/  STL.64 [R1+0x2e8], R44 ;  /* 0x0002e82c01007387 */ /* 0x000fe20000100a00 */
[----:B------:R-:W-:Y:S01]  /*10d80*/  MOV R222, R221 ;  /* 0x000000dd00de7202 */ /* 0x000fe20000000f00 */
[----:B------:R-:W-:Y:S01]  /*10d90*/  IMAD.MOV.U32 R221, RZ, RZ, R220 ;  /* 0x000000ffffdd7224 */ /* 0x000fe200078e00dc */
[----:B------:R-:W-:Y:S01]  /*10da0*/  MOV R228, R227 ;  /* 0x000000e300e47202 */ /* 0x000fe20000000f00 */
[----:B------:R1:W-:Y:S01]  /*10db0*/  STL.64 [R1+0x2e0], R42 ;  /* 0x0002e02a01007387 */ /* 0x0003e20000100a00 */
[----:B------:R-:W-:Y:S01]  /*10dc0*/  LEA R30, P5, R22, R2, 0x2 ;  /* 0x00000002161e7211 */ /* 0x000fe200078a10ff */
[----:B------:R-:W-:Y:S01]  /*10dd0*/  IMAD.MOV.U32 R227, RZ, RZ, R226 ;  /* 0x000000ffffe37224 */ /* 0x000fe200078e00e2 */
[-C--:B------:R-:W-:Y:S01]  /*10de0*/  LEA.HI.X.SX32 R37, R25, R0.reuse, 0x2, P4 ;  /* 0x0000000019257211 */ /* 0x080fe200020f16ff */
[----:B------:R2:W-:Y:S01]  /*10df0*/  STL.64 [R1+0x2d8], R40 ;  /* 0x0002d82801007387 */ /* 0x0005e20000100a00 */
[----:B------:R-:W-:Y:S01]  /*10e00*/  IMAD.MOV.U32 R220, RZ, RZ, R219 ;  /* 0x000000ffffdc7224 */ /* 0x000fe200078e00db */
[-C--:B------:R-:W-:Y:S01]  /*10e10*/  LEA.HI.X.SX32 R35, R24, R0.reuse, 0x2, P3 ;  /* 0x0000000018237211 */ /* 0x080fe200018f16ff */
[----:B------:R-:W-:Y:S01]  /*10e20*/  IMAD.MOV.U32 R226, RZ, RZ, R225 ;  /* 0x000000ffffe27224 */ /* 0x000fe200078e00e1 */
[----:B------:R3:W-:Y:S01]  /*10e30*/  STL.64 [R1+0x2d0], R38 ;  /* 0x0002d02601007387 */ /* 0x0007e20000100a00 */
[----:B------:R-:W-:Y:S01]  /*10e40*/  IMAD.MOV.U32 R219, RZ, RZ, R218 ;  /* 0x000000ffffdb7224 */ /* 0x000fe200078e00da */
[----:B------:R-:W-:Y:S01]  /*10e50*/  LEA.HI.X.SX32 R33, R23, R0, 0x2, P6 ;  /* 0x0000000017217211 */ /* 0x000fe200030f16ff */
[----:B------:R-:W-:Y:S01]  /*10e60*/  IMAD.MOV.U32 R225, RZ, RZ, R224 ;  /* 0x000000ffffe17224 */ /* 0x000fe200078e00e0 */
[----:B-1----:R-:W-:Y:S01]  /*10e70*/  LEA R42, P2, R21, R2, 0x2 ;  /* 0x00000002152a7211 */ /* 0x002fe200078410ff */
[----:B------:R-:W-:Y:S01]  /*10e80*/  IMAD.MOV.U32 R236, RZ, RZ, R174 ;  /* 0x000000ffffec7224 */ /* 0x000fe200078e00ae */
[----:B------:R-:W-:Y:S01]  /*10e90*/  MOV R218, R8 ;  /* 0x0000000800da7202 */ /* 0x000fe20000000f00 */
[----:B------:R-:W1:Y:S01]  /*10ea0*/  LDC R175, c[0x0][0x240] ;  /* 0x00009000ffaf7b82 */ /* 0x000e620000000800 */
[----:B--2---:R-:W-:-:S02]  /*10eb0*/  LEA R40, P1, R20, R2, 0x2 ;  /* 0x0000000214287211 */ /* 0x004fc400078210ff */
[----:B------:R-:W-:Y:S01]  /*10ec0*/  MOV R224, R223 ;  /* 0x000000df00e07202 */ /* 0x000fe20000000f00 */
[----:B------:R-:W-:Y:S01]  /*10ed0*/  IMAD.MOV.U32 R223, RZ, RZ, R222 ;  /* 0x000000ffffdf7224 */ /* 0x000fe200078e00de */
[----:B------:R-:W-:Y:S01]  /*10ee0*/  MOV R217, R199 ;  /* 0x000000c700d97202 */ /* 0x000fe20000000f00 */
[----:B------:R2:W-:Y:S01]  /*10ef0*/  STL.64 [R1+0x2c8], R36 ;  /* 0x0002c82401007387 */ /* 0x0005e20000100a00 */
[----:B---3--:R-:W-:Y:S01]  /*10f00*/  LEA R38, P0, R19, R2, 0x2 ;  /* 0x0000000213267211 */ /* 0x008fe200078010ff */
[----:B------:R-:W-:Y:S01]  /*10f10*/  IMAD.MOV.U32 R222, RZ, RZ, R221 ;  /* 0x000000ffffde7224 */ /* 0x000fe200078e00dd */
[-C--:B------:R-:W-:Y:S01]  /*10f20*/  LEA.HI.X.SX32 R31, R22, R0.reuse, 0x2, P5 ;  /* 0x00000000161f7211 */ /* 0x080fe200028f16ff */
[----:B------:R-:W-:Y:S01]  /*10f30*/  IMAD.MOV.U32 R174, RZ, RZ, R173 ;  /* 0x000000ffffae7224 */ /* 0x000fe200078e00ad */
[-C--:B------:R-:W-:Y:S01]  /*10f40*/  LEA.HI.X.SX32 R43, R21, R0.reuse, 0x2, P2 ;  /* 0x00000000152b7211 */ /* 0x080fe200010f16ff */
[----:B------:R-:W-:Y:S01]  /*10f50*/  IMAD.MOV.U32 R221, RZ, RZ, R220 ;  /* 0x000000ffffdd7224 */ /* 0x000fe200078e00dc */
[----:B------:R-:W-:Y:S01]  /*10f60*/  LEA.HI.X.SX32 R41, R20, R0, 0x2, P1 ;  /* 0x0000000014297211 */ /* 0x000fe200008f16ff */
[----:B------:R-:W-:Y:S01]  /*10f70*/  IMAD.MOV.U32 R173, RZ, RZ, R172 ;  /* 0x000000ffffad7224 */ /* 0x000fe200078e00ac */
[----:B------:R3:W-:Y:S01]  /*10f80*/  STL.64 [R1+0x2c0], R34 ;  /* 0x0002c02201007387 */ /* 0x0007e20000100a00 */
[----:B------:R-:W-:Y:S01]  /*10f90*/  MOV R220, R219 ;  /* 0x000000db00dc7202 */ /* 0x000fe20000000f00 */
[----:B------:R-:W-:Y:S01]  /*10fa0*/  IMAD.MOV.U32 R172, RZ, RZ, R170 ;  /* 0x000000ffffac7224 */ /* 0x000fe200078e00aa */
[C---:B--2---:R-:W-:Y:S01]  /*10fb0*/  LEA R36, P4, R18.reuse, R2, 0x2 ;  /* 0x0000000212247211 */ /* 0x044fe200078810ff */
[----:B------:R2:W-:Y:S01]  /*10fc0*/  STL.64 [R1+0x2b8], R32 ;  /* 0x0002b82001007387 */ /* 0x0005e20000100a00 */
[-C--:B------:R-:W-:Y:S01]  /*10fd0*/  LEA.HI.X.SX32 R39, R19, R0.reuse, 0x2, P0 ;  /* 0x0000000013277211 */ /* 0x080fe200000f16ff */
[----:B------:R-:W-:Y:S01]  /*10fe0*/  IMAD.MOV.U32 R219, RZ, RZ, R218 ;  /* 0x000000ffffdb7224 */ /* 0x000fe200078e00da */
[----:B------:R-:W-:Y:S01]  /*10ff0*/  MOV R178, R233 ;  /* 0x000000e900b27202 */ /* 0x000fe20000000f00 */
[----:B------:R-:W-:Y:S01]  /*11000*/  IMAD.MOV.U32 R170, RZ, RZ, R168 ;  /* 0x000000ffffaa7224 */ /* 0x000fe200078e00a8 */
[----:B------:R4:W-:Y:S01]  /*11010*/  STL.64 [R1+0x2b0], R30 ;  /* 0x0002b01e01007387 */ /* 0x0009e20000100a00 */
[----:B------:R-:W-:Y:S01]  /*11020*/  IMAD.MOV.U32 R218, RZ, RZ, R217 ;  /* 0x000000ffffda7224 */ /* 0x000fe200078e00d9 */
[----:B------:R-:W-:Y:S01]  /*11030*/  LEA.HI.X.SX32 R37, R18, R0, 0x2, P4 ;  /* 0x0000000012257211 */ /* 0x000fe200020f16ff */
[----:B------:R-:W-:Y:S01]  /*11040*/  IMAD.MOV.U32 R168, RZ, RZ, R227 ;  /* 0x000000ffffa87224 */ /* 0x000fe200078e00e3 */
[----:B------:R-:W-:Y:S01]  /*11050*/  STL.64 [R1+0x2a8], R42 ;  /* 0x0002a82a01007387 */ /* 0x000fe20000100a00 */
[----:B------:R-:W-:-:S02]  /*11060*/  IMAD.MOV.U32 R217, RZ, RZ, R6 ;  /* 0x000000ffffd97224 */ /* 0x000fc400078e0006 */
[----:B------:R-:W-:Y:S01]  /*11070*/  IMAD.MOV.U32 R85, RZ, RZ, R208 ;  /* 0x000000ffff557224 */ /* 0x000fe200078e00d0 */
[----:B------:R-:W-:Y:S01]  /*11080*/  STL.64 [R1+0x2a0], R40 ;  /* 0x0002a02801007387 */ /* 0x000fe20000100a00 */
[----:B------:R-:W-:Y:S02]  /*11090*/  IMAD.MOV.U32 R227, RZ, RZ, R225 ;  /* 0x000000ffffe37224 */ /* 0x000fe400078e00e1 */
[----:B------:R-:W-:Y:S01]  /*110a0*/  IMAD.MOV.U32 R238, RZ, RZ, R194 ;  /* 0x000000ffffee7224 */ /* 0x000fe200078e00c2 */
[----:B------:R-:W4:Y:S01]  /*110b0*/  LDL.LU R8, [R1+0x218c] ;  /* 0x00218c0001087983 */ /* 0x000f220000300800 */
[----:B------:R-:W-:Y:S02]  /*110c0*/  IMAD.MOV.U32 R225, RZ, RZ, R223 ;  /* 0x000000ffffe17224 */ /* 0x000fe400078e00df */
[----:B------:R-:W-:Y:S01]  /*110d0*/  IMAD.MOV.U32 R84, RZ, RZ, R205 ;  /* 0x000000ffff547224 */ /* 0x000fe200078e00cd */
[----:B------:R-:W-:Y:S01]  /*110e0*/  STL.64 [R1+0x298], R38 ;  /* 0x0002982601007387 */ /* 0x000fe20000100a00 */
[----:B------:R-:W-:Y:S01]  /*110f0*/  IMAD.MOV.U32 R223, RZ, RZ, R221 ;  /* 0x000000ffffdf7224 */ /* 0x000fe200078e00dd */
[----:B------:R-:W-:Y:S01]  /*11100*/  MOV R81, R195 ;  /* 0x000000c300517202 */ /* 0x000fe20000000f00 */
[----:B------:R-:W-:Y:S01]  /*11110*/  IMAD.MOV.U32 R221, RZ, RZ, R219 ;  /* 0x000000ffffdd7224 */ /* 0x000fe200078e00db */
[----:B------:R-:W4:Y:S01]  /*11120*/  LDL.LU R6, [R1+0x2188] ;  /* 0x0021880001067983 */ /* 0x000f220000300800 */
[----:B------:R-:W-:Y:S01]  /*11130*/  IMAD.MOV.U32 R219, RZ, RZ, R217 ;  /* 0x000000ffffdb7224 */ /* 0x000fe200078e00d9 */
[----:B------:R-:W-:Y:S01]  /*11140*/  MOV R78, R200 ;  /* 0x000000c8004e7202 */ /* 0x000fe20000000f00 */
[----:B------:R-:W-:Y:S01]  /*11150*/  IMAD.MOV.U32 R217, RZ, RZ, R4 ;  /* 0x000000ffffd97224 */ /* 0x000fe200078e0004 */
[----:B------:R-:W-:Y:S01]  /*11160*/  STL.64 [R1+0x290], R36 ;  /* 0x0002902401007387 */ /* 0x000fe20000100a00 */
[----:B------:R-:W-:-:S02]  /*11170*/  IMAD.MOV.U32 R64, RZ, RZ, R152 ;  /* 0x000000ffff407224 */ /* 0x000fc400078e0098 */
[----:B------:R-:W-:Y:S01]  /*11180*/  IMAD.MOV.U32 R86, RZ, RZ, R201 ;  /* 0x000000ffff567224 */ /* 0x000fe200078e00c9 */
[----:B------:R-:W4:Y:S01]  /*11190*/  LDL.LU R4, [R1+0x2184] ;  /* 0x0021840001047983 */ /* 0x000f220000300800 */
[----:B------:R-:W-:Y:S01]  /*111a0*/  IMAD.MOV.U32 R233, RZ, RZ, R232 ;  /* 0x000000ffffe97224 */ /* 0x000fe200078e00e8 */
[----:B------:R-:W-:Y:S01]  /*111b0*/  MOV R232, R231 ;  /* 0x000000e700e87202 */ /* 0x000fe20000000f00 */
[----:B------:R-:W-:Y:S01]  /*111c0*/  IMAD.MOV.U32 R231, RZ, RZ, R230 ;  /* 0x000000ffffe77224 */ /* 0x000fe200078e00e6 */
[----:B------:R-:W-:Y:S01]  /*111d0*/  MOV R230, R229 ;  /* 0x000000e500e67202 */ /* 0x000fe20000000f00 */
[----:B------:R-:W-:Y:S02]  /*111e0*/  IMAD.MOV.U32 R177, RZ, RZ, R233 ;  /* 0x000000ffffb17224 */ /* 0x000fe400078e00e9 */
[----:B------:R-:W-:Y:S01]  /*111f0*/  IMAD.MOV.U32 R82, RZ, RZ, R212 ;  /* 0x000000ffff527224 */ /* 0x000fe200078e00d4 */
[----:B------:R-:W-:Y:S01]  /*11200*/  MOV R75, R76 ;  /* 0x0000004c004b7202 */ /* 0x000fe20000000f00 */
        /* <DEDUP_REMOVED lines=13> */
[----:B------:R-:W4:Y:S01]  /*112e0*/  LDC R10, c[0x0][0x230] ;  /* 0x00008c00ff0a7b82 */ /* 0x000f220000000800 */
[----:B------:R-:W-:-:S02]  /*112f0*/  IMAD.MOV.U32 R229, RZ, RZ, R168 ;  /* 0x000000ffffe57224 */ /* 0x000fc400078e00a8 */
[----:B------:R-:W-:Y:S01]  /*11300*/  IMAD.MOV.U32 R168, RZ, RZ, R228 ;  /* 0x000000ffffa87224 */ /* 0x000fe200078e00e4 */
[----:B------:R-:W-:Y:S01]  /*11310*/  MOV R228, R227 ;  /* 0x000000e300e47202 */ /* 0x000fe20000000f00 */
[----:B------:R-:W-:Y:S01]  /*11320*/  IMAD.MOV.U32 R222, RZ, RZ, R220 ;  /* 0x000000ffffde7224 */ /* 0x000fe200078e00dc */
[----:B------:R-:W-:Y:S01]  /*11330*/  MOV R220, R218 ;  /* 0x000000da00dc7202 */ /* 0x000fe20000000f00 */
[----:B------:R-:W-:Y:S02]  /*11340*/  IMAD.MOV.U32 R227, RZ, RZ, R226 ;  /* 0x000000ffffe37224 */ /* 0x000fe400078e00e2 */
[----:B------:R-:W-:Y:S02]  /*11350*/  IMAD.MOV.U32 R226, RZ, RZ, R225 ;  /* 0x000000ffffe27224 */ /* 0x000fe400078e00e1 */
[----:B------:R-:W-:Y:S01]  /*11360*/  IMAD.MOV.U32 R225, RZ, RZ, R224 ;  /* 0x000000ffffe17224 */ /* 0x000fe200078e00e0 */
[----:B------:R-:W-:Y:S01]  /*11370*/  MOV R224, R223 ;  /* 0x000000df00e07202 */ /* 0x000fe20000000f00 */
[----:B------:R-:W-:Y:S01]  /*11380*/  IMAD.MOV.U32 R218, RZ, RZ, R216 ;  /* 0x000000ffffda7224 */ /* 0x000fe200078e00d8 */
[----:B------:R-:W-:Y:S01]  /*11390*/  MOV R216, R5 ;  /* 0x0000000500d87202 */ /* 0x000fe20000000f00 */
[----:B------:R-:W-:-:S02]  /*113a0*/  IMAD.MOV.U32 R223, RZ, RZ, R222 ;  /* 0x000000ffffdf7224 */ /* 0x000fc400078e00de */
[----:B-1----:R-:W-:Y:S01]  /*113b0*/  IMAD R199, R234, R175, RZ ;  /* 0x000000afeac77224 */ /* 0x002fe200078e02ff */
[-C--:B---3--:R-:W-:Y:S01]  /*113c0*/  LEA R34, P3, R17, R2.reuse, 0x2 ;  /* 0x0000000211227211 */ /* 0x088fe200078610ff */
[----:B------:R-:W-:Y:S01]  /*113d0*/  IMAD.MOV.U32 R222, RZ, RZ, R221 ;  /* 0x000000ffffde7224 */ /* 0x000fe200078e00dd */
[-C--:B--2---:R-:W-:Y:S01]  /*113e0*/  LEA R32, P6, R16, R2.reuse, 0x2 ;  /* 0x0000000210207211 */ /* 0x084fe200078c10ff */
[----:B------:R-:W-:Y:S01]  /*113f0*/  IMAD.MOV.U32 R221, RZ, RZ, R220 ;  /* 0x000000ffffdd7224 */ /* 0x000fe200078e00dc */
[----:B------:R-:W-:Y:S01]  /*11400*/  MOV R220, R219 ;  /* 0x000000db00dc7202 */ /* 0x000fe20000000f00 */
[----:B------:R-:W-:Y:S01]  /*11410*/  IMAD.MOV.U32 R176, RZ, RZ, R233 ;  /* 0x000000ffffb07224 */ /* 0x000fe200078e00e9 */
[----:B----4-:R-:W-:Y:S01]  /*11420*/  LEA R30, P5, R15, R2, 0x2 ;  /* 0x000000020f1e7211 */ /* 0x010fe200078a10ff */
[----:B------:R-:W-:Y:S01]  /*11430*/  IMAD.MOV.U32 R175, RZ, RZ, R232 ;  /* 0x000000ffffaf7224 */ /* 0x000fe200078e00e8 */
[----:B------:R-:W2:Y:S01]  /*11440*/  LDL.LU R5, [R1+0x2180] ;  /* 0x0021800001057983 */ /* 0x000ea20000300800 */
[----:B------:R-:W-:-:S02]  /*11450*/  IMAD.MOV.U32 R219, RZ, RZ, R218 ;  /* 0x000000ffffdb7224 */ /* 0x000fc400078e00da */
[----:B------:R-:W-:Y:S01]  /*11460*/  IMAD.MOV.U32 R233, RZ, RZ, R173 ;  /* 0x000000ffffe97224 */ /* 0x000fe200078e00ad */
[----:B------:R-:W-:Y:S01]  /*11470*/  MOV R173, R172 ;  /* 0x000000ac00ad7202 */ /* 0x000fe20000000f00 */
[----:B------:R-:W-:Y:S02]  /*11480*/  IMAD.MOV.U32 R232, RZ, RZ, R231 ;  /* 0x000000ffffe87224 */ /* 0x000fe400078e00e7 */
[----:B------:R-:W-:Y:S02]  /*11490*/  IMAD.MOV.U32 R218, RZ, RZ, R217 ;  /* 0x000000ffffda7224 */ /* 0x000fe400078e00d9 */
[----:B------:R-:W-:Y:S02]  /*114a0*/  IMAD.MOV.U32 R231, RZ, RZ, R229 ;  /* 0x000000ffffe77224 */ /* 0x000fe400078e00e5 */
[----:B------:R-:W-:Y:S01]  /*114b0*/  IMAD.MOV.U32 R217, RZ, RZ, R216 ;  /* 0x000000ffffd97224 */ /* 0x000fe200078e00d8 */
[----:B------:R-:W-:Y:S01]  /*114c0*/  MOV R216, R215 ;  /* 0x000000d700d87202 */ /* 0x000fe20000000f00 */
[----:B------:R-:W-:-:S02]  /*114d0*/  IMAD.MOV.U32 R172, RZ, RZ, R230 ;  /* 0x000000ffffac7224 */ /* 0x000fc400078e00e6 */
[----:B------:R-:W-:Y:S01]  /*114e0*/  IMAD.MOV.U32 R229, RZ, RZ, R228 ;  /* 0x000000ffffe57224 */ /* 0x000fe200078e00e4 */
[----:B------:R-:W-:Y:S01]  /*114f0*/  LEA.HI.X.SX32 R35, R17, R0, 0x2, P3 ;  /* 0x0000000011237211 */ /* 0x000fe200018f16ff */
[----:B------:R-:W-:Y:S01]  /*11500*/  IMAD.MOV.U32 R230, RZ, RZ, R170 ;  /* 0x000000ffffe67224 */ /* 0x000fe200078e00aa */
[----:B------:R-:W-:Y:S01]  /*11510*/  MOV R170, R168 ;  /* 0x000000a800aa7202 */ /* 0x000fe20000000f00 */
[----:B------:R-:W-:Y:S02]  /*11520*/  IMAD.MOV.U32 R228, RZ, RZ, R226 ;  /* 0x000000ffffe47224 */ /* 0x000fe400078e00e2 */
[----:B------:R-:W-:Y:S02]  /*11530*/  IMAD.MOV.U32 R226, RZ, RZ, R224 ;  /* 0x000000ffffe27224 */ /* 0x000fe400078e00e0 */
[----:B------:R-:W-:Y:S02]  /*11540*/  IMAD.MOV.U32 R235, RZ, RZ, R174 ;  /* 0x000000ffffeb7224 */ /* 0x000fe400078e00ae */
[----:B------:R-:W-:Y:S01]  /*11550*/  IMAD.MOV.U32 R168, RZ, RZ, R227 ;  /* 0x000000ffffa87224 */ /* 0x000fe200078e00e3 */
[----:B------:R-:W-:Y:S01]  /*11560*/  MOV R227, R225 ;  /* 0x000000e100e37202 */ /* 0x000fe20000000f00 */
[----:B------:R-:W-:Y:S01]  /*11570*/  IMAD.MOV.U32 R224, RZ, RZ, R222 ;  /* 0x000000ffffe07224 */ /* 0x000fe200078e00de */
[-C--:B------:R-:W-:Y:S01]  /*11580*/  LEA.HI.X.SX32 R33, R16, R0.reuse, 0x2, P6 ;  /* 0x0000000010217211 */ /* 0x080fe200030f16ff */
[----:B------:R-:W-:Y:S01]  /*11590*/  IMAD.MOV.U32 R222, RZ, RZ, R220 ;  /* 0x000000ffffde7224 */ /* 0x000fe200078e00dc */
[----:B------:R-:W-:Y:S01]  /*115a0*/  LEA.HI.X.SX32 R31, R15, R0, 0x2, P5 ;  /* 0x000000000f1f7211 */ /* 0x000fe200028f16ff */
[----:B------:R-:W-:-:S02]  /*115b0*/  IMAD.MOV.U32 R215, RZ, RZ, R3 ;  /* 0x000000ffffd77224 */ /* 0x000fc400078e0003 */
[----:B------:R-:W-:Y:S01]  /*115c0*/  IMAD.MOV.U32 R225, RZ, RZ, R223 ;  /* 0x000000ffffe17224 */ /* 0x000fe200078e00df */
[----:B------:R-:W-:Y:S01]  /*115d0*/  MOV R223, R221 ;  /* 0x000000dd00df7202 */ /* 0x000fe20000000f00 */
[----:B------:R-:W-:Y:S01]  /*115e0*/  IMAD.MOV.U32 R220, RZ, RZ, R218 ;  /* 0x000000ffffdc7224 */ /* 0x000fe200078e00da */
[----:B------:R-:W-:Y:S01]  /*115f0*/  LEA R28, P2, R14, R2, 0x2 ;  /* 0x000000020e1c7211 */ /* 0x000fe200078410ff */
[----:B------:R-:W-:Y:S01]  /*11600*/  IMAD.MOV.U32 R218, RZ, RZ, R216 ;  /* 0x000000ffffda7224 */ /* 0x000fe200078e00d8 */
[----:B------:R-:W-:Y:S01]  /*11610*/  STL.64 [R1+0x288], R34 ;  /* 0x0002882201007387 */ /* 0x000fe20000100a00 */
[----:B------:R-:W-:Y:S01]  /*11620*/  IMAD.MOV.U32 R221, RZ, RZ, R219 ;  /* 0x000000ffffdd7224 */ /* 0x000fe200078e00db */
[----:B------:R-:W-:Y:S01]  /*11630*/  MOV R219, R217 ;  /* 0x000000d900db7202 */ /* 0x000fe20000000f00 */
[----:B------:R-:W-:Y:S01]  /*11640*/  IMAD.MOV.U32 R216, RZ, RZ, R214 ;  /* 0x000000ffffd87224 */ /* 0x000fe200078e00d6 */
[----:B------:R-:W3:Y:S01]  /*11650*/  LDL.LU R3, [R1+0x217c] ;  /* 0x00217c0001037983 */ /* 0x000ee20000300800 */
[----:B------:R-:W-:-:S02]  /*11660*/  IMAD.MOV.U32 R214, RZ, RZ, R211 ;  /* 0x000000ffffd67224 */ /* 0x000fc400078e00d3 */
[----:B------:R-:W-:Y:S01]  /*11670*/  IMAD.MOV.U32 R217, RZ, RZ, R215 ;  /* 0x000000ffffd97224 */ /* 0x000fe200078e00d7 */
[----:B------:R-:W-:Y:S01]  /*11680*/  MOV R215, R213 ;  /* 0x000000d500d77202 */ /* 0x000fe20000000f00 */
[----:B------:R-:W-:Y:S01]  /*11690*/  IMAD.MOV.U32 R211, RZ, RZ, R123 ;  /* 0x000000ffffd37224 */ /* 0x000fe200078e007b */
[----:B------:R-:W-:Y:S01]  /*116a0*/  LEA.HI.X.SX32 R29, R14, R0, 0x2, P2 ;  /* 0x000000000e1d7211 */ /* 0x000fe200010f16ff */
[----:B------:R-:W-:Y:S02]  /*116b0*/  IMAD.MOV.U32 R213, RZ, RZ, R252 ;  /* 0x000000ffffd57224 */ /* 0x000fe400078e00fc */
[----:B------:R-:W-:Y:S02]  /*116c0*/  IMAD.MOV.U32 R174, RZ, RZ, R4 ;  /* 0x000000ffffae7224 */ /* 0x000fe400078e0004 */
[----:B------:R-:W4:Y:S03]  /*116d0*/  LDL.LU R4, [R1+0x2178] ;  /* 0x0021780001047983 */ /* 0x000f260000300800 */
[----:B------:R-:W-:Y:S01]  /*116e0*/  MOV R234, R174 ;  /* 0x000000ae00ea7202 */ /* 0x000fe20000000f00 */
[----:B------:R-:W-:Y:S01]  /*116f0*/  STL.64 [R1+0x280], R32 ;  /* 0x0002802001007387 */ /* 0x000fe20000100a00 */
[----:B------:R-:W-:Y:S01]  /*11700*/  MOV R174, R232 ;  /* 0x000000e800ae7202 */ /* 0x000fe20000000f00 */
[----:B------:R-:W-:-:S02]  /*11710*/  IMAD.MOV.U32 R232, RZ, RZ, R173 ;  /* 0x000000ffffe87224 */ /* 0x000fc400078e00ad */
[----:B------:R-:W-:Y:S01]  /*11720*/  STL.64 [R1+0x278], R30 ;  /* 0x0002781e01007387 */ /* 0x000fe20000100a00 */
[----:B------:R-:W-:Y:S02]  /*11730*/  IMAD.MOV.U32 R173, RZ, RZ, R231 ;  /* 0x000000ffffad7224 */ /* 0x000fe400078e00e7 */
[----:B------:R-:W-:Y:S01]  /*11740*/  IMAD.MOV.U32 R231, RZ, RZ, R170 ;  /* 0x000000ffffe77224 */ /* 0x000fe200078e00aa */
[----:B------:R-:W4:Y:S01]  /*11750*/  LDL.LU R252, [R1+0x2174] ;  /* 0x0021740001fc7983 */ /* 0x000f220000300800 */
[----:B------:R-:W-:Y:S01]  /*11760*/  MOV R170, R211 ;  /* 0x000000d300aa7202 */ /* 0x000fe20000000f00 */
[----:B------:R-:W-:Y:S02]  /*11770*/  IMAD.MOV.U32 R211, RZ, RZ, R209 ;  /* 0x000000ffffd37224 */ /* 0x000fe400078e00d1 */
[----:B------:R-:W4:Y:S01]  /*11780*/  LDL.LU R123, [R1+0x2170] ;  /* 0x00217000017b7983 */ /* 0x000f220000300800 */
[----:B------:R-:W-:-:S03]  /*11790*/  IMAD.MOV.U32 R209, RZ, RZ, R245 ;  /* 0x000000ffffd17224 */ /* 0x000fc600078e00f5 */
[----:B------:R-:W-:Y:S04]  /*117a0*/  STL.64 [R1+0x270], R28 ;  /* 0x0002701c01007387 */ /* 0x000fe80000100a00 */
[----:B------:R-:W4:Y:S01]  /*117b0*/  LDL.LU R245, [R1+0x216c] ;  /* 0x00216c0001f57983 */ /* 0x000f220000300800 */
[-C--:B------:R-:W-:Y:S02]  /*117c0*/  LEA R26, P1, R12, R2.reuse, 0x2 ;  /* 0x000000020c1a7211 */ /* 0x080fe400078210ff */
[-C--:B------:R-:W-:Y:S02]  /*117d0*/  LEA R24, P0, R8, R2.reuse, 0x2 ;  /* 0x0000000208187211 */ /* 0x080fe400078010ff */
[----:B------:R-:W-:Y:S02]  /*117e0*/  LEA R22, P4, R6, R2, 0x2 ;  /* 0x0000000206167211 */ /* 0x000fe400078810ff */
[----:B------:R-:W-:-:S02]  /*117f0*/  LEA.HI.X.SX32 R27, R12, R0, 0x2, P1 ;  /* 0x000000000c1b7211 */ /* 0x000fc400008f16ff */
[-C--:B------:R-:W-:Y:S02]  /*11800*/  LEA.HI.X.SX32 R25, R8, R0.reuse, 0x2, P0 ;  /* 0x0000000008197211 */ /* 0x080fe400000f16ff */
[----:B------:R-:W-:Y:S01]  /*11810*/  LEA.HI.X.SX32 R23, R6, R0, 0x2, P4 ;  /* 0x0000000006177211 */ /* 0x000fe200020f16ff */
[----:B------:R-:W-:Y:S01]  /*11820*/  STL.64 [R1+0x268], R26 ;  /* 0x0002681a01007387 */ /* 0x000fe20000100a00 */
[----:B--2---:R-:W-:-:S03]  /*11830*/  LEA R20, P3, R5, R2, 0x2 ;  /* 0x0000000205147211 */ /* 0x004fc600078610ff */
[----:B------:R1:W-:Y:S01]  /*11840*/  STL.64 [R1+0x260], R24 ;  /* 0x0002601801007387 */ /* 0x0003e20000100a00 */
[----:B---3--:R-:W-:Y:S01]  /*11850*/  LEA R16, P5, R3, R2, 0x2 ;  /* 0x0000000203107211 */ /* 0x008fe200078a10ff */
[----:B------:R-:W-:Y:S01]  /*11860*/  IMAD.MOV.U32 R63, RZ, RZ, R151 ;  /* 0x000000ffff3f7224 */ /* 0x000fe200078e0097 */
[-C--:B------:R-:W-:Y:S01]  /*11870*/  LEA.HI.X.SX32 R21, R5, R0.reuse, 0x2, P3 ;  /* 0x0000000005157211 */ /* 0x080fe200018f16ff */
[----:B------:R-:W-:Y:S01]  /*11880*/  IMAD.MOV.U32 R62, RZ, RZ, R146 ;  /* 0x000000ffff3e7224 */ /* 0x000fe200078e0092 */
[----:B------:R-:W-:Y:S01]  /*11890*/  LEA.HI.X.SX32 R17, R3, R0, 0x2, P5 ;  /* 0x0000000003117211 */ /* 0x000fe200028f16ff */
[----:B------:R2:W-:Y:S01]  /*118a0*/  STL.64 [R1+0x258], R22 ;  /* 0x0002581601007387 */ /* 0x0005e20000100a00 */
[C---:B-1----:R-:W-:Y:S01]  /*118b0*/  LEA R24, P0, R179.reuse, R2, 0x2 ;  /* 0x00000002b3187211 */ /* 0x042fe200078010ff */
[----:B------:R-:W-:Y:S02]  /*118c0*/  IMAD.MOV.U32 R61, RZ, RZ, R147 ;  /* 0x000000ffff3d7224 */ /* 0x000fe400078e0093 */
[----:B------:R-:W-:Y:S01]  /*118d0*/  IMAD.MOV.U32 R60, RZ, RZ, R148 ;  /* 0x000000ffff3c7224 */ /* 0x000fe200078e0094 */
[----:B------:R1:W-:Y:S01]  /*118e0*/  STL.64 [R1+0x250], R20 ;  /* 0x0002501401007387 */ /* 0x0003e20000100a00 */
[----:B------:R-:W-:Y:S01]  /*118f0*/  LEA.HI.X.SX32 R25, R179, R0, 0x2, P0 ;  /* 0x00000000b3197211 */ /* 0x000fe200000f16ff */
[----:B------:R-:W-:-:S02]  /*11900*/  IMAD.MOV.U32 R59, RZ, RZ, R149 ;  /* 0x000000ffff3b7224 */ /* 0x000fc400078e0095 */
[----:B------:R-:W-:Y:S01]  /*11910*/  IMAD.MOV.U32 R65, RZ, RZ, R202 ;  /* 0x000000ffff417224 */ /* 0x000fe200078e00ca */
[----:B------:R-:W-:Y:S01]  /*11920*/  MOV R50, R150 ;  /* 0x0000009600327202 */ /* 0x000fe20000000f00 */
[----:B------:R-:W-:Y:S01]  /*11930*/  IMAD.MOV.U32 R67, RZ, RZ, R206 ;  /* 0x000000ffff437224 */ /* 0x000fe200078e00ce */
[----:B--2---:R-:W-:Y:S01]  /*11940*/  LEA R22, P4, R237, R2, 0x2 ;  /* 0x00000002ed167211 */ /* 0x004fe200078810ff */
[----:B------:R-:W-:Y:S01]  /*11950*/  IMAD.MOV.U32 R71, RZ, RZ, R213 ;  /* 0x000000ffff477224 */ /* 0x000fe200078e00d5 */
[----:B------:R-:W-:Y:S01]  /*11960*/  MOV R57, R222 ;  /* 0x000000de00397202 */ /* 0x000fe20000000f00 */
[----:B------:R-:W-:Y:S01]  /*11970*/  IMAD.MOV.U32 R69, RZ, RZ, R209 ;  /* 0x000000ffff457224 */ /* 0x000fe200078e00d1 */
[----:B------:R-:W-:Y:S02]  /*11980*/  MOV R52, R218 ;  /* 0x000000da00347202 */ /* 0x000fe40000000f00 */
[----:B----4-:R-:W-:Y:S01]  /*11990*/  LEA R18, P6, R4, R2, 0x2 ;  /* 0x0000000204127211 */ /* 0x010fe200078c10ff */
[----:B------:R-:W-:-:S02]  /*119a0*/  IMAD.MOV.U32 R55, RZ, RZ, R223 ;  /* 0x000000ffff377224 */ /* 0x000fc400078e00df */
[----:B------:R-:W-:Y:S01]  /*119b0*/  IMAD.MOV.U32 R53, RZ, RZ, R219 ;  /* 0x000000ffff357224 */ /* 0x000fe200078e00db */
[----:B------:R-:W-:Y:S01]  /*119c0*/  LEA.HI.X.SX32 R19, R4, R0, 0x2, P6 ;  /* 0x0000000004137211 */ /* 0x000fe200030f16ff */
[----:B------:R-:W-:Y:S01]  /*119d0*/  IMAD.MOV.U32 R66, RZ, RZ, R204 ;  /* 0x000000ffff427224 */ /* 0x000fe200078e00cc */
[-C--:B-1----:R-:W-:Y:S01]  /*119e0*/  LEA R20, P3, R178, R2.reuse, 0x2 ;  /* 0x00000002b2147211 */ /* 0x082fe200078610ff */
[----:B------:R-:W-:Y:S02]  /*119f0*/  IMAD.MOV.U32 R51, RZ, RZ, R217 ;  /* 0x000000ffff337224 */ /* 0x000fe400078e00d9 */
[----:B------:R-:W-:Y:S01]  /*11a00*/  IMAD.MOV.U32 R68, RZ, RZ, R207 ;  /* 0x000000ffff447224 */ /* 0x000fe200078e00cf */
[C---:B------:R-:W-:Y:S01]  /*11a10*/  LEA R14, P2, R123.reuse, R2, 0x2 ;  /* 0x000000027b0e7211 */ /* 0x040fe200078410ff */
[----:B------:R1:W-:Y:S01]  /*11a20*/  STL.64 [R1+0x248], R18 ;  /* 0x0002481201007387 */ /* 0x0003e20000100a00 */
[----:B------:R-:W-:Y:S02]  /*11a30*/  IMAD.MOV.U32 R70, RZ, RZ, R211 ;  /* 0x000000ffff467224 */ /* 0x000fe400078e00d3 */
[----:B------:R-:W-:Y:S01]  /*11a40*/  IMAD.MOV.U32 R239, RZ, RZ, R216 ;  /* 0x000000ffffef7224 */ /* 0x000fe200078e00d8 */
[----:B------:R-:W-:Y:S01]  /*11a50*/  LEA.HI.X.SX32 R15, R123, R0, 0x2, P2 ;  /* 0x000000007b0f7211 */ /* 0x000fe200010f16ff */
[----:B------:R-:W-:-:S02]  /*11a60*/  IMAD.MOV.U32 R74, RZ, RZ, R215 ;  /* 0x000000ffff4a7224 */ /* 0x000fc400078e00d7 */
[----:B------:R-:W-:Y:S01]  /*11a70*/  IMAD.MOV.U32 R72, RZ, RZ, R196 ;  /* 0x000000ffff487224 */ /* 0x000fe200078e00c4 */
[----:B------:R-:W-:Y:S01]  /*11a80*/  LEA R26, P1, R245, R2, 0x2 ;  /* 0x00000002f51a7211 */ /* 0x000fe200078210ff */
[----:B------:R2:W-:Y:S01]  /*11a90*/  STL.64 [R1+0x240], R16 ;  /* 0x0002401001007387 */ /* 0x0005e20000100a00 */
[----:B------:R-:W-:Y:S01]  /*11aa0*/  LEA.HI.X.SX32 R23, R237, R0, 0x2, P4 ;  /* 0x00000000ed177211 */ /* 0x000fe200020f16ff */
[----:B------:R-:W-:Y:S01]  /*11ab0*/  IMAD.MOV.U32 R73, RZ, RZ, R198 ;  /* 0x000000ffff497224 */ /* 0x000fe200078e00c6 */
[----:B-1----:R-:W-:Y:S01]  /*11ac0*/  LEA R18, P6, R236, R2, 0x2 ;  /* 0x00000002ec127211 */ /* 0x002fe200078c10ff */
[----:B------:R1:W-:Y:S01]  /*11ad0*/  STL.64 [R1+0x238], R14 ;  /* 0x0002380e01007387 */ /* 0x0003e20000100a00 */
[----:B------:R-:W-:Y:S01]  /*11ae0*/  LEA.HI.X.SX32 R27, R245, R0, 0x2, P1 ;  /* 0x00000000f51b7211 */ /* 0x000fe200008f16ff */
[----:B------:R-:W-:Y:S01]  /*11af0*/  IMAD.MOV.U32 R77, RZ, RZ, R199 ;  /* 0x000000ffff4d7224 */ /* 0x000fe200078e00c7 */
[----:B------:R-:W-:Y:S01]  /*11b00*/  LEA R4, P1, R176, R2, 0x2 ;  /* 0x00000002b0047211 */ /* 0x000fe200078210ff */
[----:B------:R-:W-:Y:S01]  /*11b10*/  IMAD.MOV.U32 R47, RZ, RZ, R59 ;  /* 0x000000ffff2f7224 */ /* 0x000fe200078e003b */
[----:B------:R-:W-:-:S02]  /*11b20*/  LEA.HI.X.SX32 R21, R178, R0, 0x2, P3 ;  /* 0x00000000b2157211 */ /* 0x000fc400018f16ff */
[----:B------:R-:W-:Y:S01]  /*11b30*/  MOV R76, R203 ;  /* 0x000000cb004c7202 */ /* 0x000fe20000000f00 */
[----:B------:R-:W-:Y:S01]  /*11b40*/  IMAD.MOV.U32 R54, RZ, RZ, R224 ;  /* 0x000000ffff367224 */ /* 0x000fe200078e00e0 */
[----:B--2---:R-:W-:Y:S01]  /*11b50*/  LEA R16, P5, R177, R2, 0x2 ;  /* 0x00000002b1107211 */ /* 0x004fe200078a10ff */
[----:B------:R-:W-:Y:S01]  /*11b60*/  IMAD.MOV.U32 R48, RZ, RZ, R225 ;  /* 0x000000ffff307224 */ /* 0x000fe200078e00e1 */
[----:B------:R-:W-:Y:S01]  /*11b70*/  MOV R80, R214 ;  /* 0x000000d600507202 */ /* 0x000fe20000000f00 */
[----:B------:R-:W-:Y:S01]  /*11b80*/  IMAD.MOV.U32 R56, RZ, RZ, R220 ;  /* 0x000000ffff387224 */ /* 0x000fe200078e00dc */
[----:B-1----:R-:W-:Y:S01]  /*11b90*/  LEA R14, P2, R235, R2, 0x2 ;  /* 0x00000002eb0e7211 */ /* 0x002fe200078410ff */
[----:B------:R-:W-:Y:S01]  /*11ba0*/  STL.64 [R1+0x230], R26 ;  /* 0x0002301a01007387 */ /* 0x000fe20000100a00 */
[-C--:B------:R-:W-:Y:S01]  /*11bb0*/  LEA.HI.X.SX32 R19, R236, R0.reuse, 0x2, P6 ;  /* 0x00000000ec137211 */ /* 0x080fe200030f16ff */
[----:B------:R-:W-:Y:S01]  /*11bc0*/  IMAD.MOV.U32 R49, RZ, RZ, R60 ;  /* 0x000000ffff317224 */ /* 0x000fe200078e003c */
[-C--:B------:R-:W-:Y:S01]  /*11bd0*/  LEA.HI.X.SX32 R17, R177, R0.reuse, 0x2, P5 ;  /* 0x00000000b1117211 */ /* 0x080fe200028f16ff */
[----:B------:R1:W-:Y:S01]  /*11be0*/  STL.64 [R1+0x228], R24 ;  /* 0x0002281801007387 */ /* 0x0003e20000100a00 */
[-C--:B------:R-:W-:Y:S01]  /*11bf0*/  LEA.HI.X.SX32 R15, R235, R0.reuse, 0x2, P2 ;  /* 0x00000000eb0f7211 */ /* 0x080fe200010f16ff */
[----:B------:R-:W-:Y:S01]  /*11c00*/  IMAD.MOV.U32 R58, RZ, RZ, R221 ;  /* 0x000000ffff3a7224 */ /* 0x000fe200078e00dd */
[----:B------:R-:W-:Y:S01]  /*11c10*/  LEA.HI.X.SX32 R5, R176, R0, 0x2, P1 ;  /* 0x00000000b0057211 */ /* 0x000fe200008f16ff */
[----:B------:R2:W-:Y:S01]  /*11c20*/  STL.64 [R1+0x220], R22 ;  /* 0x0002201601007387 */ /* 0x0005e20000100a00 */
[----:B------:R-:W3:Y:S03]  /*11c30*/  LDC R6, c[0x0][0x230] ;  /* 0x00008c00ff067b82 */ /* 0x000ee60000000800 */
[----:B------:R4:W-:Y:S01]  /*11c40*/  STL.64 [R1+0x218], R20 ;  /* 0x0002181401007387 */ /* 0x0009e20000100a00 */
[----:B-1----:R-:W-:-:S03]  /*11c50*/  LEA R24, P0, R234, R2, 0x2 ;  /* 0x00000002ea187211 */ /* 0x002fc600078010ff */
[----:B------:R1:W-:Y:S01]  /*11c60*/  STL.64 [R1+0x210], R18 ;  /* 0x0002101201007387 */ /* 0x0003e20000100a00 */
[----:B------:R-:W3:Y:S01]  /*11c70*/  LDC R8, c[0x0][0x230] ;  /* 0x00008c00ff087b82 */ /* 0x000ee20000000800 */
[----:B--2---:R-:W-:Y:S02]  /*11c80*/  LEA R22, P4, R175, R2, 0x2 ;  /* 0x00000002af167211 */ /* 0x004fe400078810ff */
[----:B------:R2:W-:Y:S01]  /*11c90*/  STL.64 [R1+0x208], R16 ;  /* 0x0002081001007387 */ /* 0x0005e20000100a00 */
[----:B------:R-:W-:Y:S02]  /*11ca0*/  LEA.HI.X.SX32 R25, R234, R0, 0x2, P0 ;  /* 0x00000000ea197211 */ /* 0x000fe400000f16ff */
[----:B----4-:R-:W-:Y:S01]  /*11cb0*/  LEA R20, P3, R233, R2, 0x2 ;  /* 0x00000002e9147211 */ /* 0x010fe200078610ff */
[----:B------:R4:W-:Y:S01]  /*11cc0*/  STL.64 [R1+0x200], R14 ;  /* 0x0002000e01007387 */ /* 0x0009e20000100a00 */
[----:B------:R-:W-:Y:S01]  /*11cd0*/  LEA.HI.X.SX32 R23, R175, R0, 0x2, P4 ;  /* 0x00000000af177211 */ /* 0x000fe200020f16ff */
[----:B------:R-:W-:Y:S01]  /*11ce0*/  ULDC.64 UR60, c[0x0][0x208] ;  /* 0x00008200003c7ab9 */ /* 0x000fe20000000a00 */
[----:B------:R-:W3:Y:S01]  /*11cf0*/  LDC R245, c[0x0][0x230] ;  /* 0x00008c00fff57b82 */ /* 0x000ee20000000800 */
[----:B-1----:R-:W-:Y:S01]  /*11d00*/  LEA R18, P6, R174, R2, 0x2 ;  /* 0x00000002ae127211 */ /* 0x002fe200078c10ff */
[----:B------:R1:W-:Y:S01]  /*11d10*/  STL.64 [R1+0x1f8], R4 ;  /* 0x0001f80401007387 */ /* 0x0003e20000100a00 */
[----:B------:R-:W-:-:S02]  /*11d20*/  LEA.HI.X.SX32 R21, R233, R0, 0x2, P3 ;  /* 0x00000000e9157211 */ /* 0x000fc400018f16ff */
[----:B--2---:R-:W-:Y:S02]  /*11d30*/  LEA R16, P5, R232, R2, 0x2 ;  /* 0x00000002e8107211 */ /* 0x004fe400078a10ff */
[----:B------:R-:W-:Y:S02]  /*11d40*/  LEA.HI.X.SX32 R19, R174, R0, 0x2, P6 ;  /* 0x00000000ae137211 */ /* 0x000fe400030f16ff */
[----:B----4-:R-:W-:Y:S01]  /*11d50*/  LEA R14, P2, R173, R2, 0x2 ;  /* 0x00000002ad0e7211 */ /* 0x010fe200078410ff */
[----:B------:R2:W-:Y:S01]  /*11d60*/  STL.64 [R1+0x1f0], R24 ;  /* 0x0001f01801007387 */ /* 0x0005e20000100a00 */
[----:B------:R-:W-:Y:S02]  /*11d70*/  LEA.HI.X.SX32 R17, R232, R0, 0x2, P5 ;  /* 0x00000000e8117211 */ /* 0x000fe400028f16ff */
[----:B-1----:R-:W-:Y:S01]  /*11d80*/  LEA R4, P1, R231, R2, 0x2 ;  /* 0x00000002e7047211 */ /* 0x002fe200078210ff */
[----:B------:R1:W-:Y:S01]  /*11d90*/  STL.64 [R1+0x1e8], R22 ;  /* 0x0001e81601007387 */ /* 0x0003e20000100a00 */
[----:B------:R-:W-:-:S02]  /*11da0*/  LEA.HI.X.SX32 R15, R173, R0, 0x2, P2 ;  /* 0x00000000ad0f7211 */ /* 0x000fc400010f16ff */
[----:B------:R-:W-:Y:S01]  /*11db0*/  LEA.HI.X.SX32 R5, R231, R0, 0x2, P1 ;  /* 0x00000000e7057211 */ /* 0x000fe200008f16ff */
[----:B------:R4:W-:Y:S01]  /*11dc0*/  STL.64 [R1+0x1e0], R20 ;  /* 0x0001e01401007387 */ /* 0x0009e20000100a00 */
[----:B--2---:R-:W-:-:S03]  /*11dd0*/  LEA R24, P0, R172, R2, 0x2 ;  /* 0x00000002ac187211 */ /* 0x004fc600078010ff */
[----:B------:R2:W-:Y:S01]  /*11de0*/  STL.64 [R1+0x1d8], R18 ;  /* 0x0001d81201007387 */ /* 0x0005e20000100a00 */
[----:B-1----:R-:W-:-:S03]  /*11df0*/  LEA R22, P4, R230, R2, 0x2 ;  /* 0x00000002e6167211 */ /* 0x002fc600078810ff */
[----:B------:R1:W-:Y:S01]  /*11e00*/  STL.64 [R1+0x1d0], R16 ;  /* 0x0001d01001007387 */ /* 0x0003e20000100a00 */
[----:B------:R-:W-:Y:S02]  /*11e10*/  LEA.HI.X.SX32 R25, R172, R0, 0x2, P0 ;  /* 0x00000000ac197211 */ /* 0x000fe400000f16ff */
[----:B----4-:R-:W-:Y:S01]  /*11e20*/  LEA R20, P3, R170, R2, 0x2 ;  /* 0x00000002aa147211 */ /* 0x010fe200078610ff */
[----:B------:R4:W-:Y:S01]  /*11e30*/  STL.64 [R1+0x1c8], R14 ;  /* 0x0001c80e01007387 */ /* 0x0009e20000100a00 */
[----:B------:R-:W-:Y:S02]  /*11e40*/  LEA.HI.X.SX32 R23, R230, R0, 0x2, P4 ;  /* 0x00000000e6177211 */ /* 0x000fe400020f16ff */
[----:B--2---:R-:W-:Y:S01]  /*11e50*/  LEA R18, P6, R252, R2, 0x2 ;  /* 0x00000002fc127211 */ /* 0x004fe200078c10ff */
[----:B------:R2:W-:Y:S01]  /*11e60*/  STL.64 [R1+0x1c0], R4 ;  /* 0x0001c00401007387 */ /* 0x0005e20000100a00 */
[----:B------:R-:W-:Y:S02]  /*11e70*/  LEA.HI.X.SX32 R21, R170, R0, 0x2, P3 ;  /* 0x00000000aa157211 */ /* 0x000fe400018f16ff */
[----:B-1----:R-:W-:-:S02]  /*11e80*/  LEA R16, P5, R87, R2, 0x2 ;  /* 0x0000000257107211 */ /* 0x002fc400078a10ff */
[----:B------:R-:W-:Y:S02]  /*11e90*/  LEA.HI.X.SX32 R19, R252, R0, 0x2, P6 ;  /* 0x00000000fc137211 */ /* 0x000fe400030f16ff */
[C---:B----4-:R-:W-:Y:S01]  /*11ea0*/  LEA R14, P2, R88.reuse, R2, 0x2 ;  /* 0x00000002580e7211 */ /* 0x050fe200078410ff */
[----:B------:R1:W-:Y:S01]  /*11eb0*/  STL.64 [R1+0x1b8], R24 ;  /* 0x0001b81801007387 */ /* 0x0003e20000100a00 */
[----:B------:R-:W-:Y:S02]  /*11ec0*/  LEA.HI.X.SX32 R17, R87, R0, 0x2, P5 ;  /* 0x0000000057117211 */ /* 0x000fe400028f16ff */
[C---:B--2---:R-:W-:Y:S01]  /*11ed0*/  LEA R4, P1, R89.reuse, R2, 0x2 ;  /* 0x0000000259047211 */ /* 0x044fe200078210ff */
[----:B------:R2:W-:Y:S01]  /*11ee0*/  STL.64 [R1+0x1b0], R22 ;  /* 0x0001b01601007387 */ /* 0x0005e20000100a00 */
[-C--:B------:R-:W-:Y:S01]  /*11ef0*/  LEA.HI.X.SX32 R15, R88, R0.reuse, 0x2, P2 ;  /* 0x00000000580f7211 */ /* 0x080fe200010f16ff */
[----:B------:R-:W-:Y:S01]  /*11f00*/  IMAD.MOV.U32 R59, RZ, RZ, R61 ;  /* 0x000000ffff3b7224 */ /* 0x000fe200078e003d */
[----:B------:R-:W-:Y:S01]  /*11f10*/  LEA.HI.X.SX32 R5, R89, R0, 0x2, P1 ;  /* 0x0000000059057211 */ /* 0x000fe200008f16ff */
[----:B------:R4:W-:Y:S01]  /*11f20*/  STL.64 [R1+0x1a8], R20 ;  /* 0x0001a81401007387 */ /* 0x0009e20000100a00 */
[----:B------:R-:W-:Y:S01]  /*11f30*/  MOV R60, R62 ;  /* 0x0000003e003c7202 */ /* 0x000fe20000000f00 */
[----:B------:R-:W-:-:S02]  /*11f40*/  IMAD.MOV.U32 R172, RZ, RZ, R228 ;  /* 0x000000ffffac7224 */ /* 0x000fc400078e00e4 */
[----:B------:R-:W-:Y:S01]  /*11f50*/  IMAD.MOV.U32 R174, RZ, RZ, R229 ;  /* 0x000000ffffae7224 */ /* 0x000fe200078e00e5 */
[----:B-1----:R-:W-:Y:S01]  /*11f60*/  LEA R24, P0, R90, R2, 0x2 ;  /* 0x000000025a187211 */ /* 0x002fe200078010ff */
[----:B------:R1:W-:Y:S01]  /*11f70*/  STL.64 [R1+0x1a0], R18 ;  /* 0x0001a01201007387 */ /* 0x0003e20000100a00 */
[----:B------:R-:W-:Y:S01]  /*11f80*/  MOV R173, R168 ;  /* 0x000000a800ad7202 */ /* 0x000fe20000000f00 */
[----:B------:R-:W-:Y:S01]  /*11f90*/  IMAD.MOV.U32 R170, RZ, RZ, R227 ;  /* 0x000000ffffaa7224 */ /* 0x000fe200078e00e3 */
[-C--:B--2---:R-:W-:Y:S01]  /*11fa0*/  LEA R22, P4, R91, R2.reuse, 0x2 ;  /* 0x000000025b167211 */ /* 0x084fe200078810ff */
[----:B------:R2:W-:Y:S01]  /*11fb0*/  STL.64 [R1+0x198], R16 ;  /* 0x0001981001007387 */ /* 0x0005e20000100a00 */
[----:B---3--:R-:W-:Y:S01]  /*11fc0*/  IADD3 R6, R6, -0x1, RZ ;  /* 0xffffffff06067810 */ /* 0x008fe20007ffe0ff */
[----:B------:R-:W3:Y:S01]  /*11fd0*/  LDC R252, c[0x0][0x230] ;  /* 0x00008c00fffc7b82 */ /* 0x000ee20000000800 */
[----:B----4-:R-:W-:Y:S01]  /*11fe0*/  LEA R20, P3, R92, R2, 0x2 ;  /* 0x000000025c147211 */ /* 0x010fe200078610ff */
[----:B------:R4:W-:Y:S01]  /*11ff0*/  STL.64 [R1+0x190], R14 ;  /* 0x0001900e01007387 */ /* 0x0009e20000100a00 */
[----:B------:R-:W-:-:S02]  /*12000*/  LEA.HI.X.SX32 R25, R90, R0, 0x2, P0 ;  /* 0x000000005a197211 */ /* 0x000fc400000f16ff */
[----:B-1----:R-:W-:Y:S01]  /*12010*/  LEA R18, P6, R93, R2, 0x2 ;  /* 0x000000025d127211 */ /* 0x002fe200078c10ff */
[----:B------:R1:W-:Y:S01]  /*12020*/  STL.64 [R1+0x188], R4 ;  /* 0x0001880401007387 */ /* 0x0003e20000100a00 */
[----:B------:R-:W-:Y:S02]  /*12030*/  LEA.HI.X.SX32 R23, R91, R0, 0x2, P4 ;  /* 0x000000005b177211 */ /* 0x000fe400020f16ff */
[----:B--2---:R-:W-:Y:S02]  /*12040*/  LEA R16, P5, R94, R2, 0x2 ;  /* 0x000000025e107211 */ /* 0x004fe400078a10ff */
[----:B------:R-:W-:Y:S02]  /*12050*/  LEA.HI.X.SX32 R21, R92, R0, 0x2, P3 ;  /* 0x000000005c157211 */ /* 0x000fe400018f16ff */
[----:B----4-:R-:W-:Y:S02]  /*12060*/  LEA R14, P2, R95, R2, 0x2 ;  /* 0x000000025f0e7211 */ /* 0x010fe400078410ff */
[----:B------:R-:W-:-:S02]  /*12070*/  LEA.HI.X.SX32 R19, R93, R0, 0x2, P6 ;  /* 0x000000005d137211 */ /* 0x000fc400030f16ff */
[----:B-1----:R-:W-:Y:S01]  /*12080*/  LEA R4, P1, R96, R2, 0x2 ;  /* 0x0000000260047211 */ /* 0x002fe200078210ff */
[----:B------:R1:W-:Y:S01]  /*12090*/  STL.64 [R1+0x180], R24 ;  /* 0x0001801801007387 */ /* 0x0003e20000100a00 */
[-C--:B------:R-:W-:Y:S02]  /*120a0*/  LEA.HI.X.SX32 R17, R94, R0.reuse, 0x2, P5 ;  /* 0x000000005e117211 */ /* 0x080fe400028f16ff */
[-C--:B------:R-:W-:Y:S01]  /*120b0*/  LEA.HI.X.SX32 R15, R95, R0.reuse, 0x2, P2 ;  /* 0x000000005f0f7211 */ /* 0x080fe200010f16ff */
[----:B------:R2:W-:Y:S01]  /*120c0*/  STL.64 [R1+0x178], R22 ;  /* 0x0001781601007387 */ /* 0x0005e20000100a00 */
[----:B------:R-:W-:-:S03]  /*120d0*/  LEA.HI.X.SX32 R5, R96, R0, 0x2, P1 ;  /* 0x0000000060057211 */ /* 0x000fc600008f16ff */
[----:B------:R4:W-:Y:S01]  /*120e0*/  STL.64 [R1+0x170], R20 ;  /* 0x0001701401007387 */ /* 0x0009e20000100a00 */
[----:B-1----:R-:W-:-:S03]  /*120f0*/  LEA R24, P0, R97, R2, 0x2 ;  /* 0x0000000261187211 */ /* 0x002fc600078010ff */
[----:B------:R1:W-:Y:S01]  /*12100*/  STL.64 [R1+0x168], R18 ;  /* 0x0001681201007387 */ /* 0x0003e20000100a00 */
[----:B--2---:R-:W-:-:S03]  /*12110*/  LEA R22, P4, R98, R2, 0x2 ;  /* 0x0000000262167211 */ /* 0x004fc600078810ff */
[----:B------:R2:W-:Y:S01]  /*12120*/  STL.64 [R1+0x160], R16 ;  /* 0x0001601001007387 */ /* 0x0005e20000100a00 */
[----:B------:R-:W-:Y:S02]  /*12130*/  LEA.HI.X.SX32 R25, R97, R0, 0x2, P0 ;  /* 0x0000000061197211 */ /* 0x000fe400000f16ff */
[C---:B----4-:R-:W-:Y:S01]  /*12140*/  LEA R20, P3, R99.reuse, R2, 0x2 ;  /* 0x0000000263147211 */ /* 0x050fe200078610ff */
[----:B------:R4:W-:Y:S01]  /*12150*/  STL.64 [R1+0x158], R14 ;  /* 0x0001580e01007387 */ /* 0x0009e20000100a00 */
[----:B------:R-:W-:Y:S02]  /*12160*/  LEA.HI.X.SX32 R23, R98, R0, 0x2, P4 ;  /* 0x0000000062177211 */ /* 0x000fe400020f16ff */
[----:B-1----:R-:W-:Y:S01]  /*12170*/  LEA R18, P6, R100, R2, 0x2 ;  /* 0x0000000264127211 */ /* 0x002fe200078c10ff */
[----:B------:R1:W-:Y:S01]  /*12180*/  STL.64 [R1+0x150], R4 ;  /* 0x0001500401007387 */ /* 0x0003e20000100a00 */
[----:B------:R-:W-:Y:S02]  /*12190*/  LEA.HI.X.SX32 R21, R99, R0, 0x2, P3 ;  /* 0x0000000063157211 */ /* 0x000fe400018f16ff */
[----:B--2---:R-:W-:-:S02]  /*121a0*/  LEA R16, P5, R101, R2, 0x2 ;  /* 0x0000000265107211 */ /* 0x004fc400078a10ff */
[----:B------:R-:W-:Y:S02]  /*121b0*/  LEA.HI.X.SX32 R19, R100, R0, 0x2, P6 ;  /* 0x0000000064137211 */ /* 0x000fe400030f16ff */
[C---:B----4-:R-:W-:Y:S01]  /*121c0*/  LEA R14, P2, R102.reuse, R2, 0x2 ;  /* 0x00000002660e7211 */ /* 0x050fe200078410ff */
[----:B------:R2:W-:Y:S01]  /*121d0*/  STL.64 [R1+0x148], R24 ;  /* 0x0001481801007387 */ /* 0x0005e20000100a00 */
[----:B------:R-:W-:Y:S02]  /*121e0*/  LEA.HI.X.SX32 R17, R101, R0, 0x2, P5 ;  /* 0x0000000065117211 */ /* 0x000fe400028f16ff */
[C---:B-1----:R-:W-:Y:S01]  /*121f0*/  LEA R4, P1, R103.reuse, R2, 0x2 ;  /* 0x0000000267047211 */ /* 0x042fe200078210ff */
[----:B------:R1:W-:Y:S01]  /*12200*/  STL.64 [R1+0x140], R22 ;  /* 0x0001401601007387 */ /* 0x0003e20000100a00 */
[-C--:B------:R-:W-:Y:S02]  /*12210*/  LEA.HI.X.SX32 R15, R102, R0.reuse, 0x2, P2 ;  /* 0x00000000660f7211 */ /* 0x080fe400010f16ff */
[----:B------:R-:W-:Y:S01]  /*12220*/  LEA.HI.X.SX32 R5, R103, R0, 0x2, P1 ;  /* 0x0000000067057211 */ /* 0x000fe200008f16ff */
[----:B------:R4:W-:Y:S01]  /*12230*/  STL.64 [R1+0x138], R20 ;  /* 0x0001381401007387 */ /* 0x0009e20000100a00 */
[----:B--2---:R-:W-:-:S03]  /*12240*/  LEA R24, P0, R104, R2, 0x2 ;  /* 0x0000000268187211 */ /* 0x004fc600078010ff */
[----:B------:R2:W-:Y:S01]  /*12250*/  STL.64 [R1+0x130], R18 ;  /* 0x0001301201007387 */ /* 0x0005e20000100a00 */
[----:B-1----:R-:W-:-:S03]  /*12260*/  LEA R22, P4, R105, R2, 0x2 ;  /* 0x0000000269167211 */ /* 0x002fc600078810ff */
[----:B------:R1:W-:Y:S01]  /*12270*/  STL.64 [R1+0x128], R16 ;  /* 0x0001281001007387 */ /* 0x0003e20000100a00 */
[----:B------:R-:W-:Y:S02]  /*12280*/  LEA.HI.X.SX32 R25, R104, R0, 0x2, P0 ;  /* 0x0000000068197211 */ /* 0x000fe400000f16ff */
[C---:B----4-:R-:W-:Y:S01]  /*12290*/  LEA R20, P3, R106.reuse, R2, 0x2 ;  /* 0x000000026a147211 */ /* 0x050fe200078610ff */
        /* <DEDUP_REMOVED lines=12> */
[-C--:B------:R-:W-:Y:S02]  /*12360*/  LEA.HI.X.SX32 R15, R109, R0.reuse, 0x2, P2 ;  /* 0x000000006d0f7211 */ /* 0x080fe400010f16ff */
[----:B------:R-:W-:Y:S01]  /*12370*/  LEA.HI.X.SX32 R5, R110, R0, 0x2, P1 ;  /* 0x000000006e057211 */ /* 0x000fe200008f16ff */
        /* <DEDUP_REMOVED lines=35> */
[----:B----4-:R-:W-:Y:S01]  /*125b0*/  LEA R14, P2, R124, R2, 0x2 ;  /* 0x000000027c0e7211 */ /* 0x010fe200078410ff */
        /* <DEDUP_REMOVED lines=42> */
[----:B------:R-:W-:Y:S01]  /*12860*/  STL.64 [R1+0x30], R24 ;  /* 0x0000301801007387 */ /* 0x000fe20000100a00 */
[----:B------:R-:W-:Y:S02]  /*12870*/  LEA.HI.X.SX32 R17, R137, R0, 0x2, P5 ;  /* 0x0000000089117211 */ /* 0x000fe400028f16ff */
[C---:B--2---:R-:W-:Y:S01]  /*12880*/  LEA R4, P1, R139.reuse, R2, 0x2 ;  /* 0x000000028b047211 */ /* 0x044fe200078210ff */
[----:B------:R1:W-:Y:S01]  /*12890*/  STL.64 [R1+0x28], R22 ;  /* 0x0000281601007387 */ /* 0x0003e20000100a00 */
[-C--:B------:R-:W-:Y:S02]  /*128a0*/  LEA.HI.X.SX32 R15, R138, R0.reuse, 0x2, P2 ;  /* 0x000000008a0f7211 */ /* 0x080fe400010f16ff */
[----:B------:R-:W-:Y:S01]  /*128b0*/  LEA.HI.X.SX32 R5, R139, R0, 0x2, P1 ;  /* 0x000000008b057211 */ /* 0x000fe200008f16ff */
[----:B------:R2:W-:Y:S04]  /*128c0*/  STL.64 [R1+0x20], R20 ;  /* 0x0000201401007387 */ /* 0x0005e80000100a00 */
[----:B------:R-:W-:Y:S04]  /*128d0*/  STL.64 [R1+0x18], R18 ;  /* 0x0000181201007387 */ /* 0x000fe80000100a00 */
[----:B------:R4:W-:Y:S04]  /*128e0*/  STL.64 [R1+0x10], R16 ;  /* 0x0000101001007387 */ /* 0x0009e80000100a00 */
[----:B------:R3:W-:Y:S04]  /*128f0*/  STL.64 [R1+0x8], R14 ;  /* 0x0000080e01007387 */ /* 0x0007e80000100a00 */
[----:B------:R3:W-:Y:S04]  /*12900*/  STL.64 [R1], R4 ;  /* 0x0000000401007387 */ /* 0x0007e80000100a00 */
[----:B------:R-:W2:Y:S04]  /*12910*/  LDL.LU R152, [R1+0x2168] ;  /* 0x0021680001987983 */ /* 0x000ea80000300800 */
[----:B------:R-:W4:Y:S04]  /*12920*/  LDL.LU R151, [R1+0x2164] ;  /* 0x0021640001977983 */ /* 0x000f280000300800 */
[----:B------:R-:W3:Y:S04]  /*12930*/  LDL.LU R146, [R1+0x2160] ;  /* 0x0021600001927983 */ /* 0x000ee80000300800 */
[----:B------:R-:W2:Y:S04]  /*12940*/  LDL.LU R147, [R1+0x215c] ;  /* 0x00215c0001937983 */ /* 0x000ea80000300800 */
[----:B------:R-:W3:Y:S04]  /*12950*/  LDL.LU R148, [R1+0x2158] ;  /* 0x0021580001947983 */ /* 0x000ee80000300800 */
[----:B------:R-:W4:Y:S01]  /*12960*/  LDL.LU R149, [R1+0x2154] ;  /* 0x0021540001957983 */ /* 0x000f220000300800 */
[----:B------:R-:W-:-:S02]  /*12970*/  LEA R236, P0, R140, R2, 0x2 ;  /* 0x000000028cec7211 */ /* 0x000fc400078010ff */
[-C--:B------:R-:W-:Y:S01]  /*12980*/  LEA R234, P4, R141, R2.reuse, 0x2 ;  /* 0x000000028dea7211 */ /* 0x080fe200078810ff */
[----:B------:R-:W3:Y:S01]  /*12990*/  LDL.LU R150, [R1+0x2150] ;  /* 0x0021500001967983 */ /* 0x000ee20000300800 */
[-C--:B------:R-:W-:Y:S02]  /*129a0*/  LEA R232, P3, R142, R2.reuse, 0x2 ;  /* 0x000000028ee87211 */ /* 0x080fe400078610ff */
[----:B------:R-:W-:Y:S02]  /*129b0*/  LEA R230, P6, R143, R2, 0x2 ;  /* 0x000000028fe67211 */ /* 0x000fe400078c10ff */
[-C--:B------:R-:W-:Y:S02]  /*129c0*/  LEA.HI.X.SX32 R237, R140, R0.reuse, 0x2, P0 ;  /* 0x000000008ced7211 */ /* 0x080fe400000f16ff */
[-C--:B------:R-:W-:Y:S02]  /*129d0*/  LEA.HI.X.SX32 R235, R141, R0.reuse, 0x2, P4 ;  /* 0x000000008deb7211 */ /* 0x080fe400020f16ff */
[-C--:B------:R-:W-:Y:S01]  /*129e0*/  LEA.HI.X.SX32 R233, R142, R0.reuse, 0x2, P3 ;  /* 0x000000008ee97211 */ /* 0x080fe200018f16ff */
[----:B------:R-:W-:Y:S01]  /*129f0*/  IMAD.MOV.U32 R61, RZ, RZ, R63 ;  /* 0x000000ffff3d7224 */ /* 0x000fe200078e003f */
[----:B------:R-:W-:Y:S01]  /*12a00*/  LEA.HI.X.SX32 R231, R143, R0, 0x2, P6 ;  /* 0x000000008fe77211 */ /* 0x000fe200030f16ff */
[----:B------:R-:W-:Y:S01]  /*12a10*/  STL.64 [R1+0x20f0], R236 ;  /* 0x0020f0ec01007387 */ /* 0x000fe20000100a00 */
[----:B------:R-:W-:-:S02]  /*12a20*/  IMAD.MOV.U32 R63, RZ, RZ, R65 ;  /* 0x000000ffff3f7224 */ /* 0x000fc400078e0041 */
[----:B------:R-:W-:Y:S01]  /*12a30*/  IMAD.MOV.U32 R65, RZ, RZ, R67 ;  /* 0x000000ffff417224 */ /* 0x000fe200078e0043 */
[----:B------:R-:W-:Y:S01]  /*12a40*/  STL.64 [R1+0x20f8], R234 ;  /* 0x0020f8ea01007387 */ /* 0x000fe20000100a00 */
[----:B------:R-:W-:Y:S02]  /*12a50*/  IMAD.MOV.U32 R67, RZ, RZ, R69 ;  /* 0x000000ffff437224 */ /* 0x000fe400078e0045 */
[----:B------:R-:W-:Y:S01]  /*12a60*/  IMAD.MOV.U32 R69, RZ, RZ, R71 ;  /* 0x000000ffff457224 */ /* 0x000fe200078e0047 */
[----:B------:R1:W-:Y:S04]  /*12a70*/  STL.64 [R1+0x2100], R232 ;  /* 0x002100e801007387 */ /* 0x0003e80000100a00 */
[----:B------:R1:W-:Y:S04]  /*12a80*/  STL.64 [R1+0x2108], R230 ;  /* 0x002108e601007387 */ /* 0x0003e80000100a00 */
[----:B------:R-:W3:Y:S01]  /*12a90*/  LDL.LU R71, [R1+0x4e4] ;  /* 0x0004e40001477983 */ /* 0x000ee20000300800 */
[----:B------:R-:W-:Y:S01]  /*12aa0*/  IMAD.MOV.U32 R62, RZ, RZ, R64 ;  /* 0x000000ffff3e7224 */ /* 0x000fe200078e0040 */
[----:B------:R-:W-:Y:S01]  /*12ab0*/  MOV R64, R66 ;  /* 0x0000004200407202 */ /* 0x000fe20000000f00 */
[----:B------:R-:W-:Y:S01]  /*12ac0*/  IMAD.MOV.U32 R66, RZ, RZ, R68 ;  /* 0x000000ffff427224 */ /* 0x000fe200078e0044 */
[----:B------:R-:W-:Y:S01]  /*12ad0*/  MOV R68, R70 ;  /* 0x0000004600447202 */ /* 0x000fe20000000f00 */
[----:B------:R-:W-:-:S02]  /*12ae0*/  IMAD.MOV.U32 R70, RZ, RZ, R74 ;  /* 0x000000ffff467224 */ /* 0x000fc400078e004a */
[----:B------:R-:W-:Y:S02]  /*12af0*/  IMAD.MOV.U32 R74, RZ, RZ, R239 ;  /* 0x000000ffff4a7224 */ /* 0x000fe400078e00ef */
[----:B------:R-:W3:Y:S01]  /*12b00*/  LDL.LU R239, [R1+0x544] ;  /* 0x0005440001ef7983 */ /* 0x000ee20000300800 */
[----:B--2---:R-:W-:-:S04]  /*12b10*/  LEA R222, P0, R147, R2, 0x2 ;  /* 0x0000000293de7211 */ /* 0x004fc800078010ff */
[----:B------:R-:W-:Y:S02]  /*12b20*/  LEA.HI.X.SX32 R223, R147, R0, 0x2, P0 ;  /* 0x0000000093df7211 */ /* 0x000fe400000f16ff */
[CC--:B----4-:R-:W-:Y:S02]  /*12b30*/  LEA R218, P3, R149.reuse, R2.reuse, 0x2 ;  /* 0x0000000295da7211 */ /* 0x0d0fe400078610ff */
[----:B------:R-:W-:Y:S02]  /*12b40*/  LEA R208, P0, R154, R2, 0x2 ;  /* 0x000000029ad07211 */ /* 0x000fe400078010ff */
[----:B------:R-:W-:Y:S02]  /*12b50*/  LEA.HI.X.SX32 R219, R149, R0, 0x2, P3 ;  /* 0x0000000095db7211 */ /* 0x000fe400018f16ff */
[----:B------:R-:W-:Y:S02]  /*12b60*/  LEA R204, P3, R156, R2, 0x2 ;  /* 0x000000029ccc7211 */ /* 0x000fe400078610ff */
[----:B------:R-:W-:-:S02]  /*12b70*/  LEA.HI.X.SX32 R209, R154, R0, 0x2, P0 ;  /* 0x000000009ad17211 */ /* 0x000fc400000f16ff */
[----:B------:R-:W-:Y:S02]  /*12b80*/  LEA R194, P0, R161, R2, 0x2 ;  /* 0x00000002a1c27211 */ /* 0x000fe400078010ff */
[----:B------:R-:W-:Y:S02]  /*12b90*/  LEA.HI.X.SX32 R205, R156, R0, 0x2, P3 ;  /* 0x000000009ccd7211 */ /* 0x000fe400018f16ff */
[----:B------:R-:W-:Y:S02]  /*12ba0*/  LEA R190, P3, R163, R2, 0x2 ;  /* 0x00000002a3be7211 */ /* 0x000fe400078610ff */
[----:B------:R-:W-:Y:S02]  /*12bb0*/  LEA.HI.X.SX32 R195, R161, R0, 0x2, P0 ;  /* 0x00000000a1c37211 */ /* 0x000fe400000f16ff */
[----:B------:R-:W-:Y:S02]  /*12bc0*/  LEA R180, P0, R50, R2, 0x2 ;  /* 0x0000000232b47211 */ /* 0x000fe400078010ff */
[----:B------:R-:W-:-:S02]  /*12bd0*/  LEA.HI.X.SX32 R191, R163, R0, 0x2, P3 ;  /* 0x00000000a3bf7211 */ /* 0x000fc400018f16ff */
[C---:B------:R-:W-:Y:S02]  /*12be0*/  LEA R176, P3, R51.reuse, R2, 0x2 ;  /* 0x0000000233b07211 */ /* 0x040fe400078610ff */
[-C--:B------:R-:W-:Y:S02]  /*12bf0*/  LEA.HI.X.SX32 R181, R50, R0.reuse, 0x2, P0 ;  /* 0x0000000032b57211 */ /* 0x080fe400000f16ff */
[----:B------:R-:W-:Y:S01]  /*12c00*/  MOV R50, R59 ;  /* 0x0000003b00327202 */ /* 0x000fe20000000f00 */
[----:B------:R-:W-:Y:S01]  /*12c10*/  IMAD.MOV.U32 R59, RZ, RZ, R61 ;  /* 0x000000ffff3b7224 */ /* 0x000fe200078e003d */
[----:B------:R-:W-:Y:S01]  /*12c20*/  LEA.HI.X.SX32 R177, R51, R0, 0x2, P3 ;  /* 0x0000000033b17211 */ /* 0x000fe200018f16ff */
[----:B------:R-:W-:Y:S01]  /*12c30*/  IMAD.MOV.U32 R51, RZ, RZ, R60 ;  /* 0x000000ffff337224 */ /* 0x000fe200078e003c */
[----:B------:R-:W-:Y:S01]  /*12c40*/  MOV R61, R63 ;  /* 0x0000003f003d7202 */ /* 0x000fe20000000f00 */
[----:B------:R-:W-:Y:S02]  /*12c50*/  IMAD.MOV.U32 R60, RZ, RZ, R62 ;  /* 0x000000ffff3c7224 */ /* 0x000fe400078e003e */
[----:B------:R-:W-:Y:S01]  /*12c60*/  IMAD.MOV.U32 R63, RZ, RZ, R65 ;  /* 0x000000ffff3f7224 */ /* 0x000fe200078e0041 */
[----:B------:R-:W-:Y:S01]  /*12c70*/  MOV R65, R67 ;  /* 0x0000004300417202 */ /* 0x000fe20000000f00 */
[----:B------:R-:W-:-:S02]  /*12c80*/  IMAD.MOV.U32 R62, RZ, RZ, R64 ;  /* 0x000000ffff3e7224 */ /* 0x000fc400078e0040 */
[----:B------:R-:W-:Y:S02]  /*12c90*/  IMAD.MOV.U32 R64, RZ, RZ, R66 ;  /* 0x000000ffff407224 */ /* 0x000fe400078e0042 */
[----:B------:R-:W-:Y:S01]  /*12ca0*/  IMAD.MOV.U32 R67, RZ, RZ, R69 ;  /* 0x000000ffff437224 */ /* 0x000fe200078e0045 */
[----:B---3--:R-:W-:Y:S01]  /*12cb0*/  MOV R69, R71 ;  /* 0x0000004700457202 */ /* 0x008fe20000000f00 */
[----:B------:R-:W-:Y:S02]  /*12cc0*/  IMAD.MOV.U32 R66, RZ, RZ, R68 ;  /* 0x000000ffff427224 */ /* 0x000fe400078e0044 */
[----:B------:R-:W-:Y:S02]  /*12cd0*/  IMAD.MOV.U32 R68, RZ, RZ, R70 ;  /* 0x000000ffff447224 */ /* 0x000fe400078e0046 */
[----:B------:R-:W-:Y:S02]  /*12ce0*/  IMAD.MOV.U32 R71, RZ, RZ, R238 ;  /* 0x000000ffff477224 */ /* 0x000fe400078e00ee */
[----:B------:R-:W-:Y:S01]  /*12cf0*/  IMAD.MOV.U32 R70, RZ, RZ, R72 ;  /* 0x000000ffff467224 */ /* 0x000fe200078e0048 */
[----:B------:R-:W2:Y:S04]  /*12d00*/  LDL.LU R238, [R1+0x52c] ;  /* 0x00052c0001ee7983 */ /* 0x000ea80000300800 */
[----:B------:R-:W3:Y:S01]  /*12d10*/  LDL.LU R72, [R1+0x4f0] ;  /* 0x0004f00001487983 */ /* 0x000ee20000300800 */
[----:B------:R-:W-:-:S04]  /*12d20*/  LEA R228, P5, R144, R2, 0x2 ;  /* 0x0000000290e47211 */ /* 0x000fc800078a10ff */
[----:B------:R-:W-:Y:S02]  /*12d30*/  LEA.HI.X.SX32 R229, R144, R0, 0x2, P5 ;  /* 0x0000000090e57211 */ /* 0x000fe400028f16ff */
[----:B------:R-:W-:-:S04]  /*12d40*/  LEA R214, P5, R151, R2, 0x2 ;  /* 0x0000000297d67211 */ /* 0x000fc800078a10ff */
[----:B------:R-:W-:Y:S02]  /*12d50*/  LEA.HI.X.SX32 R215, R151, R0, 0x2, P5 ;  /* 0x0000000097d77211 */ /* 0x000fe400028f16ff */
[----:B------:R-:W-:-:S04]  /*12d60*/  LEA R200, P5, R158, R2, 0x2 ;  /* 0x000000029ec87211 */ /* 0x000fc800078a10ff */
[----:B------:R-:W-:Y:S02]  /*12d70*/  LEA.HI.X.SX32 R201, R158, R0, 0x2, P5 ;  /* 0x000000009ec97211 */ /* 0x000fe400028f16ff */
[----:B------:R-:W-:Y:S01]  /*12d80*/  LEA R186, P5, R165, R2, 0x2 ;  /* 0x00000002a5ba7211 */ /* 0x000fe200078a10ff */
[----:B------:R-:W-:-:S03]  /*12d90*/  IMAD.MOV.U32 R44, RZ, RZ, R172 ;  /* 0x000000ffff2c7224 */ /* 0x000fc600078e00ac */
[----:B------:R-:W-:Y:S02]  /*12da0*/  LEA.HI.X.SX32 R187, R165, R0, 0x2, P5 ;  /* 0x00000000a5bb7211 */ /* 0x000fe400028f16ff */
[----:B------:R-:W-:Y:S01]  /*12db0*/  LEA R172, P5, R52, R2, 0x2 ;  /* 0x0000000234ac7211 */ /* 0x000fe200078a10ff */
[----:B------:R-:W-:-:S03]  /*12dc0*/  IMAD.MOV.U32 R43, RZ, RZ, R173 ;  /* 0x000000ffff2b7224 */ /* 0x000fc600078e00ad */
[----:B------:R-:W-:Y:S01]  /*12dd0*/  LEA.HI.X.SX32 R173, R52, R0, 0x2, P5 ;  /* 0x0000000034ad7211 */ /* 0x000fe200028f16ff */
[----:B------:R-:W-:Y:S01]  /*12de0*/  IMAD.MOV.U32 R52, RZ, RZ, R59 ;  /* 0x000000ffff347224 */ /* 0x000fe200078e003b */
[----:B------:R-:W-:Y:S01]  /*12df0*/  MOV R59, R60 ;  /* 0x0000003c003b7202 */ /* 0x000fe20000000f00 */
[----:B------:R-:W-:Y:S02]  /*12e00*/  IMAD.MOV.U32 R60, RZ, RZ, R61 ;  /* 0x000000ffff3c7224 */ /* 0x000fe400078e003d */
[----:B------:R-:W-:Y:S02]  /*12e10*/  IMAD.MOV.U32 R61, RZ, RZ, R62 ;  /* 0x000000ffff3d7224 */ /* 0x000fe400078e003e */
[----:B------:R-:W-:Y:S01]  /*12e20*/  IMAD.MOV.U32 R62, RZ, RZ, R63 ;  /* 0x000000ffff3e7224 */ /* 0x000fe200078e003f */
[----:B------:R-:W-:Y:S01]  /*12e30*/  MOV R63, R64 ;  /* 0x00000040003f7202 */ /* 0x000fe20000000f00 */
[----:B------:R-:W-:Y:S02]  /*12e40*/  IMAD.MOV.U32 R64, RZ, RZ, R65 ;  /* 0x000000ffff407224 */ /* 0x000fe400078e0041 */
[----:B------:R-:W-:-:S02]  /*12e50*/  IMAD.MOV.U32 R65, RZ, RZ, R66 ;  /* 0x000000ffff417224 */ /* 0x000fc400078e0042 */
[----:B------:R-:W-:Y:S01]  /*12e60*/  IMAD.MOV.U32 R66, RZ, RZ, R67 ;  /* 0x000000ffff427224 */ /* 0x000fe200078e0043 */
[----:B------:R-:W-:Y:S01]  /*12e70*/  MOV R67, R68 ;  /* 0x0000004400437202 */ /* 0x000fe20000000f00 */
[----:B------:R-:W-:Y:S02]  /*12e80*/  IMAD.MOV.U32 R68, RZ, RZ, R69 ;  /* 0x000000ffff447224 */ /* 0x000fe400078e0045 */
[----:B------:R-:W-:Y:S02]  /*12e90*/  IMAD.MOV.U32 R69, RZ, RZ, R70 ;  /* 0x000000ffff457224 */ /* 0x000fe400078e0046 */
[----:B------:R-:W-:Y:S01]  /*12ea0*/  IMAD.MOV.U32 R70, RZ, RZ, R71 ;  /* 0x000000ffff467224 */ /* 0x000fe200078e0047 */
[----:B---3--:R-:W-:Y:S01]  /*12eb0*/  MOV R71, R72 ;  /* 0x0000004800477202 */ /* 0x008fe20000000f00 */
[----:B------:R-:W-:Y:S02]  /*12ec0*/  IMAD.MOV.U32 R72, RZ, RZ, R73 ;  /* 0x000000ffff487224 */ /* 0x000fe400078e0049 */
[----:B------:R-:W3:Y:S01]  /*12ed0*/  LDL.LU R73, [R1+0x4f8] ;  /* 0x0004f80001497983 */ /* 0x000ee20000300800 */
[----:B------:R-:W-:Y:S01]  /*12ee0*/  IMAD.MOV.U32 R168, RZ, RZ, R226 ;  /* 0x000000ffffa87224 */ /* 0x000fe200078e00e2 */
[----:B------:R-:W-:-:S02]  /*12ef0*/  LEA R226, P2, R145, R2, 0x2 ;  /* 0x0000000291e27211 */ /* 0x000fc400078410ff */
[----:B------:R-:W-:Y:S02]  /*12f00*/  LEA R216, P6, R150, R2, 0x2 ;  /* 0x0000000296d87211 */ /* 0x000fe400078c10ff */
[----:B------:R-:W-:Y:S02]  /*12f10*/  LEA.HI.X.SX32 R227, R145, R0, 0x2, P2 ;  /* 0x0000000091e37211 */ /* 0x000fe400010f16ff */
        /* <DEDUP_REMOVED lines=8> */
[----:B------:R-:W-:Y:S01]  /*12fa0*/  LEA R184, P2, R166, R2, 0x2 ;  /* 0x00000002a6b87211 */ /* 0x000fe200078410ff */
[----:B------:R-:W-:Y:S01]  /*12fb0*/  IMAD.MOV.U32 R46, RZ, RZ, R170 ;  /* 0x000000ffff2e7224 */ /* 0x000fe200078e00aa */
[----:B------:R-:W-:-:S02]  /*12fc0*/  MOV R45, R174 ;  /* 0x000000ae002d7202 */ /* 0x000fc40000000f00 */
[----:B------:R-:W-:Y:S02]  /*12fd0*/  LEA.HI.X.SX32 R189, R164, R0, 0x2, P6 ;  /* 0x00000000a4bd7211 */ /* 0x000fe400030f16ff */
[----:B------:R-:W-:Y:S02]  /*12fe0*/  LEA R174, P6, R171, R2, 0x2 ;  /* 0x00000002abae7211 */ /* 0x000fe400078c10ff */
[----:B------:R-:W-:Y:S02]  /*12ff0*/  LEA.HI.X.SX32 R185, R166, R0, 0x2, P2 ;  /* 0x00000000a6b97211 */ /* 0x000fe400010f16ff */
[----:B------:R-:W-:Y:S02]  /*13000*/  LEA R170, P2, R53, R2, 0x2 ;  /* 0x0000000235aa7211 */ /* 0x000fe400078410ff */
[-C--:B------:R-:W-:Y:S02]  /*13010*/  LEA.HI.X.SX32 R175, R171, R0.reuse, 0x2, P6 ;  /* 0x00000000abaf7211 */ /* 0x080fe400030f16ff */
[----:B------:R-:W-:Y:S01]  /*13020*/  LEA.HI.X.SX32 R171, R53, R0, 0x2, P2 ;  /* 0x0000000035ab7211 */ /* 0x000fe200010f16ff */
[----:B------:R-:W-:-:S02]  /*13030*/  IMAD.MOV.U32 R53, RZ, RZ, R59 ;  /* 0x000000ffff357224 */ /* 0x000fc400078e003b */
        /* <DEDUP_REMOVED lines=13> */
[----:B---3--:R-:W-:Y:S02]  /*13110*/  MOV R72, R73 ;  /* 0x0000004900487202 */ /* 0x008fe40000000f00 */
[----:B------:R-:W3:Y:S01]  /*13120*/  LDL.LU R73, [R1+0x4fc] ;  /* 0x0004fc0001497983 */ /* 0x000ee20000300800 */
        /* <DEDUP_REMOVED lines=13> */
[----:B------:R-:W-:Y:S02]  /*13200*/  MOV R42, R168 ;  /* 0x000000a8002a7202 */ /* 0x000fe40000000f00 */
[----:B------:R-:W-:Y:S02]  /*13210*/  LEA R178, P4, R169, R2, 0x2 ;  /* 0x00000002a9b27211 */ /* 0x000fe400078810ff */
[----:B------:R-:W-:Y:S02]  /*13220*/  LEA.HI.X.SX32 R183, R167, R0, 0x2, P1 ;  /* 0x00000000a7b77211 */ /* 0x000fe400008f16ff */
[C---:B------:R-:W-:Y:S02]  /*13230*/  LEA R168, P1, R56.reuse, R2, 0x2 ;  /* 0x0000000238a87211 */ /* 0x040fe400078210ff */
[-C--:B------:R-:W-:Y:S02]  /*13240*/  LEA.HI.X.SX32 R179, R169, R0.reuse, 0x2, P4 ;  /* 0x00000000a9b37211 */ /* 0x080fe400020f16ff */
[----:B------:R-:W-:Y:S01]  /*13250*/  LEA.HI.X.SX32 R169, R56, R0, 0x2, P1 ;  /* 0x0000000038a97211 */ /* 0x000fe200008f16ff */
[----:B------:R-:W-:-:S02]  /*13260*/  IMAD.MOV.U32 R56, RZ, RZ, R59 ;  /* 0x000000ffff387224 */ /* 0x000fc400078e003b */
[----:B------:R-:W-:Y:S02]  /*13270*/  IMAD.MOV.U32 R59, RZ, RZ, R60 ;  /* 0x000000ffff3b7224 */ /* 0x000fe400078e003c */
[----:B------:R-:W-:Y:S01]  /*13280*/  IMAD.MOV.U32 R60, RZ, RZ, R61 ;  /* 0x000000ffff3c7224 */ /* 0x000fe200078e003d */
[----:B------:R-:W-:Y:S01]  /*13290*/  MOV R61, R62 ;  /* 0x0000003e003d7202 */ /* 0x000fe20000000f00 */
[----:B------:R-:W-:Y:S02]  /*132a0*/  IMAD.MOV.U32 R62, RZ, RZ, R63 ;  /* 0x000000ffff3e7224 */ /* 0x000fe400078e003f */
[----:B------:R-:W-:Y:S02]  /*132b0*/  IMAD.MOV.U32 R63, RZ, RZ, R64 ;  /* 0x000000ffff3f7224 */ /* 0x000fe400078e0040 */
[----:B------:R-:W-:Y:S01]  /*132c0*/  IMAD.MOV.U32 R64, RZ, RZ, R65 ;  /* 0x000000ffff407224 */ /* 0x000fe200078e0041 */
[----:B------:R-:W-:Y:S01]  /*132d0*/  MOV R65, R66 ;  /* 0x0000004200417202 */ /* 0x000fe20000000f00 */
[----:B------:R-:W-:-:S02]  /*132e0*/  IMAD.MOV.U32 R66, RZ, RZ, R67 ;  /* 0x000000ffff427224 */ /* 0x000fc400078e0043 */
[----:B------:R-:W-:Y:S02]  /*132f0*/  IMAD.MOV.U32 R67, RZ, RZ, R68 ;  /* 0x000000ffff437224 */ /* 0x000fe400078e0044 */
[----:B------:R-:W-:Y:S01]  /*13300*/  IMAD.MOV.U32 R68, RZ, RZ, R69 ;  /* 0x000000ffff447224 */ /* 0x000fe200078e0045 */
[----:B------:R-:W-:Y:S01]  /*13310*/  MOV R69, R70 ;  /* 0x0000004600457202 */ /* 0x000fe20000000f00 */
[----:B------:R-:W-:Y:S02]  /*13320*/  IMAD.MOV.U32 R70, RZ, RZ, R71 ;  /* 0x000000ffff467224 */ /* 0x000fe400078e0047 */
[----:B------:R-:W-:Y:S02]  /*13330*/  IMAD.MOV.U32 R71, RZ, RZ, R72 ;  /* 0x000000ffff477224 */ /* 0x000fe400078e0048 */
[----:B---3--:R-:W-:Y:S02]  /*13340*/  IMAD.MOV.U32 R72, RZ, RZ, R73 ;  /* 0x000000ffff487224 */ /* 0x008fe400078e0049 */
[----:B------:R-:W3:Y:S01]  /*13350*/  LDL.LU R73, [R1+0x500] ;  /* 0x0005000001497983 */ /* 0x000ee20000300800 */
[----:B------:R-:W-:-:S04]  /*13360*/  LEA R166, P0, R58, R2, 0x2 ;  /* 0x000000023aa67211 */ /* 0x000fc800078010ff */
[----:B------:R-:W-:Y:S02]  /*13370*/  LEA.HI.X.SX32 R167, R58, R0, 0x2, P0 ;  /* 0x000000003aa77211 */ /* 0x000fe400000f16ff */
        /* <DEDUP_REMOVED lines=14> */
[----:B---3--:R-:W-:-:S02]  /*13460*/  IMAD.MOV.U32 R72, RZ, RZ, R73 ;  /* 0x000000ffff487224 */ /* 0x008fc400078e0049 */
[----:B------:R-:W3:Y:S01]  /*13470*/  LDL.LU R73, [R1+0x504] ;  /* 0x0005040001497983 */ /* 0x000ee20000300800 */
[----:B------:R-:W-:-:S04]  /*13480*/  LEA R164, P4, R57, R2, 0x2 ;  /* 0x0000000239a47211 */ /* 0x000fc800078810ff */
        /* <DEDUP_REMOVED lines=15> */
[----:B---3--:R-:W-:Y:S02]  /*13580*/  IMAD.MOV.U32 R72, RZ, RZ, R73 ;  /* 0x000000ffff487224 */ /* 0x008fe400078e0049 */
[----:B------:R-:W3:Y:S01]  /*13590*/  LDL.LU R73, [R1+0x508] ;  /* 0x0005080001497983 */ /* 0x000ee20000300800 */
[----:B------:R-:W-:-:S04]  /*135a0*/  LEA R162, P3, R55, R2, 0x2 ;  /* 0x0000000237a27211 */ /* 0x000fc800078610ff */
[----:B------:R-:W-:Y:S01]  /*135b0*/  LEA.HI.X.SX32 R163, R55, R0, 0x2, P3 ;  /* 0x0000000037a37211 */ /* 0x000fe200018f16ff */
        /* <DEDUP_REMOVED lines=13> */
[----:B------:R-:W-:Y:S01]  /*13690*/  IMAD.MOV.U32 R71, RZ, RZ, R72 ;  /* 0x000000ffff477224 */ /* 0x000fe200078e0048 */
[----:B---3--:R-:W-:Y:S02]  /*136a0*/  MOV R72, R73 ;  /* 0x0000004900487202 */ /* 0x008fe40000000f00 */
[----:B------:R-:W3:Y:S01]  /*136b0*/  LDL.LU R73, [R1+0x50c] ;  /* 0x00050c0001497983 */ /* 0x000ee20000300800 */
[----:B------:R-:W-:-:S04]  /*136c0*/  LEA R160, P6, R54, R2, 0x2 ;  /* 0x0000000236a07211 */ /* 0x000fc800078c10ff */
[----:B------:R-:W-:Y:S01]  /*136d0*/  LEA.HI.X.SX32 R161, R54, R0, 0x2, P6 ;  /* 0x0000000036a17211 */ /* 0x000fe200030f16ff */
[----:B------:R-:W-:Y:S02]  /*136e0*/  IMAD.MOV.U32 R54, RZ, RZ, R59 ;  /* 0x000000ffff367224 */ /* 0x000fe400078e003b */
        /* <DEDUP_REMOVED lines=49> */
[----:B------:R-:W-:-:S02]  /*13a00*/  LEA R154, P1, R46, R2, 0x2 ;  /* 0x000000022e9a7211 */ /* 0x000fc400078210ff */
[----:B------:R-:W-:Y:S02]  /*13a10*/  LEA R152, P0, R44, R2, 0x2 ;  /* 0x000000022c987211 */ /* 0x000fe400078010ff */
[-C--:B------:R-:W-:Y:S01]  /*13a20*/  LEA.HI.X.SX32 R155, R46, R0.reuse, 0x2, P1 ;  /* 0x000000002e9b7211 */ /* 0x080fe200008f16ff */
[----:B------:R-:W-:Y:S02]  /*13a30*/  IMAD.MOV.U32 R46, RZ, RZ, R59 ;  /* 0x000000ffff2e7224 */ /* 0x000fe400078e003b */
[----:B------:R-:W-:Y:S01]  /*13a40*/  IMAD.MOV.U32 R59, RZ, RZ, R60 ;  /* 0x000000ffff3b7224 */ /* 0x000fe200078e003c */
[----:B------:R-:W-:Y:S01]  /*13a50*/  MOV R60, R61 ;  /* 0x0000003d003c7202 */ /* 0x000fe20000000f00 */
[----:B------:R-:W-:Y:S01]  /*13a60*/  IMAD.MOV.U32 R61, RZ, RZ, R62 ;  /* 0x000000ffff3d7224 */ /* 0x000fe200078e003e */
[----:B------:R-:W-:Y:S01]  /*13a70*/  LEA.HI.X.SX32 R153, R44, R0, 0x2, P0 ;  /* 0x000000002c997211 */ /* 0x000fe200000f16ff */
[----:B------:R-:W-:Y:S02]  /*13a80*/  IMAD.MOV.U32 R62, RZ, RZ, R63 ;  /* 0x000000ffff3e7224 */ /* 0x000fe400078e003f */
[----:B------:R-:W-:Y:S01]  /*13a90*/  IMAD.MOV.U32 R63, RZ, RZ, R64 ;  /* 0x000000ffff3f7224 */ /* 0x000fe200078e0040 */
[----:B------:R-:W-:Y:S01]  /*13aa0*/  MOV R64, R65 ;  /* 0x0000004100407202 */ /* 0x000fe20000000f00 */
[----:B------:R-:W-:-:S02]  /*13ab0*/  IMAD.MOV.U32 R44, RZ, RZ, R59 ;  /* 0x000000ffff2c7224 */ /* 0x000fc400078e003b */
[----:B------:R-:W-:Y:S02]  /*13ac0*/  IMAD.MOV.U32 R65, RZ, RZ, R66 ;  /* 0x000000ffff417224 */ /* 0x000fe400078e0042 */
[----:B------:R-:W-:Y:S02]  /*13ad0*/  IMAD.MOV.U32 R59, RZ, RZ, R60 ;  /* 0x000000ffff3b7224 */ /* 0x000fe400078e003c */
[----:B------:R-:W-:Y:S02]  /*13ae0*/  IMAD.MOV.U32 R66, RZ, RZ, R67 ;  /* 0x000000ffff427224 */ /* 0x000fe400078e0043 */
[----:B------:R-:W-:Y:S01]  /*13af0*/  IMAD.MOV.U32 R60, RZ, RZ, R61 ;  /* 0x000000ffff3c7224 */ /* 0x000fe200078e003d */
[----:B------:R-:W-:Y:S01]  /*13b00*/  MOV R61, R62 ;  /* 0x0000003e003d7202 */ /* 0x000fe20000000f00 */
[----:B------:R-:W-:Y:S01]  /*13b10*/  IMAD.MOV.U32 R67, RZ, RZ, R68 ;  /* 0x000000ffff437224 */ /* 0x000fe200078e0044 */
[----:B------:R-:W-:Y:S01]  /*13b20*/  MOV R68, R69 ;  /* 0x0000004500447202 */ /* 0x000fe20000000f00 */
[----:B------:R-:W-:-:S02]  /*13b30*/  IMAD.MOV.U32 R62, RZ, RZ, R63 ;  /* 0x000000ffff3e7224 */ /* 0x000fc400078e003f */
[----:B------:R-:W-:Y:S02]  /*13b40*/  IMAD.MOV.U32 R69, RZ, RZ, R72 ;  /* 0x000000ffff457224 */ /* 0x000fe400078e0048 */
[----:B------:R-:W-:Y:S02]  /*13b50*/  IMAD.MOV.U32 R63, RZ, RZ, R64 ;  /* 0x000000ffff3f7224 */ /* 0x000fe400078e0040 */
[----:B------:R-:W-:Y:S01]  /*13b60*/  IMAD.MOV.U32 R64, RZ, RZ, R65 ;  /* 0x000000ffff407224 */ /* 0x000fe200078e0041 */
[----:B------:R-:W-:Y:S01]  /*13b70*/  MOV R65, R66 ;  /* 0x0000004200417202 */ /* 0x000fe20000000f00 */
[----:B------:R-:W-:Y:S02]  /*13b80*/  IMAD.MOV.U32 R66, RZ, RZ, R67 ;  /* 0x000000ffff427224 */ /* 0x000fe400078e0043 */
[----:B------:R-:W-:Y:S02]  /*13b90*/  IMAD.MOV.U32 R67, RZ, RZ, R68 ;  /* 0x000000ffff437224 */ /* 0x000fe400078e0044 */
[----:B------:R-:W-:-:S02]  /*13ba0*/  IMAD.MOV.U32 R68, RZ, RZ, R69 ;  /* 0x000000ffff447224 */ /* 0x000fc400078e0045 */
[----:B---3--:R-:W-:Y:S02]  /*13bb0*/  IMAD.MOV.U32 R72, RZ, RZ, R73 ;  /* 0x000000ffff487224 */ /* 0x008fe400078e0049 */
[----:B------:R-:W-:Y:S01]  /*13bc0*/  IMAD.MOV.U32 R73, RZ, RZ, R80 ;  /* 0x000000ffff497224 */ /* 0x000fe200078e0050 */
[----:B------:R-:W-:Y:S02]  /*13bd0*/  MOV R80, R13 ;  /* 0x0000000d00507202 */ /* 0x000fe40000000f00 */
[----:B------:R-:W-:Y:S01]  /*13be0*/  MOV R69, R72 ;  /* 0x0000004800457202 */ /* 0x000fe20000000f00 */
[----:B------:R-:W-:Y:S01]  /*13bf0*/  IMAD.MOV.U32 R72, RZ, RZ, R73 ;  /* 0x000000ffff487224 */ /* 0x000fe200078e0049 */
[----:B------:R-:W3:Y:S01]  /*13c00*/  LDL.LU R13, [R1+0x214c] ;  /* 0x00214c00010d7983 */ /* 0x000ee20000300800 */
[----:B------:R-:W-:-:S03]  /*13c10*/  IMAD.MOV.U32 R73, RZ, RZ, R74 ;  /* 0x000000ffff497224 */ /* 0x000fc600078e004a */
[----:B------:R-:W4:Y:S01]  /*13c20*/  LDL.LU R74, [R1+0x53c] ;  /* 0x00053c00014a7983 */ /* 0x000f220000300800 */
        /* <DEDUP_REMOVED lines=14> */
[----:B----4-:R-:W-:Y:S02]  /*13d10*/  IMAD.MOV.U32 R73, RZ, RZ, R74 ;  /* 0x000000ffff497224 */ /* 0x010fe400078e004a */
[----:B------:R-:W4:Y:S01]  /*13d20*/  LDL.LU R74, [R1+0x524] ;  /* 0x00052400014a7983 */ /* 0x000f220000300800 */
        /* <DEDUP_REMOVED lines=14> */
[----:B----4-:R-:W-:Y:S02]  /*13e10*/  MOV R73, R74 ;  /* 0x0000004a00497202 */ /* 0x010fe40000000f00 */
[----:B------:R-:W4:Y:S01]  /*13e20*/  LDL.LU R74, [R1+0x528] ;  /* 0x00052800014a7983 */ /* 0x000f220000300800 */
[----:B------:R-:W-:-:S04]  /*13e30*/  LEA R148, P3, R45, R2, 0x2 ;  /* 0x000000022d947211 */ /* 0x000fc800078610ff */
[----:B------:R-:W-:Y:S01]  /*13e40*/  LEA.HI.X.SX32 R149, R45, R0, 0x2, P3 ;  /* 0x000000002d957211 */ /* 0x000fe200018f16ff */
[----:B------:R-:W-:Y:S01]  /*13e50*/  IMAD.MOV.U32 R45, RZ, RZ, R59 ;  /* 0x000000ffff2d7224 */ /* 0x000fe200078e003b */
[C---:B------:R-:W-:Y:S01]  /*13e60*/  LEA R146, P6, R47.reuse, R2, 0x2 ;  /* 0x000000022f927211 */ /* 0x040fe200078c10ff */
[----:B------:R-:W-:Y:S02]  /*13e70*/  IMAD.MOV.U32 R59, RZ, RZ, R60 ;  /* 0x000000ffff3b7224 */ /* 0x000fe400078e003c */
[----:B------:R-:W-:Y:S01]  /*13e80*/  IMAD.MOV.U32 R60, RZ, RZ, R61 ;  /* 0x000000ffff3c7224 */ /* 0x000fe200078e003d */
[----:B------:R-:W-:Y:S01]  /*13e90*/  MOV R61, R62 ;  /* 0x0000003e003d7202 */ /* 0x000fe20000000f00 */
[----:B------:R-:W-:Y:S01]  /*13ea0*/  IMAD.MOV.U32 R62, RZ, RZ, R63 ;  /* 0x000000ffff3e7224 */ /* 0x000fe200078e003f */
[----:B------:R-:W-:Y:S01]  /*13eb0*/  LEA.HI.X.SX32 R147, R47, R0, 0x2, P6 ;  /* 0x000000002f937211 */ /* 0x000fe200030f16ff */
[----:B------:R-:W-:Y:S01]  /*13ec0*/  IMAD.MOV.U32 R63, RZ, RZ, R64 ;  /* 0x000000ffff3f7224 */ /* 0x000fe200078e0040 */
[----:B------:R-:W-:Y:S01]  /*13ed0*/  MOV R47, R59 ;  /* 0x0000003b002f7202 */ /* 0x000fe20000000f00 */
[----:B------:R-:W-:Y:S01]  /*13ee0*/  IMAD.MOV.U32 R64, RZ, RZ, R65 ;  /* 0x000000ffff407224 */ /* 0x000fe200078e0041 */
[----:B------:R-:W-:Y:S01]  /*13ef0*/  MOV R65, R66 ;  /* 0x0000004200417202 */ /* 0x000fe20000000f00 */
[----:B------:R-:W-:Y:S01]  /*13f00*/  IMAD.MOV.U32 R66, RZ, RZ, R67 ;  /* 0x000000ffff427224 */ /* 0x000fe200078e0043 */
[----:B------:R-:W-:Y:S01]  /*13f10*/  LEA R144, P5, R49, R2, 0x2 ;  /* 0x0000000231907211 */ /* 0x000fe200078a10ff */
[----:B------:R-:W-:-:S02]  /*13f20*/  IMAD.MOV.U32 R59, RZ, RZ, R60 ;  /* 0x000000ffff3b7224 */ /* 0x000fc400078e003c */
[----:B------:R-:W-:Y:S02]  /*13f30*/  IMAD.MOV.U32 R67, RZ, RZ, R69 ;  /* 0x000000ffff437224 */ /* 0x000fe400078e0045 */
[----:B------:R-:W-:Y:S02]  /*13f40*/  IMAD.MOV.U32 R60, RZ, RZ, R61 ;  /* 0x000000ffff3c7224 */ /* 0x000fe400078e003d */
[----:B------:R-:W-:Y:S01]  /*13f50*/  IMAD.MOV.U32 R69, RZ, RZ, R72 ;  /* 0x000000ffff457224 */ /* 0x000fe200078e0048 */
[----:B------:R-:W-:Y:S01]  /*13f60*/  MOV R72, R73 ;  /* 0x0000004900487202 */ /* 0x000fe20000000f00 */
[----:B------:R-:W-:Y:S01]  /*13f70*/  IMAD.MOV.U32 R61, RZ, RZ, R62 ;  /* 0x000000ffff3d7224 */ /* 0x000fe200078e003e */
[----:B------:R-:W-:Y:S01]  /*13f80*/  MOV R62, R63 ;  /* 0x0000003f003e7202 */ /* 0x000fe20000000f00 */
[----:B------:R-:W-:Y:S01]  /*13f90*/  IMAD.MOV.U32 R63, RZ, RZ, R64 ;  /* 0x000000ffff3f7224 */ /* 0x000fe200078e0040 */
[----:B------:R-:W-:Y:S01]  /*13fa0*/  LEA.HI.X.SX32 R145, R49, R0, 0x2, P5 ;  /* 0x0000000031917211 */ /* 0x000fe200028f16ff */
[----:B------:R-:W-:-:S02]  /*13fb0*/  IMAD.MOV.U32 R64, RZ, RZ, R65 ;  /* 0x000000ffff407224 */ /* 0x000fc400078e0041 */
[----:B------:R-:W-:Y:S02]  /*13fc0*/  IMAD.MOV.U32 R49, RZ, RZ, R59 ;  /* 0x000000ffff317224 */ /* 0x000fe400078e003b */
[----:B------:R-:W-:Y:S01]  /*13fd0*/  IMAD.MOV.U32 R65, RZ, RZ, R66 ;  /* 0x000000ffff417224 */ /* 0x000fe200078e0042 */
[----:B------:R-:W-:Y:S01]  /*13fe0*/  MOV R66, R67 ;  /* 0x0000004300427202 */ /* 0x000fe20000000f00 */
[----:B------:R-:W-:Y:S01]  /*13ff0*/  IMAD.MOV.U32 R59, RZ, RZ, R60 ;  /* 0x000000ffff3b7224 */ /* 0x000fe200078e003c */
[----:B------:R-:W-:Y:S01]  /*14000*/  MOV R60, R61 ;  /* 0x0000003d003c7202 */ /* 0x000fe20000000f00 */
[----:B------:R-:W-:Y:S02]  /*14010*/  IMAD.MOV.U32 R67, RZ, RZ, R72 ;  /* 0x000000ffff437224 */ /* 0x000fe400078e0048 */
[----:B------:R-:W-:Y:S02]  /*14020*/  IMAD.MOV.U32 R61, RZ, RZ, R62 ;  /* 0x000000ffff3d7224 */ /* 0x000fe400078e003e */
[----:B------:R-:W-:-:S02]  /*14030*/  IMAD.MOV.U32 R62, RZ, RZ, R63 ;  /* 0x000000ffff3e7224 */ /* 0x000fc400078e003f */
[----:B------:R-:W-:Y:S01]  /*14040*/  IMAD.MOV.U32 R63, RZ, RZ, R65 ;  /* 0x000000ffff3f7224 */ /* 0x000fe200078e0041 */
[----:B------:R-:W-:Y:S01]  /*14050*/  MOV R65, R66 ;  /* 0x0000004200417202 */ /* 0x000fe20000000f00 */
[----:B------:R-:W-:Y:S02]  /*14060*/  IMAD.MOV.U32 R66, RZ, RZ, R67 ;  /* 0x000000ffff427224 */ /* 0x000fe400078e0043 */
[----:B----4-:R-:W-:Y:S02]  /*14070*/  IMAD.MOV.U32 R73, RZ, RZ, R74 ;  /* 0x000000ffff497224 */ /* 0x010fe400078e004a */
[----:B--2---:R-:W-:Y:S02]  /*14080*/  IMAD.MOV.U32 R74, RZ, RZ, R238 ;  /* 0x000000ffff4a7224 */ /* 0x004fe400078e00ee */
        /* <DEDUP_REMOVED lines=8> */
[----:B------:R-:W-:Y:S01]  /*14110*/  IMAD.MOV.U32 R74, RZ, RZ, R77 ;  /* 0x000000ffff4a7224 */ /* 0x000fe200078e004d */
[----:B------:R-:W2:Y:S01]  /*14120*/  LDL.LU R7, [R1+0x2148] ;  /* 0x0021480001077983 */ /* 0x000ea20000300800 */
[----:B------:R-:W-:Y:S02]  /*14130*/  IMAD.MOV.U32 R77, RZ, RZ, R79 ;  /* 0x000000ffff4d7224 */ /* 0x000fe400078e004f */
[----:B------:R-:W-:Y:S01]  /*14140*/  IMAD.MOV.U32 R79, RZ, RZ, R243 ;  /* 0x000000ffff4f7224 */ /* 0x000fe200078e00f3 */
[----:B------:R-:W4:Y:S04]  /*14150*/  LDL.LU R242, [R1+0x2144] ;  /* 0x0021440001f27983 */ /* 0x000f280000300800 */
[----:B------:R-:W3:Y:S01]  /*14160*/  LDL.LU R243, [R1+0x2140] ;  /* 0x0021400001f37983 */ /* 0x000ee20000300800 */
[----:B------:R-:W-:-:S04]  /*14170*/  LEA R140, P1, R51, R2, 0x2 ;  /* 0x00000002338c7211 */ /* 0x000fc800078210ff */
[----:B------:R-:W-:Y:S02]  /*14180*/  LEA.HI.X.SX32 R141, R51, R0, 0x2, P1 ;  /* 0x00000000338d7211 */ /* 0x000fe400008f16ff */
[----:B------:R-:W-:Y:S01]  /*14190*/  MOV R51, R59 ;  /* 0x0000003b00337202 */ /* 0x000fe20000000f00 */
        /* <DEDUP_REMOVED lines=8> */
[----:B------:R-:W-:Y:S01]  /*14220*/  LEA R136, P4, R53, R2, 0x2 ;  /* 0x0000000235887211 */ /* 0x000fe200078810ff */
[----:B------:R-:W-:Y:S01]  /*14230*/  IMAD.MOV.U32 R66, RZ, RZ, R67 ;  /* 0x000000ffff427224 */ /* 0x000fe200078e0043 */
[----:B------:R-:W-:Y:S01]  /*14240*/  MOV R67, R72 ;  /* 0x0000004800437202 */ /* 0x000fe20000000f00 */
[----:B------:R-:W-:-:S02]  /*14250*/  IMAD.MOV.U32 R52, RZ, RZ, R59 ;  /* 0x000000ffff347224 */ /* 0x000fc400078e003b */
[----:B------:R-:W-:Y:S02]  /*14260*/  IMAD.MOV.U32 R59, RZ, RZ, R60 ;  /* 0x000000ffff3b7224 */ /* 0x000fe400078e003c */
[----:B------:R-:W-:Y:S02]  /*14270*/  IMAD.MOV.U32 R72, RZ, RZ, R73 ;  /* 0x000000ffff487224 */ /* 0x000fe400078e0049 */
[----:B------:R-:W-:Y:S01]  /*14280*/  IMAD.MOV.U32 R60, RZ, RZ, R61 ;  /* 0x000000ffff3c7224 */ /* 0x000fe200078e003d */
[----:B------:R-:W-:Y:S01]  /*14290*/  MOV R61, R63 ;  /* 0x0000003f003d7202 */ /* 0x000fe20000000f00 */
[----:B------:R-:W-:Y:S01]  /*142a0*/  IMAD.MOV.U32 R73, RZ, RZ, R74 ;  /* 0x000000ffff497224 */ /* 0x000fe200078e004a */
[----:B------:R-:W-:Y:S01]  /*142b0*/  LEA.HI.X.SX32 R137, R53, R0, 0x2, P4 ;  /* 0x0000000035897211 */ /* 0x000fe200020f16ff */
[----:B------:R-:W-:Y:S02]  /*142c0*/  IMAD.MOV.U32 R74, RZ, RZ, R77 ;  /* 0x000000ffff4a7224 */ /* 0x000fe400078e004d */
[----:B------:R-:W-:-:S02]  /*142d0*/  IMAD.MOV.U32 R63, RZ, RZ, R65 ;  /* 0x000000ffff3f7224 */ /* 0x000fc400078e0041 */
[----:B------:R-:W-:Y:S02]  /*142e0*/  IMAD.MOV.U32 R65, RZ, RZ, R66 ;  /* 0x000000ffff417224 */ /* 0x000fe400078e0042 */
[----:B------:R-:W-:Y:S02]  /*142f0*/  IMAD.MOV.U32 R53, RZ, RZ, R59 ;  /* 0x000000ffff357224 */ /* 0x000fe400078e003b */
[----:B------:R-:W-:Y:S01]  /*14300*/  IMAD.MOV.U32 R66, RZ, RZ, R67 ;  /* 0x000000ffff427224 */ /* 0x000fe200078e0043 */
[----:B------:R-:W-:Y:S01]  /*14310*/  MOV R67, R72 ;  /* 0x0000004800437202 */ /* 0x000fe20000000f00 */
[----:B------:R-:W-:Y:S01]  /*14320*/  IMAD.MOV.U32 R59, RZ, RZ, R60 ;  /* 0x000000ffff3b7224 */ /* 0x000fe200078e003c */
[----:B------:R-:W-:Y:S01]  /*14330*/  MOV R60, R61 ;  /* 0x0000003d003c7202 */ /* 0x000fe20000000f00 */
[----:B------:R-:W-:Y:S02]  /*14340*/  IMAD.MOV.U32 R72, RZ, RZ, R73 ;  /* 0x000000ffff487224 */ /* 0x000fe400078e0049 */
[----:B------:R-:W-:-:S02]  /*14350*/  IMAD.MOV.U32 R61, RZ, RZ, R63 ;  /* 0x000000ffff3d7224 */ /* 0x000fc400078e003f */
[----:B------:R-:W-:Y:S02]  /*14360*/  IMAD.MOV.U32 R73, RZ, RZ, R74 ;  /* 0x000000ffff497224 */ /* 0x000fe400078e004a */
[----:B------:R-:W-:Y:S02]  /*14370*/  IMAD.MOV.U32 R63, RZ, RZ, R65 ;  /* 0x000000ffff3f7224 */ /* 0x000fe400078e0041 */
[----:B------:R-:W-:Y:S01]  /*14380*/  IMAD.MOV.U32 R65, RZ, RZ, R66 ;  /* 0x000000ffff417224 */ /* 0x000fe200078e0042 */
[----:B------:R-:W-:Y:S01]  /*14390*/  MOV R66, R67 ;  /* 0x0000004300427202 */ /* 0x000fe20000000f00 */
[----:B------:R-:W-:Y:S02]  /*143a0*/  IMAD.MOV.U32 R67, RZ, RZ, R72 ;  /* 0x000000ffff437224 */ /* 0x000fe400078e0048 */
[----:B------:R-:W-:Y:S01]  /*143b0*/  IMAD.MOV.U32 R72, RZ, RZ, R73 ;  /* 0x000000ffff487224 */ /* 0x000fe200078e0049 */
[----:B---3--:R-:W-:Y:S02]  /*143c0*/  MOV R77, R243 ;  /* 0x000000f3004d7202 */ /* 0x008fe40000000f00 */
[----:B------:R-:W3:Y:S03]  /*143d0*/  LDL.LU R243, [R1+0x213c] ;  /* 0x00213c0001f37983 */ /* 0x000ee60000300800 */
[----:B------:R-:W-:Y:S01]  /*143e0*/  IMAD.MOV.U32 R74, RZ, RZ, R77 ;  /* 0x000000ffff4a7224 */ /* 0x000fe200078e004d */
[----:B------:R-:W-:Y:S01]  /*143f0*/  MOV R77, R86 ;  /* 0x00000056004d7202 */ /* 0x000fe20000000f00 */
[----:B------:R-:W-:-:S02]  /*14400*/  IMAD.MOV.U32 R86, RZ, RZ, R13 ;  /* 0x000000ffff567224 */ /* 0x000fc400078e000d */
[----:B------:R-:W-:Y:S01]  /*14410*/  IMAD.MOV.U32 R73, RZ, RZ, R74 ;  /* 0x000000ffff497224 */ /* 0x000fe200078e004a */
[----:B------:R-:W-:Y:S01]  /*14420*/  MOV R74, R77 ;  /* 0x0000004d004a7202 */ /* 0x000fe20000000f00 */
[----:B------:R-:W-:Y:S01]  /*14430*/  IMAD.MOV.U32 R77, RZ, RZ, R86 ;  /* 0x000000ffff4d7224 */ /* 0x000fe200078e0056 */
[----:B------:R-:W2:Y:S01]  /*14440*/  LDL.LU R13, [R1+0x2138] ;  /* 0x00213800010d7983 */ /* 0x000ea20000300800 */
[----:B------:R-:W-:Y:S02]  /*14450*/  IMAD.MOV.U32 R86, RZ, RZ, R76 ;  /* 0x000000ffff567224 */ /* 0x000fe400078e004c */
[----:B------:R-:W-:Y:S02]  /*14460*/  IMAD.MOV.U32 R76, RZ, RZ, R9 ;  /* 0x000000ffff4c7224 */ /* 0x000fe400078e0009 */
[----:B------:R-:W2:Y:S01]  /*14470*/  LDL.LU R9, [R1+0x2134] ;  /* 0x0021340001097983 */ /* 0x000ea20000300800 */
        /* <DEDUP_REMOVED lines=9> */
[----:B------:R-:W-:Y:S01]  /*14510*/  LEA R130, P5, R57, R2, 0x2 ;  /* 0x0000000239827211 */ /* 0x000fe200078a10ff */
[----:B------:R-:W-:Y:S01]  /*14520*/  IMAD.MOV.U32 R73, RZ, RZ, R74 ;  /* 0x000000ffff497224 */ /* 0x000fe200078e004a */
[----:B------:R-:W-:Y:S01]  /*14530*/  LEA.HI.X.SX32 R133, R58, R0, 0x2, P6 ;  /* 0x000000003a857211 */ /* 0x000fe200030f16ff */
[----:B------:R-:W-:-:S02]  /*14540*/  IMAD.MOV.U32 R58, RZ, RZ, R59 ;  /* 0x000000ffff3a7224 */ /* 0x000fc400078e003b */
[----:B------:R-:W-:Y:S02]  /*14550*/  IMAD.MOV.U32 R74, RZ, RZ, R84 ;  /* 0x000000ffff4a7224 */ /* 0x000fe400078e0054 */
[----:B------:R-:W-:Y:S01]  /*14560*/  IMAD.MOV.U32 R59, RZ, RZ, R61 ;  /* 0x000000ffff3b7224 */ /* 0x000fe200078e003d */
[----:B------:R-:W-:Y:S01]  /*14570*/  LEA R142, P2, R50, R2, 0x2 ;  /* 0x00000002328e7211 */ /* 0x000fe200078410ff */
[----:B------:R-:W-:Y:S01]  /*14580*/  IMAD.MOV.U32 R61, RZ, RZ, R63 ;  /* 0x000000ffff3d7224 */ /* 0x000fe200078e003f */
[----:B------:R-:W-:Y:S01]  /*14590*/  MOV R63, R72 ;  /* 0x00000048003f7202 */ /* 0x000fe20000000f00 */
[----:B------:R-:W-:Y:S01]  /*145a0*/  IMAD.MOV.U32 R72, RZ, RZ, R73 ;  /* 0x000000ffff487224 */ /* 0x000fe200078e0049 */
[----:B------:R-:W-:Y:S01]  /*145b0*/  LEA.HI.X.SX32 R131, R57, R0, 0x2, P5 ;  /* 0x0000000039837211 */ /* 0x000fe200028f16ff */
[----:B------:R-:W-:Y:S02]  /*145c0*/  IMAD.MOV.U32 R57, RZ, RZ, R58 ;  /* 0x000000ffff397224 */ /* 0x000fe400078e003a */
[----:B------:R-:W-:-:S02]  /*145d0*/  IMAD.MOV.U32 R73, RZ, RZ, R74 ;  /* 0x000000ffff497224 */ /* 0x000fc400078e004a */
[----:B------:R-:W-:Y:S01]  /*145e0*/  IMAD.MOV.U32 R58, RZ, RZ, R59 ;  /* 0x000000ffff3a7224 */ /* 0x000fe200078e003b */
[----:B------:R-:W-:Y:S01]  /*145f0*/  LEA.HI.X.SX32 R143, R50, R0, 0x2, P2 ;  /* 0x00000000328f7211 */ /* 0x000fe200010f16ff */
[----:B------:R-:W-:Y:S01]  /*14600*/  IMAD.MOV.U32 R74, RZ, RZ, R75 ;  /* 0x000000ffff4a7224 */ /* 0x000fe200078e004b */
[----:B------:R-:W-:Y:S01]  /*14610*/  MOV R75, R241 ;  /* 0x000000f1004b7202 */ /* 0x000fe20000000f00 */
[----:B------:R-:W-:Y:S01]  /*14620*/  IMAD.MOV.U32 R59, RZ, RZ, R61 ;  /* 0x000000ffff3b7224 */ /* 0x000fe200078e003d */
        /* <DEDUP_REMOVED lines=8> */
[----:B----4-:R-:W-:-:S02]  /*146b0*/  IMAD.MOV.U32 R85, RZ, RZ, R242 ;  /* 0x000000ffff557224 */ /* 0x010fc400078e00f2 */
[----:B------:R-:W-:Y:S01]  /*146c0*/  IMAD.MOV.U32 R55, RZ, RZ, R58 ;  /* 0x000000ffff377224 */ /* 0x000fe200078e003a */
[----:B------:R-:W-:Y:S01]  /*146d0*/  MOV R58, R59 ;  /* 0x0000003b003a7202 */ /* 0x000fe20000000f00 */
[----:B------:R-:W-:Y:S02]  /*146e0*/  IMAD.MOV.U32 R59, RZ, RZ, R72 ;  /* 0x000000ffff3b7224 */ /* 0x000fe400078e0048 */
[----:B------:R-:W-:Y:S01]  /*146f0*/  IMAD.MOV.U32 R72, RZ, RZ, R73 ;  /* 0x000000ffff487224 */ /* 0x000fe200078e0049 */
[-C--:B------:R-:W-:Y:S01]  /*14700*/  LEA R126, P1, R54, R2.reuse, 0x2 ;  /* 0x00000002367e7211 */ /* 0x080fe200078210ff */
[----:B------:R-:W-:Y:S01]  /*14710*/  IMAD.MOV.U32 R73, RZ, RZ, R85 ;  /* 0x000000ffff497224 */ /* 0x000fe200078e0055 */
[----:B------:R-:W-:Y:S01]  /*14720*/  MOV R85, R83 ;  /* 0x0000005300557202 */ /* 0x000fe20000000f00 */
[----:B------:R-:W-:Y:S01]  /*14730*/  IMAD.MOV.U32 R50, RZ, RZ, R58 ;  /* 0x000000ffff327224 */ /* 0x000fe200078e003a */
[----:B------:R-:W-:Y:S02]  /*14740*/  LEA R124, P0, R48, R2, 0x2 ;  /* 0x00000002307c7211 */ /* 0x000fe400078010ff */
[----:B------:R-:W-:-:S02]  /*14750*/  LEA.HI.X.SX32 R127, R54, R0, 0x2, P1 ;  /* 0x00000000367f7211 */ /* 0x000fc400008f16ff */
[----:B------:R-:W-:Y:S01]  /*14760*/  LEA.HI.X.SX32 R125, R48, R0, 0x2, P0 ;  /* 0x00000000307d7211 */ /* 0x000fe200000f16ff */
[----:B------:R-:W-:Y:S01]  /*14770*/  IMAD.MOV.U32 R48, RZ, RZ, R50 ;  /* 0x000000ffff307224 */ /* 0x000fe200078e0032 */
[-C--:B------:R-:W-:Y:S02]  /*14780*/  LEA R120, P3, R46, R2.reuse, 0x2 ;  /* 0x000000022e787211 */ /* 0x080fe400078610ff */
[----:B------:R-:W-:Y:S02]  /*14790*/  LEA R118, P6, R44, R2, 0x2 ;  /* 0x000000022c767211 */ /* 0x000fe400078c10ff */
[----:B------:R-:W-:Y:S01]  /*147a0*/  LEA.HI.X.SX32 R121, R46, R0, 0x2, P3 ;  /* 0x000000002e797211 */ /* 0x000fe200018f16ff */
[----:B------:R-:W-:Y:S01]  /*147b0*/  IMAD.MOV.U32 R46, RZ, RZ, R48 ;  /* 0x000000ffff2e7224 */ /* 0x000fe200078e0030 */
[----:B------:R-:W-:Y:S02]  /*147c0*/  LEA R116, P5, R42, R2, 0x2 ;  /* 0x000000022a747211 */ /* 0x000fe400078a10ff */
[----:B------:R-:W-:Y:S01]  /*147d0*/  LEA.HI.X.SX32 R119, R44, R0, 0x2, P6 ;  /* 0x000000002c777211 */ /* 0x000fe200030f16ff */
[----:B------:R-:W-:Y:S01]  /*147e0*/  IMAD.MOV.U32 R44, RZ, RZ, R46 ;  /* 0x000000ffff2c7224 */ /* 0x000fe200078e002e */
[----:B------:R-:W-:-:S02]  /*147f0*/  LEA R104, P6, R52, R2, 0x2 ;  /* 0x0000000234687211 */ /* 0x000fc400078c10ff */
[----:B------:R-:W-:Y:S02]  /*14800*/  LEA.HI.X.SX32 R117, R42, R0, 0x2, P5 ;  /* 0x000000002a757211 */ /* 0x000fe400028f16ff */
[-C--:B------:R-:W-:Y:S02]  /*14810*/  LEA R102, P5, R53, R2.reuse, 0x2 ;  /* 0x0000000235667211 */ /* 0x080fe400078a10ff */
[----:B------:R-:W-:Y:S02]  /*14820*/  LEA R122, P4, R41, R2, 0x2 ;  /* 0x00000002297a7211 */ /* 0x000fe400078810ff */
[-C--:B------:R-:W-:Y:S02]  /*14830*/  LEA.HI.X.SX32 R105, R52, R0.reuse, 0x2, P6 ;  /* 0x0000000034697211 */ /* 0x080fe400030f16ff */
[----:B------:R-:W-:Y:S02]  /*14840*/  LEA.HI.X.SX32 R103, R53, R0, 0x2, P5 ;  /* 0x0000000035677211 */ /* 0x000fe400028f16ff */
[----:B------:R-:W-:-:S02]  /*14850*/  LEA R88, P5, R60, R2, 0x2 ;  /* 0x000000023c587211 */ /* 0x000fc400078a10ff */
[----:B------:R-:W-:Y:S02]  /*14860*/  LEA.HI.X.SX32 R123, R41, R0, 0x2, P4 ;  /* 0x00000000297b7211 */ /* 0x000fe400020f16ff */
[-C--:B------:R-:W-:Y:S02]  /*14870*/  LEA R110, P0, R47, R2.reuse, 0x2 ;  /* 0x000000022f6e7211 */ /* 0x080fe400078010ff */
[----:B------:R-:W-:Y:S02]  /*14880*/  LEA R108, P4, R49, R2, 0x2 ;  /* 0x00000002316c7211 */ /* 0x000fe400078810ff */
[----:B------:R-:W-:Y:S02]  /*14890*/  LEA.HI.X.SX32 R89, R60, R0, 0x2, P5 ;  /* 0x000000003c597211 */ /* 0x000fe400028f16ff */
[----:B------:R-:W-:Y:S02]  /*148a0*/  LEA R114, P2, R43, R2, 0x2 ;  /* 0x000000022b727211 */ /* 0x000fe400078410ff */
[-C--:B------:R-:W-:Y:S01]  /*148b0*/  LEA.HI.X.SX32 R111, R47, R0.reuse, 0x2, P0 ;  /* 0x000000002f6f7211 */ /* 0x080fe200000f16ff */
[----:B------:R-:W-:Y:S01]  /*148c0*/  IMAD.MOV.U32 R47, RZ, RZ, R65 ;  /* 0x000000ffff2f7224 */ /* 0x000fe200078e0041 */
[----:B------:R-:W-:-:S02]  /*148d0*/  LEA.HI.X.SX32 R109, R49, R0, 0x2, P4 ;  /* 0x00000000316d7211 */ /* 0x000fc400020f16ff */
[C---:B------:R-:W-:Y:S02]  /*148e0*/  LEA R94, P4, R68.reuse, R2, 0x2 ;  /* 0x00000002445e7211 */ /* 0x040fe400078810ff */
[-C--:B------:R-:W-:Y:S01]  /*148f0*/  LEA.HI.X.SX32 R115, R43, R0.reuse, 0x2, P2 ;  /* 0x000000002b737211 */ /* 0x080fe200010f16ff */
[----:B------:R-:W-:Y:S01]  /*14900*/  IMAD.MOV.U32 R43, RZ, RZ, R75 ;  /* 0x000000ffff2b7224 */ /* 0x000fe200078e004b */
[----:B------:R-:W-:Y:S01]  /*14910*/  LEA.HI.X.SX32 R95, R68, R0, 0x2, P4 ;  /* 0x00000000445f7211 */ /* 0x000fe200020f16ff */
[----:B------:R-:W-:Y:S01]  /*14920*/  IMAD.MOV.U32 R33, RZ, RZ, R67 ;  /* 0x000000ffff217224 */ /* 0x000fe200078e0043 */
[----:B------:R-:W-:Y:S02]  /*14930*/  MOV R84, R240 ;  /* 0x000000f000547202 */ /* 0x000fe40000000f00 */
[----:B------:R-:W4:Y:S04]  /*14940*/  LDL.LU R240, [R1+0x2130] ;  /* 0x0021300001f07983 */ /* 0x000f280000300800 */
[----:B------:R-:W4:Y:S04]  /*14950*/  LDL.LU R241, [R1+0x212c] ;  /* 0x00212c0001f17983 */ /* 0x000f280000300800 */
[----:B------:R-:W4:Y:S01]  /*14960*/  LDL.LU R242, [R1+0x2128] ;  /* 0x0021280001f27983 */ /* 0x000f220000300800 */
[----:B---3--:R-:W-:-:S03]  /*14970*/  IMAD.MOV.U32 R83, RZ, RZ, R243 ;  /* 0x000000ffff537224 */ /* 0x008fc600078e00f3 */
[----:B------:R-:W4:Y:S01]  /*14980*/  LDL.LU R243, [R1+0x2124] ;  /* 0x0021240001f37983 */ /* 0x000f220000300800 */
[----:B------:R-:W-:-:S05]  /*14990*/  IMAD.MOV.U32 R54, RZ, RZ, R83 ;  /* 0x000000ffff367224 */ /* 0x000fca00078e0053 */
[----:B------:R-:W-:Y:S01]  /*149a0*/  MOV R50, R54 ;  /* 0x0000003600327202 */ /* 0x000fe20000000f00 */
[----:B--2---:R-:W-:-:S04]  /*149b0*/  IMAD.MOV.U32 R58, RZ, RZ, R9 ;  /* 0x000000ffff3a7224 */ /* 0x004fc800078e0009 */
[----:B------:R-:W-:Y:S02]  /*149c0*/  IMAD.MOV.U32 R54, RZ, RZ, R58 ;  /* 0x000000ffff367224 */ /* 0x000fe400078e003a */
[----:B------:R-:W-:-:S03]  /*149d0*/  IMAD.MOV.U32 R58, RZ, RZ, R13 ;  /* 0x000000ffff3a7224 */ /* 0x000fc600078e000d */
[----:B------:R-:W-:Y:S01]  /*149e0*/  MOV R48, R54 ;  /* 0x0000003600307202 */ /* 0x000fe20000000f00 */
[----:B------:R-:W-:Y:S02]  /*149f0*/  IMAD.MOV.U32 R54, RZ, RZ, R58 ;  /* 0x000000ffff367224 */ /* 0x000fe400078e003a */
[----:B------:R-:W-:Y:S02]  /*14a00*/  IMAD.MOV.U32 R58, RZ, RZ, R69 ;  /* 0x000000ffff3a7224 */ /* 0x000fe400078e0045 */
[----:B------:R-:W-:Y:S02]  /*14a10*/  IMAD.MOV.U32 R69, RZ, RZ, R239 ;  /* 0x000000ffff457224 */ /* 0x000fe400078e00ef */
[----:B------:R-:W-:Y:S02]  /*14a20*/  IMAD.MOV.U32 R46, RZ, RZ, R48 ;  /* 0x000000ffff2e7224 */ /* 0x000fe400078e0030 */
[----:B------:R-:W-:Y:S01]  /*14a30*/  IMAD.MOV.U32 R48, RZ, RZ, R54 ;  /* 0x000000ffff307224 */ /* 0x000fe200078e0036 */
[----:B------:R-:W-:-:S04]  /*14a40*/  MOV R54, R69 ;  /* 0x0000004500367202 */ /* 0x000fc80000000f00 */
[----:B------:R-:W-:Y:S01]  /*14a50*/  MOV R52, R54 ;  /* 0x0000003600347202 */ /* 0x000fe20000000f00 */
[----:B------:R-:W-:Y:S01]  /*14a60*/  IMAD.MOV.U32 R54, RZ, RZ, R61 ;  /* 0x000000ffff367224 */ /* 0x000fe200078e003d */
[----:B------:R-:W-:Y:S01]  /*14a70*/  MOV R239, R7 ;  /* 0x0000000700ef7202 */ /* 0x000fe20000000f00 */
[----:B------:R-:W-:-:S04]  /*14a80*/  IMAD.MOV.U32 R61, RZ, RZ, R72 ;  /* 0x000000ffff3d7224 */ /* 0x000fc800078e0048 */
[----:B------:R-:W-:Y:S01]  /*14a90*/  IMAD.MOV.U32 R69, RZ, RZ, R239 ;  /* 0x000000ffff457224 */ /* 0x000fe200078e00ef */
[----:B------:R-:W-:Y:S01]  /*14aa0*/  MOV R60, R61 ;  /* 0x0000003d003c7202 */ /* 0x000fe20000000f00 */
[----:B------:R-:W-:Y:S01]  /*14ab0*/  IMAD.MOV.U32 R61, RZ, RZ, R74 ;  /* 0x000000ffff3d7224 */ /* 0x000fe200078e004a */
[C---:B------:R-:W-:Y:S01]  /*14ac0*/  LEA R74, P5, R58.reuse, R2, 0x2 ;  /* 0x000000023a4a7211 */ /* 0x040fe200078a10ff */
[----:B------:R-:W-:Y:S02]  /*14ad0*/  IMAD.MOV.U32 R239, RZ, RZ, R81 ;  /* 0x000000ffffef7224 */ /* 0x000fe400078e0051 */
[----:B------:R-:W-:Y:S01]  /*14ae0*/  IMAD.MOV.U32 R81, RZ, RZ, R247 ;  /* 0x000000ffff517224 */ /* 0x000fe200078e00f7 */
[----:B------:R-:W-:Y:S01]  /*14af0*/  LEA.HI.X.SX32 R75, R58, R0, 0x2, P5 ;  /* 0x000000003a4b7211 */ /* 0x000fe200028f16ff */
[----:B------:R-:W-:Y:S02]  /*14b00*/  IMAD.MOV.U32 R49, RZ, RZ, R69 ;  /* 0x000000ffff317224 */ /* 0x000fe400078e0045 */
[----:B------:R-:W-:Y:S01]  /*14b10*/  IMAD.MOV.U32 R69, RZ, RZ, R80 ;  /* 0x000000ffff457224 */ /* 0x000fe200078e0050 */
[-C--:B------:R-:W-:Y:S01]  /*14b20*/  LEA R80, P4, R46, R2.reuse, 0x2 ;  /* 0x000000022e507211 */ /* 0x080fe200078810ff */
[----:B-1----:R-:W-:Y:S01]  /*14b30*/  IMAD.MOV.U32 R23, RZ, RZ, R60 ;  /* 0x000000ffff177224 */ /* 0x002fe200078e003c */
[----:B------:R-:W-:-:S02]  /*14b40*/  LEA R60, P5, R47, R2, 0x2 ;  /* 0x000000022f3c7211 */ /* 0x000fc400078a10ff */
[----:B------:R-:W-:Y:S02]  /*14b50*/  MOV R68, R81 ;  /* 0x0000005100447202 */ /* 0x000fe40000000f00 */
[----:B------:R-:W-:Y:S02]  /*14b60*/  MOV R21, R61 ;  /* 0x0000003d00157202 */ /* 0x000fe40000000f00 */
[-C--:B------:R-:W-:Y:S02]  /*14b70*/  LEA.HI.X.SX32 R81, R46, R0.reuse, 0x2, P4 ;  /* 0x000000002e517211 */ /* 0x080fe400020f16ff */
[----:B------:R-:W-:Y:S02]  /*14b80*/  LEA.HI.X.SX32 R61, R47, R0, 0x2, P5 ;  /* 0x000000002f3d7211 */ /* 0x000fe400028f16ff */
[C---:B------:R-:W-:Y:S02]  /*14b90*/  LEA R46, P5, R33.reuse, R2, 0x2 ;  /* 0x00000002212e7211 */ /* 0x040fe400078a10ff */
[----:B------:R-:W-:Y:S01]  /*14ba0*/  MOV R83, R82 ;  /* 0x0000005200537202 */ /* 0x000fe20000000f00 */
[----:B------:R-:W-:Y:S01]  /*14bb0*/  IMAD.MOV.U32 R82, RZ, RZ, R244 ;  /* 0x000000ffff527224 */ /* 0x000fe200078e00f4 */
[----:B------:R-:W-:Y:S01]  /*14bc0*/  LEA.HI.X.SX32 R47, R33, R0, 0x2, P5 ;  /* 0x00000000212f7211 */ /* 0x000fe200028f16ff */
[----:B------:R-:W4:Y:S01]  /*14bd0*/  LDL.LU R244, [R1+0x2120] ;  /* 0x0021200001f47983 */ /* 0x000f220000300800 */
[----:B------:R-:W-:-:S03]  /*14be0*/  LEA R32, P5, R11, R2, 0x2 ;  /* 0x000000020b207211 */ /* 0x000fc600078a10ff */
[----:B------:R-:W2:Y:S01]  /*14bf0*/  LDL.LU R9, [R1+0x211c] ;  /* 0x00211c0001097983 */ /* 0x000ea20000300800 */
[----:B------:R-:W-:-:S03]  /*14c00*/  LEA.HI.X.SX32 R33, R11, R0, 0x2, P5 ;  /* 0x000000000b217211 */ /* 0x000fc600028f16ff */
[----:B------:R-:W3:Y:S04]  /*14c10*/  LDL.LU R13, [R1+0x2118] ;  /* 0x00211800010d7983 */ /* 0x000ee80000300800 */
[----:B------:R-:W2:Y:S04]  /*14c20*/  LDL.LU R7, [R1+0x2114] ;  /* 0x0021140001077983 */ /* 0x000ea80000300800 */
[----:B------:R-:W3:Y:S04]  /*14c30*/  LDL.LU R247, [R1+0x2110] ;  /* 0x0021100001f77983 */ /* 0x000ee80000300800 */
[----:B------:R-:W3:Y:S01]  /*14c40*/  LDL R11, [R1+0x112c] ;  /* 0x00112c00010b7983 */ /* 0x000ee20000100800 */
[----:B------:R-:W-:-:S02]  /*14c50*/  LEA R106, P3, R51, R2, 0x2 ;  /* 0x00000002336a7211 */ /* 0x000fc400078610ff */
[----:B------:R-:W-:Y:S02]  /*14c60*/  LEA R112, P1, R45, R2, 0x2 ;  /* 0x000000022d707211 */ /* 0x000fe400078210ff */
[----:B------:R-:W-:Y:S02]  /*14c70*/  LEA.HI.X.SX32 R107, R51, R0, 0x2, P3 ;  /* 0x00000000336b7211 */ /* 0x000fe400018f16ff */
[-C--:B------:R-:W-:Y:S02]  /*14c80*/  LEA R92, P3, R64, R2.reuse, 0x2 ;  /* 0x00000002405c7211 */ /* 0x080fe400078610ff */
[----:B------:R-:W-:Y:S01]  /*14c90*/  LEA R96, P0, R71, R2, 0x2 ;  /* 0x0000000247607211 */ /* 0x000fe200078010ff */
[----:B------:R-:W-:Y:S01]  /*14ca0*/  IMAD.MOV.U32 R53, RZ, RZ, R63 ;  /* 0x000000ffff357224 */ /* 0x000fe200078e003f */
[----:B------:R-:W-:Y:S01]  /*14cb0*/  LEA.HI.X.SX32 R113, R45, R0, 0x2, P1 ;  /* 0x000000002d717211 */ /* 0x000fe200008f16ff */
[----:B------:R-:W-:Y:S01]  /*14cc0*/  IMAD.MOV.U32 R63, RZ, RZ, R77 ;  /* 0x000000ffff3f7224 */ /* 0x000fe200078e004d */
[----:B------:R-:W-:-:S02]  /*14cd0*/  LEA R98, P1, R70, R2, 0x2 ;  /* 0x0000000246627211 */ /* 0x000fc400078210ff */
[----:B------:R-:W-:Y:S01]  /*14ce0*/  LEA.HI.X.SX32 R93, R64, R0, 0x2, P3 ;  /* 0x00000000405d7211 */ /* 0x000fe200018f16ff */
[----:B------:R-:W-:Y:S01]  /*14cf0*/  IMAD.MOV.U32 R51, RZ, RZ, R73 ;  /* 0x000000ffff337224 */ /* 0x000fe200078e0049 */
[----:B------:R-:W-:Y:S02]  /*14d00*/  MOV R64, R78 ;  /* 0x0000004e00407202 */ /* 0x000fe40000000f00 */
[----:B------:R-:W-:Y:S02]  /*14d10*/  LEA R90, P6, R62, R2, 0x2 ;  /* 0x000000023e5a7211 */ /* 0x000fe400078c10ff */
[----:B------:R-:W-:Y:S01]  /*14d20*/  LEA.HI.X.SX32 R97, R71, R0, 0x2, P0 ;  /* 0x0000000047617211 */ /* 0x000fe200000f16ff */
[----:B------:R-:W-:Y:S01]  /*14d30*/  IMAD.MOV.U32 R71, RZ, RZ, R82 ;  /* 0x000000ffff477224 */ /* 0x000fe200078e0052 */
[----:B------:R-:W-:Y:S01]  /*14d40*/  LEA R78, P3, R48, R2, 0x2 ;  /* 0x00000002304e7211 */ /* 0x000fe200078610ff */
[----:B------:R-:W-:Y:S01]  /*14d50*/  IMAD.MOV.U32 R65, RZ, RZ, R79 ;  /* 0x000000ffff417224 */ /* 0x000fe200078e004f */
[----:B------:R-:W-:Y:S01]  /*14d60*/  LEA.HI.X.SX32 R99, R70, R0, 0x2, P1 ;  /* 0x0000000046637211 */ /* 0x000fe200008f16ff */
[----:B------:R-:W-:Y:S01]  /*14d70*/  IMAD.MOV.U32 R70, RZ, RZ, R83 ;  /* 0x000000ffff467224 */ /* 0x000fe200078e0053 */
[----:B------:R-:W-:Y:S01]  /*14d80*/  MOV R72, R84 ;  /* 0x0000005400487202 */ /* 0x000fe20000000f00 */
[----:B------:R-:W-:Y:S01]  /*14d90*/  IMAD.MOV.U32 R45, RZ, RZ, R63 ;  /* 0x000000ffff2d7224 */ /* 0x000fe200078e003f */
[----:B------:R-:W-:Y:S01]  /*14da0*/  LEA R82, P0, R44, R2, 0x2 ;  /* 0x000000022c527211 */ /* 0x000fe200078010ff */
[----:B------:R-:W-:Y:S01]  /*14db0*/  IMAD.MOV.U32 R63, RZ, RZ, R76 ;  /* 0x000000ffff3f7224 */ /* 0x000fe200078e004c */
[----:B------:R-:W-:Y:S01]  /*14dc0*/  MOV R77, R86 ;  /* 0x00000056004d7202 */ /* 0x000fe20000000f00 */
[----:B------:R-:W-:Y:S01]  /*14dd0*/  IMAD.MOV.U32 R31, RZ, RZ, R64 ;  /* 0x000000ffff1f7224 */ /* 0x000fe200078e0040 */
[----:B------:R-:W-:-:S02]  /*14de0*/  LEA R84, P1, R55, R2, 0x2 ;  /* 0x0000000237547211 */ /* 0x000fc400078210ff */
[-C--:B------:R-:W-:Y:S02]  /*14df0*/  LEA.HI.X.SX32 R91, R62, R0.reuse, 0x2, P6 ;  /* 0x000000003e5b7211 */ /* 0x080fe400030f16ff */
[----:B------:R-:W-:Y:S01]  /*14e00*/  LEA.HI.X.SX32 R79, R48, R0, 0x2, P3 ;  /* 0x00000000304f7211 */ /* 0x000fe200018f16ff */
[----:B------:R-:W-:Y:S01]  /*14e10*/  IMAD.MOV.U32 R73, RZ, RZ, R85 ;  /* 0x000000ffff497224 */ /* 0x000fe200078e0055 */
[-C--:B------:R-:W-:Y:S01]  /*14e20*/  LEA R76, P6, R50, R2.reuse, 0x2 ;  /* 0x00000002324c7211 */ /* 0x080fe200078c10ff */
[----:B------:R-:W-:Y:S01]  /*14e30*/  IMAD.MOV.U32 R39, RZ, RZ, R68 ;  /* 0x000000ffff277224 */ /* 0x000fe200078e0044 */
[----:B------:R-:W-:Y:S01]  /*14e40*/  LEA R64, P3, R51, R2, 0x2 ;  /* 0x0000000233407211 */ /* 0x000fe200078610ff */
[----:B------:R-:W-:Y:S01]  /*14e50*/  IMAD.MOV.U32 R41, RZ, RZ, R70 ;  /* 0x000000ffff297224 */ /* 0x000fe200078e0046 */
[-C--:B------:R-:W-:Y:S01]  /*14e60*/  LEA.HI.X.SX32 R83, R44, R0.reuse, 0x2, P0 ;  /* 0x000000002c537211 */ /* 0x080fe200000f16ff */
[----:B------:R-:W-:Y:S01]  /*14e70*/  IMAD.MOV.U32 R35, RZ, RZ, R66 ;  /* 0x000000ffff237224 */ /* 0x000fe200078e0042 */
[----:B------:R-:W-:Y:S01]  /*14e80*/  MOV R37, R69 ;  /* 0x0000004500257202 */ /* 0x000fe20000000f00 */
[----:B------:R-:W-:Y:S01]  /*14e90*/  IMAD.MOV.U32 R62, RZ, RZ, R77 ;  /* 0x000000ffff3e7224 */ /* 0x000fe200078e004d */
[----:B------:R-:W-:-:S02]  /*14ea0*/  LEA.HI.X.SX32 R85, R55, R0, 0x2, P1 ;  /* 0x0000000037557211 */ /* 0x000fc400008f16ff */
[-C--:B------:R-:W-:Y:S02]  /*14eb0*/  LEA R68, P0, R54, R2.reuse, 0x2 ;  /* 0x0000000236447211 */ /* 0x080fe400078010ff */
[-C--:B------:R-:W-:Y:S02]  /*14ec0*/  LEA R70, P1, R52, R2.reuse, 0x2 ;  /* 0x0000000234467211 */ /* 0x080fe400078210ff */
[----:B------:R-:W-:Y:S02]  /*14ed0*/  LEA R66, P4, R53, R2, 0x2 ;  /* 0x0000000235427211 */ /* 0x000fe400078810ff */
[----:B------:R-:W-:Y:S02]  /*14ee0*/  MOV R29, R65 ;  /* 0x00000041001d7202 */ /* 0x000fe40000000f00 */
[-C--:B------:R-:W-:Y:S02]  /*14ef0*/  LEA.HI.X.SX32 R77, R50, R0.reuse, 0x2, P6 ;  /* 0x00000000324d7211 */ /* 0x080fe400030f16ff */
[----:B------:R-:W-:Y:S01]  /*14f00*/  LEA.HI.X.SX32 R65, R51, R0, 0x2, P3 ;  /* 0x0000000033417211 */ /* 0x000fe200018f16ff */
[----:B------:R-:W-:Y:S01]  /*14f10*/  IMAD.MOV.U32 R55, RZ, RZ, R71 ;  /* 0x000000ffff377224 */ /* 0x000fe200078e0047 */
[----:B------:R-:W-:Y:S01]  /*14f20*/  LEA R50, P3, R37, R2, 0x2 ;  /* 0x0000000225327211 */ /* 0x000fe200078610ff */
[----:B------:R-:W-:Y:S01]  /*14f30*/  IMAD.MOV.U32 R27, RZ, RZ, R62 ;  /* 0x000000ffff1b7224 */ /* 0x000fe200078e003e */
[----:B------:R-:W-:Y:S01]  /*14f40*/  LEA.HI.X.SX32 R69, R54, R0, 0x2, P0 ;  /* 0x0000000036457211 */ /* 0x000fe200000f16ff */
[----:B------:R-:W-:Y:S01]  /*14f50*/  IMAD.MOV.U32 R25, RZ, RZ, R63 ;  /* 0x000000ffff197224 */ /* 0x000fe200078e003f */
[----:B------:R-:W-:-:S02]  /*14f60*/  LEA R100, P2, R56, R2, 0x2 ;  /* 0x0000000238647211 */ /* 0x000fc400078410ff */
[----:B------:R-:W-:Y:S02]  /*14f70*/  LEA.HI.X.SX32 R71, R52, R0, 0x2, P1 ;  /* 0x0000000034477211 */ /* 0x000fe400008f16ff */
[----:B------:R-:W-:Y:S02]  /*14f80*/  LEA R54, P0, R41, R2, 0x2 ;  /* 0x0000000229367211 */ /* 0x000fe400078010ff */
[----:B------:R-:W-:Y:S02]  /*14f90*/  LEA.HI.X.SX32 R67, R53, R0, 0x2, P4 ;  /* 0x0000000035437211 */ /* 0x000fe400020f16ff */
[----:B------:R-:W-:Y:S01]  /*14fa0*/  LEA R52, P4, R39, R2, 0x2 ;  /* 0x0000000227347211 */ /* 0x000fe200078810ff */
[----:B------:R-:W-:Y:S01]  /*14fb0*/  IMAD.MOV.U32 R12, RZ, RZ, R55 ;  /* 0x000000ffff0c7224 */ /* 0x000fe200078e0037 */
[----:B------:R-:W-:Y:S02]  /*14fc0*/  LEA.HI.X.SX32 R51, R37, R0, 0x2, P3 ;  /* 0x0000000025337211 */ /* 0x000fe400018f16ff */
[----:B------:R-:W-:-:S02]  /*14fd0*/  LEA R36, P3, R23, R2, 0x2 ;  /* 0x0000000217247211 */ /* 0x000fc400078610ff */
[-C--:B------:R-:W-:Y:S02]  /*14fe0*/  LEA.HI.X.SX32 R101, R56, R0.reuse, 0x2, P2 ;  /* 0x0000000038657211 */ /* 0x080fe400010f16ff */
[----:B------:R-:W-:Y:S02]  /*14ff0*/  LEA.HI.X.SX32 R55, R41, R0, 0x2, P0 ;  /* 0x0000000029377211 */ /* 0x000fe400000f16ff */
[-C--:B------:R-:W-:Y:S02]  /*15000*/  LEA R86, P2, R57, R2.reuse, 0x2 ;  /* 0x0000000239567211 */ /* 0x080fe400078410ff */
[----:B------:R-:W-:Y:S02]  /*15010*/  LEA R40, P0, R27, R2, 0x2 ;  /* 0x000000021b287211 */ /* 0x000fe400078010ff */
[----:B------:R-:W-:Y:S02]  /*15020*/  LEA.HI.X.SX32 R53, R39, R0, 0x2, P4 ;  /* 0x0000000027357211 */ /* 0x000fe400020f16ff */
[----:B------:R-:W-:-:S02]  /*15030*/  LEA R38, P4, R25, R2, 0x2 ;  /* 0x0000000219267211 */ /* 0x000fc400078810ff */
[----:B------:R-:W-:Y:S02]  /*15040*/  LEA.HI.X.SX32 R37, R23, R0, 0x2, P3 ;  /* 0x0000000017257211 */ /* 0x000fe400018f16ff */
[----:B------:R-:W-:Y:S02]  /*15050*/  LEA R22, P3, R239, R2, 0x2 ;  /* 0x00000002ef167211 */ /* 0x000fe400078610ff */
[-C--:B------:R-:W-:Y:S01]  /*15060*/  LEA.HI.X.SX32 R87, R57, R0.reuse, 0x2, P2 ;  /* 0x0000000039577211 */ /* 0x080fe200010f16ff */
[----:B------:R-:W-:Y:S01]  /*15070*/  IMAD.MOV.U32 R57, RZ, RZ, R72 ;  /* 0x000000ffff397224 */ /* 0x000fe200078e0048 */
[----:B------:R-:W-:Y:S02]  /*15080*/  LEA.HI.X.SX32 R41, R27, R0, 0x2, P0 ;  /* 0x000000001b297211 */ /* 0x000fe400000f16ff */
[----:B------:R-:W-:Y:S02]  /*15090*/  MOV R56, R73 ;  /* 0x0000004900387202 */ /* 0x000fe40000000f00 */
[----:B------:R-:W-:-:S02]  /*150a0*/  LEA R26, P0, R12, R2, 0x2 ;  /* 0x000000020c1a7211 */ /* 0x000fc400078010ff */
[----:B------:R-:W-:Y:S02]  /*150b0*/  LEA.HI.X.SX32 R39, R25, R0, 0x2, P4 ;  /* 0x0000000019277211 */ /* 0x000fe400020f16ff */
[-C--:B------:R-:W-:Y:S02]  /*150c0*/  LEA R72, P2, R59, R2.reuse, 0x2 ;  /* 0x000000023b487211 */ /* 0x080fe400078410ff */
[----:B------:R-:W-:Y:S02]  /*150d0*/  LEA R24, P4, R238, R2, 0x2 ;  /* 0x00000002ee187211 */ /* 0x000fe400078810ff */
[-C--:B------:R-:W-:Y:S02]  /*150e0*/  LEA.HI.X.SX32 R23, R239, R0.reuse, 0x2, P3 ;  /* 0x00000000ef177211 */ /* 0x080fe400018f16ff */
[----:B------:R-:W1:Y:S01]  /*150f0*/  LDC R239, c[0x0][0x230] ;  /* 0x00008c00ffef7b82 */ /* 0x000e620000000800 */
[-C--:B------:R-:W-:Y:S01]  /*15100*/  LEA.HI.X.SX32 R27, R12, R0.reuse, 0x2, P0 ;  /* 0x000000000c1b7211 */ /* 0x080fe200000f16ff */
[----:B------:R-:W-:Y:S01]  /*15110*/  IMAD.MOV.U32 R17, RZ, RZ, R56 ;  /* 0x000000ffff117224 */ /* 0x000fe200078e0038 */
[----:B------:R-:W-:-:S02]  /*15120*/  LEA.HI.X.SX32 R73, R59, R0, 0x2, P2 ;  /* 0x000000003b497211 */ /* 0x000fc400010f16ff */
[----:B------:R-:W-:Y:S02]  /*15130*/  LEA.HI.X.SX32 R25, R238, R0, 0x2, P4 ;  /* 0x00000000ee197211 */ /* 0x000fe400020f16ff */
[-C--:B------:R-:W-:Y:S01]  /*15140*/  LEA R62, P6, R49, R2.reuse, 0x2 ;  /* 0x00000002313e7211 */ /* 0x080fe200078c10ff */
[----:B------:R-:W1:Y:S01]  /*15150*/  LDC R12, c[0x0][0x230] ;  /* 0x00008c00ff0c7b82 */ /* 0x000e620000000800 */
[-C--:B------:R-:W-:Y:S02]  /*15160*/  LEA R58, P2, R45, R2.reuse, 0x2 ;  /* 0x000000022d3a7211 */ /* 0x080fe400078410ff */
[----:B------:R-:W-:Y:S01]  /*15170*/  LEA R56, P1, R43, R2, 0x2 ;  /* 0x000000022b387211 */ /* 0x000fe200078210ff */
[----:B------:R-:W-:-:S04]  /*15180*/  IMAD.MOV.U32 R15, RZ, RZ, R57 ;  /* 0x000000ffff0f7224 */ /* 0x000fc800078e0039 */
[----:B------:R-:W1:Y:S01]  /*15190*/  LDC R238, c[0x0][0x230] ;  /* 0x00008c00ffee7b82 */ /* 0x000e620000000800 */
[-C--:B------:R-:W-:Y:S02]  /*151a0*/  LEA.HI.X.SX32 R63, R49, R0.reuse, 0x2, P6 ;  /* 0x00000000313f7211 */ /* 0x080fe400030f16ff */
[-C--:B------:R-:W-:Y:S02]  /*151b0*/  LEA.HI.X.SX32 R59, R45, R0.reuse, 0x2, P2 ;  /* 0x000000002d3b7211 */ /* 0x080fe400010f16ff */
[----:B------:R-:W-:Y:S02]  /*151c0*/  LEA.HI.X.SX32 R57, R43, R0, 0x2, P1 ;  /* 0x000000002b397211 */ /* 0x000fe400008f16ff */
[-C--:B------:R-:W-:Y:S02]  /*151d0*/  LEA R48, P6, R35, R2.reuse, 0x2 ;  /* 0x0000000223307211 */ /* 0x080fe400078c10ff */
[-C--:B------:R-:W-:Y:S02]  /*151e0*/  LEA R44, P2, R31, R2.reuse, 0x2 ;  /* 0x000000021f2c7211 */ /* 0x080fe400078410ff */
[----:B------:R-:W-:-:S02]  /*151f0*/  LEA R42, P1, R29, R2, 0x2 ;  /* 0x000000021d2a7211 */ /* 0x000fc400078210ff */
        /* <DEDUP_REMOVED lines=12> */
[-C--:B------:R-:W-:Y:S02]  /*152c0*/  LEA R14, P1, R248, R2.reuse, 0x2 ;  /* 0x00000002f80e7211 */ /* 0x080fe400078210ff */
[----:B------:R-:W-:Y:S02]  /*152d0*/  LEA R2, P0, R246, R2, 0x2 ;  /* 0x00000002f6027211 */ /* 0x000fe400078010ff */
[-C--:B------:R-:W-:Y:S02]  /*152e0*/  LEA.HI.X.SX32 R21, R251, R0.reuse, 0x2, P6 ;  /* 0x00000000fb157211 */ /* 0x080fe400030f16ff */
[-C--:B------:R-:W-:Y:S01]  /*152f0*/  LEA.HI.X.SX32 R19, R250, R0.reuse, 0x2, P5 ;  /* 0x00000000fa137211 */ /* 0x080fe200028f16ff */
[----:B-1----:R-:W-:Y:S01]  /*15300*/  VIADD R5, R12, 0xfffffffe ;  /* 0xfffffffe0c057836 */ /* 0x002fe20000000000 */
[-C--:B------:R-:W-:Y:S01]  /*15310*/  LEA.HI.X.SX32 R17, R249, R0.reuse, 0x2, P2 ;  /* 0x00000000f9117211 */ /* 0x080fe200010f16ff */
[----:B------:R-:W-:Y:S01]  /*15320*/  VIADD R4, R238, 0xfffffffd ;  /* 0xfffffffdee047836 */ /* 0x000fe20000000000 */
[-C--:B------:R-:W-:Y:S01]  /*15330*/  LEA.HI.X.SX32 R15, R248, R0.reuse, 0x2, P1 ;  /* 0x00000000f80f7211 */ /* 0x080fe200008f16ff */
[----:B------:R-:W1:Y:S01]  /*15340*/  LDC R12, c[0x0][0x230] ;  /* 0x00008c00ff0c7b82 */ /* 0x000e620000000800 */
[----:B------:R-:W-:Y:S01]  /*15350*/  LEA.HI.X.SX32 R3, R246, R0, 0x2, P0 ;  /* 0x00000000f6037211 */ /* 0x000fe200000f16ff */
[----:B------:R-:W-:-:S06]  /*15360*/  VIADD R0, R239, 0xfffffffc ;  /* 0xfffffffcef007836 */ /* 0x000fcc0000000000 */
[----:B------:R-:W1:Y:S08]  /*15370*/  LDC R239, c[0x0][0x230] ;  /* 0x00008c00ffef7b82 */ /* 0x000e700000000800 */
[----:B------:R-:W1:Y:S01]  /*15380*/  LDC R238, c[0x0][0x230] ;  /* 0x00008c00ffee7b82 */ /* 0x000e620000000800 */
[----:B------:R-:W-:Y:S02]  /*15390*/  ISETP.GE.U32.AND P5, PT, R6, 0x7fffff80, PT ;  /* 0x7fffff800600780c */ /* 0x000fe40003fa6070 */
[----:B------:R-:W-:-:S05]  /*153a0*/  ISETP.GE.U32.AND P1, PT, R0, 0x7fffff7d, PT ;  /* 0x7fffff7d0000780c */ /* 0x000fca0003f26070 */
[----:B------:R-:W3:Y:S01]  /*153b0*/  LDC R6, c[0x0][0x230] ;  /* 0x00008c00ff067b82 */ /* 0x000ee20000000800 */
[----:B------:R-:W-:Y:S02]  /*153c0*/  ISETP.GE.U32.AND P6, PT, R5, 0x7fffff7f, PT ;  /* 0x7fffff7f0500780c */ /* 0x000fe40003fc6070 */
[----:B------:R-:W-:Y:S02]  /*153d0*/  ISETP.GE.U32.AND P0, PT, R4, 0x7fffff7e, PT ;  /* 0x7fffff7e0400780c */ /* 0x000fe40003f06070 */
[----:B-1----:R-:W-:Y:S01]  /*153e0*/  IADD3 R5, R12, -0x21, RZ ;  /* 0xffffffdf0c057810 */ /* 0x002fe20007ffe0ff */
[----:B------:R-:W-:Y:S02]  /*153f0*/  VIADD R0, R239, 0xffffffdd ;  /* 0xffffffddef007836 */ /* 0x000fe40000000000 */
[----:B------:R-:W1:Y:S01]  /*15400*/  LDC R12, c[0x0][0x230] ;  /* 0x00008c00ff0c7b82 */ /* 0x000e620000000800 */
[----:B------:R-:W-:Y:S01]  /*15410*/  ISETP.GE.U32.AND P2, PT, R5, 0x7fffff60, PT ;  /* 0x7fffff600500780c */ /* 0x000fe20003f46070 */
[----:B------:R-:W-:Y:S01]  /*15420*/  VIADD R5, R8, 0xffffffbf ;  /* 0xffffffbf08057836 */ /* 0x000fe20000000000 */
[----:B------:R-:W-:Y:S01]  /*15430*/  ISETP.GE.U32.AND P4, PT, R0, 0x7fffff5e, PT ;  /* 0x7fffff5e0000780c */ /* 0x000fe20003f86070 */
[----:B------:R-:W-:-:S04]  /*15440*/  VIADD R4, R238, 0xffffffde ;  /* 0xffffffdeee047836 */ /* 0x000fc80000000000 */
[----:B------:R-:W2:Y:S01]  /*15450*/  LDC R8, c[0x0][0x230] ;  /* 0x00008c00ff087b82 */ /* 0x000ea20000000800 */
[----:B------:R-:W-:Y:S02]  /*15460*/  ISETP.GE.U32.AND P3, PT, R4, 0x7fffff5f, PT ;  /* 0x7fffff5f0400780c */ /* 0x000fe40003f66070 */
[----:B------:R-:W-:-:S05]  /*15470*/  IADD3 R4, R10, -0x24, RZ ;  /* 0xffffffdc0a047810 */ /* 0x000fca0007ffe0ff */
[----:B------:R-:W2:Y:S08]  /*15480*/  LDC R246, c[0x0][0x230] ;  /* 0x00008c00fff67b82 */ /* 0x000eb00000000800 */
[----:B------:R-:W2:Y:S08]  /*15490*/  LDC R248, c[0x0][0x230] ;  /* 0x00008c00fff87b82 */ /* 0x000eb00000000800 */
[----:B------:R-:W2:Y:S08]  /*154a0*/  LDC R249, c[0x0][0x230] ;  /* 0x00008c00fff97b82 */ /* 0x000eb00000000800 */
[----:B------:R-:W2:Y:S08]  /*154b0*/  LDC R250, c[0x0][0x230] ;  /* 0x00008c00fffa7b82 */ /* 0x000eb00000000800 */
[----:B------:R-:W2:Y:S01]  /*154c0*/  LDC R251, c[0x0][0x230] ;  /* 0x00008c00fffb7b82 */ /* 0x000ea20000000800 */
[----:B----4-:R-:W-:-:S04]  /*154d0*/  IMAD.WIDE R232, R244, 0x4, R242 ;  /* 0x00000004f4e87825 */ /* 0x010fc800078e02f2 */
[----:B------:R-:W-:Y:S01]  /*154e0*/  IMAD.WIDE R230, R244, 0x4, R240 ;  /* 0x00000004f4e67825 */ /* 0x000fe200078e02f0 */
[----:B------:R4:W-:Y:S03]  /*154f0*/  STL.64 [R1+0xc58], R232 ;  /* 0x000c58e801007387 */ /* 0x0009e60000100a00 */
[----:B---3--:R-:W-:-:S05]  /*15500*/  IMAD.IADD R0, R247, 0x1, R11 ;  /* 0x00000001f7007824 */ /* 0x008fca00078e020b */
[----:B------:R-:W-:Y:S01]  /*15510*/  @!PT LDS RZ, [RZ] ;  /* 0x00000000fffff984 */ /* 0x000fe20000000800 */
[----:B------:R-:W-:Y:S01]  /*15520*/  @!PT LDS RZ, [RZ] ;  /* 0x00000000fffff984 */ /* 0x000fe20000000800 */
[----:B------:R-:W-:Y:S01]  /*15530*/  @!PT LDS RZ, [RZ] ;  /* 0x00000000fffff984 */ /* 0x000fe20000000800 */
[----:B------:R-:W-:Y:S04]  /*15540*/  LDGSTS.E [R0], desc[UR60][R242.64], !P5 ;  /* 0x00000000f2007fae */ /* 0x000fe8000e92187c */
[----:B------:R-:W-:Y:S01]  /*15550*/  LDGSTS.E [R0+0x8000], desc[UR60][R240.64], !P5 ;  /* 0x08000000f0007fae */ /* 0x000fe2000e92187c */
[----:B------:R-:W-:Y:S01]  /*15560*/  ISETP.GE.U32.AND P5, PT, R4, 0x7fffff5d, PT ;  /* 0x7fffff5d0400780c */ /* 0x000fe20003fa6070 */
[----:B------:R-:W-:Y:S02]  /*15570*/  IMAD.SHL.U32 R4, R244, 0x2, RZ ;  /* 0x00000002f4047824 */ /* 0x000fe400078e00ff */
[----:B------:R4:W-:Y:S04]  /*15580*/  LDGSTS.E [R0+0x4], desc[UR60][R232.64], !P6 ;  /* 0x00004000e8007fae */ /* 0x0009e8000f12187c */
[----:B------:R3:W-:Y:S04]  /*15590*/  STL.64 [R1+0xc50], R230 ;  /* 0x000c50e601007387 */ /* 0x0007e80000100a00 */
[----:B------:R3:W-:Y:S01]  /*155a0*/  LDGSTS.E [R0+0x8004], desc[UR60][R230.64], !P6 ;  /* 0x08004000e6007fae */ /* 0x0007e2000f12187c */
[----:B------:R-:W-:Y:S01]  /*155b0*/  ISETP.GE.U32.AND P6, PT, R5, 0x7fffff40, PT ;  /* 0x7fffff400500780c */ /* 0x000fe20003fc6070 */
[----:B----4-:R-:W-:-:S04]  /*155c0*/  IMAD.WIDE R232, R4, 0x4, R242 ;  /* 0x0000000404e87825 */ /* 0x010fc800078e02f2 */
[----:B------:R-:W-:Y:S02]  /*155d0*/  VIADD R5, R6, 0xffffffbe ;  /* 0xffffffbe06057836 */ /* 0x000fe40000000000 */
[----:B---3--:R-:W-:Y:S01]  /*155e0*/  IMAD.WIDE R230, R4, 0x4, R240 ;  /* 0x0000000404e67825 */ /* 0x008fe200078e02f0 */
[----:B------:R3:W-:Y:S03]  /*155f0*/  STL.64 [R1+0xc48], R232 ;  /* 0x000c48e801007387 */ /* 0x0007e60000100a00 */
[----:B------:R-:W-:Y:S01]  /*15600*/  IMAD R4, R244, 0x3, RZ ;  /* 0x00000003f4047824 */ /* 0x000fe200078e02ff */
[----:B------:R3:W-:Y:S04]  /*15610*/  LDGSTS.E [R0+0x8], desc[UR60][R232.64], !P0 ;  /* 0x00008000e8007fae */ /* 0x0007e8000c12187c */
[----:B------:R4:W-:Y:S04]  /*15620*/  STL.64 [R1+0xc40], R230 ;  /* 0x000c40e601007387 */ /* 0x0009e80000100a00 */
[----:B------:R4:W-:Y:S01]  /*15630*/  LDGSTS.E [R0+0x8008], desc[UR60][R230.64], !P0 ;  /* 0x08008000e6007fae */ /* 0x0009e2000c12187c */
[----:B------:R-:W-:Y:S01]  /*15640*/  ISETP.GE.U32.AND P0, PT, R5, 0x7fffff3f, PT ;  /* 0x7fffff3f0500780c */ /* 0x000fe20003f06070 */
[----:B---3--:R-:W-:Y:S01]  /*15650*/  IMAD.WIDE R232, R4, 0x4, R242 ;  /* 0x0000000404e87825 */ /* 0x008fe200078e02f2 */
[----:B-1----:R-:W-:-:S02]  /*15660*/  IADD3 R5, R12, -0x43, RZ ;  /* 0xffffffbd0c057810 */ /* 0x002fc40007ffe0ff */
[----:B------:R-:W1:Y:S02]  /*15670*/  LDC R12, c[0x0][0x230] ;  /* 0x00008c00ff0c7b82 */ /* 0x000e640000000800 */
[----:B------:R3:W-:Y:S01]  /*15680*/  LDGSTS.E [R0+0xc], desc[UR60][R232.64], !P1 ;  /* 0x0000c000e8007fae */ /* 0x0007e2000c92187c */
[----:B----4-:R-:W-:-:S04]  /*15690*/  IMAD.WIDE R230, R4, 0x4, R240 ;  /* 0x0000000404e67825 */ /* 0x010fc800078e02f0 */
[----:B------:R-:W-:Y:S01]  /*156a0*/  IMAD.SHL.U32 R4, R244, 0x20, RZ ;  /* 0x00000020f4047824 */ /* 0x000fe200078e00ff */
[----:B------:R4:W-:Y:S01]  /*156b0*/  LDGSTS.E [R0+0x800c], desc[UR60][R230.64], !P1 ;  /* 0x0800c000e6007fae */ /* 0x0009e2000c92187c */
[----:B------:R-:W-:Y:S02]  /*156c0*/  ISETP.GE.U32.AND P1, PT, R5, 0x7fffff3e, PT ;  /* 0x7fffff3e0500780c */ /* 0x000fe40003f26070 */
[----:B------:R-:W-:-:S04]  /*156d0*/  IMAD.WIDE R236, R4, 0x4, R242 ;  /* 0x0000000404ec7825 */ /* 0x000fc800078e02f2 */
[----:B------:R-:W-:Y:S01]  /*156e0*/  IMAD.WIDE R234, R4, 0x4, R240 ;  /* 0x0000000404ea7825 */ /* 0x000fe200078e02f0 */
[----:B------:R3:W-:Y:S03]  /*156f0*/  STL.64 [R1+0xc38], R232 ;  /* 0x000c38e801007387 */ /* 0x0007e60000100a00 */
[----:B------:R-:W-:Y:S01]  /*15700*/  IMAD R5, R244, 0x21, RZ ;  /* 0x00000021f4057824 */ /* 0x000fe200078e02ff */
[----:B------:R1:W-:Y:S01]  /*15710*/  LDGSTS.E [R0+0x10000], desc[UR60][R236.64], !P2 ;  /* 0x10000000ec007fae */ /* 0x0003e2000d12187c */
[----:B--2---:R-:W-:-:S03]  /*15720*/  VIADD R4, R8, 0xffffffbc ;  /* 0xffffffbc08047836 */ /* 0x004fc60000000000 */
[----:B------:R4:W-:Y:S01]  /*15730*/  STL.64 [R1+0xc30], R230 ;  /* 0x000c30e601007387 */ /* 0x0009e20000100a00 */
[----:B---3--:R-:W-:-:S03]  /*15740*/  IMAD.WIDE R232, R5, 0x4, R242 ;  /* 0x0000000405e87825 */ /* 0x008fc600078e02f2 */
[----:B------:R2:W-:Y:S01]  /*15750*/  LDGSTS.E [R0+0x18000], desc[UR60][R234.64], !P2 ;  /* 0x18000000ea007fae */ /* 0x0005e2000d12187c */
[----:B------:R-:W-:Y:S01]  /*15760*/  ISETP.GE.U32.AND P2, PT, R4, 0x7fffff3d, PT ;  /* 0x7fffff3d0400780c */ /* 0x000fe20003f46070 */
[----:B------:R-:W-:Y:S02]  /*15770*/  VIADD R4, R245, 0xffffff9f ;  /* 0xffffff9ff5047836 */ /* 0x000fe40000000000 */
[----:B------:R3:W-:Y:S01]  /*15780*/  LDGSTS.E [R0+0x10004], desc[UR60][R232.64], !P3 ;  /* 0x10004000e8007fae */ /* 0x0007e2000d92187c */
[----:B------:R-:W3:Y:S01]  /*15790*/  LDC R245, c[0x0][0x230] ;  /* 0x00008c00fff57b82 */ /* 0x000ee20000000800 */
[----:B----4-:R-:W-:-:S05]  /*157a0*/  IMAD.WIDE R230, R5, 0x4, R240 ;  /* 0x0000000405e67825 */ /* 0x010fca00078e02f0 */
[----:B------:R4:W-:Y:S01]  /*157b0*/  LDGSTS.E [R0+0x18004], desc[UR60][R230.64], !P3 ;  /* 0x18004000e6007fae */ /* 0x0009e2000d92187c */
[----:B------:R-:W-:Y:S01]  /*157c0*/  ISETP.GE.U32.AND P3, PT, R4, 0x7fffff20, PT ;  /* 0x7fffff200400780c */ /* 0x000fe20003f66070 */
[C---:B------:R-:W-:Y:S02]  /*157d0*/  IMAD R4, R244.reuse, 0x22, RZ ;  /* 0x00000022f4047824 */ /* 0x040fe400078e02ff */
[C---:B------:R-:W-:Y:S01]  /*157e0*/  IMAD R5, R244.reuse, 0x23, RZ ;  /* 0x00000023f4057824 */ /* 0x040fe200078e02ff */
[----:B------:R1:W-:Y:S04]  /*157f0*/  STL.64 [R1+0xaa8], R236 ;  /* 0x000aa8ec01007387 */ /* 0x0003e80000100a00 */
[----:B------:R2:W-:Y:S01]  /*15800*/  STL.64 [R1+0xaa0], R234 ;  /* 0x000aa0ea01007387 */ /* 0x0005e20000100a00 */
[----:B------:R-:W-:-:S03]  /*15810*/  SHF.L.U32 R6, R244, 0x6, RZ ;  /* 0x00000006f4067819 */ /* 0x000fc600000006ff */
[----:B------:R3:W-:Y:S01]  /*15820*/  STL.64 [R1+0xa98], R232 ;  /* 0x000a98e801007387 */ /* 0x0007e20000100a00 */
[----:B-1----:R-:W-:-:S03]  /*15830*/  IMAD.WIDE R236, R4, 0x4, R242 ;  /* 0x0000000404ec7825 */ /* 0x002fc600078e02f2 */
[----:B------:R4:W-:Y:S01]  /*15840*/  STL.64 [R1+0xa90], R230 ;  /* 0x000a90e601007387 */ /* 0x0009e20000100a00 */
[----:B--2---:R-:W-:-:S03]  /*15850*/  IMAD.WIDE R234, R4, 0x4, R240 ;  /* 0x0000000404ea7825 */ /* 0x004fc600078e02f0 */
[----:B------:R-:W-:Y:S01]  /*15860*/  STL.64 [R1+0xa88], R236 ;  /* 0x000a88ec01007387 */ /* 0x000fe20000100a00 */
[----:B---3--:R-:W-:-:S03]  /*15870*/  IMAD.WIDE R232, R5, 0x4, R242 ;  /* 0x0000000405e87825 */ /* 0x008fc600078e02f2 */
[----:B------:R-:W-:Y:S01]  /*15880*/  LDGSTS.E [R0+0x10008], desc[UR60][R236.64], !P4 ;  /* 0x10008000ec007fae */ /* 0x000fe2000e12187c */
[----:B----4-:R-:W-:-:S03]  /*15890*/  IMAD.WIDE R230, R5, 0x4, R240 ;  /* 0x0000000405e67825 */ /* 0x010fc600078e02f0 */
[----:B------:R-:W-:Y:S04]  /*158a0*/  STL.64 [R1+0xa80], R234 ;  /* 0x000a80ea01007387 */ /* 0x000fe80000100a00 */
[----:B------:R-:W-:Y:S01]  /*158b0*/  LDGSTS.E [R0+0x18008], desc[UR60][R234.64], !P4 ;  /* 0x18008000ea007fae */ /* 0x000fe2000e12187c */
[----:B------:R-:W-:Y:S02]  /*158c0*/  VIADD R8, R246, 0xffffff9e ;  /* 0xffffff9ef6087836 */ /* 0x000fe40000000000 */
[----:B------:R-:W-:Y:S01]  /*158d0*/  VIADD R4, R248, 0xffffff9d ;  /* 0xffffff9df8047836 */ /* 0x000fe20000000000 */
[----:B------:R1:W-:Y:S01]  /*158e0*/  STL.64 [R1+0xa78], R232 ;  /* 0x000a78e801007387 */ /* 0x0003e20000100a00 */
[----:B------:R-:W-:-:S03]  /*158f0*/  VIADD R5, R12, 0xffffff9c ;  /* 0xffffff9c0c057836 */ /* 0x000fc60000000000 */
[----:B------:R1:W-:Y:S01]  /*15900*/  LDGSTS.E [R0+0x1000c], desc[UR60][R232.64], !P5 ;  /* 0x1000c000e8007fae */ /* 0x0003e2000e92187c */
[----:B------:R-:W-:Y:S01]  /*15910*/  ISETP.GE.U32.AND P4, PT, R8, 0x7fffff1f, PT ;  /* 0x7fffff1f0800780c */ /* 0x000fe20003f86070 */
[----:B------:R-:W2:Y:S02]  /*15920*/  LDC R12, c[0x0][0x230] ;  /* 0x00008c00ff0c7b82 */ /* 0x000ea40000000800 */
[----:B------:R3:W-:Y:S04]  /*15930*/  STL.64 [R1+0xa70], R230 ;  /* 0x000a70e601007387 */ /* 0x0007e80000100a00 */
[----:B------:R3:W-:Y:S02]  /*15940*/  LDGSTS.E [R0+0x1800c], desc[UR60][R230.64], !P5 ;  /* 0x1800c000e6007fae */ /* 0x0007e4000e92187c */
[----:B------:R-:W4:Y:S01]  /*15950*/  LDC R246, c[0x0][0x230] ;  /* 0x00008c00fff67b82 */ /* 0x000f220000000800 */
[----:B-1----:R-:W-:Y:S01]  /*15960*/  IMAD.WIDE R232, R6, 0x4, R242 ;  /* 0x0000000406e87825 */ /* 0x002fe200078e02f2 */
[----:B------:R-:W-:-:S06]  /*15970*/  ISETP.GE.U32.AND P5, PT, R4, 0x7fffff1e, PT ;  /* 0x7fffff1e0400780c */ /* 0x000fcc0003fa6070 */
[----:B------:R-:W1:Y:S01]  /*15980*/  LDC R8, c[0x0][0x230] ;  /* 0x00008c00ff087b82 */ /* 0x000e620000000800 */
[----:B---3--:R-:W-:Y:S01]  /*15990*/  IMAD.WIDE R230, R6, 0x4, R240 ;  /* 0x0000000406e67825 */ /* 0x008fe200078e02f0 */
[----:B------:R3:W-:Y:S03]  /*159a0*/  LDGSTS.E [R0+0x20000], desc[UR60][R232.64], !P6 ;  /* 0x20000000e8007fae */ /* 0x0007e6000f12187c */
[----:B------:R-:W-:Y:S01]  /*159b0*/  IMAD R4, R244, 0x41, RZ ;  /* 0x00000041f4047824 */ /* 0x000fe200078e02ff */
[----:B------:R3:W-:Y:S02]  /*159c0*/  STL.64 [R1+0x8e8], R232 ;  /* 0x0008e8e801007387 */ /* 0x0007e40000100a00 */
[----:B------:R-:W2:Y:S02]  /*159d0*/  LDC R6, c[0x0][0x230] ;  /* 0x00008c00ff067b82 */ /* 0x000ea40000000800 */
[----:B------:R3:W-:Y:S04]  /*159e0*/  STL.64 [R1+0x8e0], R230 ;  /* 0x0008e0e601007387 */ /* 0x0007e80000100a00 */
[----:B------:R3:W-:Y:S01]  /*159f0*/  LDGSTS.E [R0+0x28000], desc[UR60][R230.64], !P6 ;  /* 0x28000000e6007fae */ /* 0x0007e2000f12187c */
[----:B------:R-:W-:Y:S01]  /*15a00*/  ISETP.GE.U32.AND P6, PT, R5, 0x7fffff1d, PT ;  /* 0x7fffff1d0500780c */ /* 0x000fe20003fc6070 */
[----:B------:R-:W4:Y:S01]  /*15a10*/  LDC R248, c[0x0][0x230] ;  /* 0x00008c00fff87b82 */ /* 0x000f220000000800 */
[----:B---3--:R-:W-:Y:S01]  /*15a20*/  IMAD.WIDE R232, R4, 0x4, R242 ;  /* 0x0000000404e87825 */ /* 0x008fe200078e02f2 */
[----:B------:R-:W-:-:S03]  /*15a30*/  IADD3 R5, R245, -0x5, RZ ;  /* 0xfffffffbf5057810 */ /* 0x000fc60007ffe0ff */
[----:B------:R-:W-:Y:S01]  /*15a40*/  IMAD.WIDE R230, R4, 0x4, R240 ;  /* 0x0000000404e67825 */ /* 0x000fe200078e02f0 */
[----:B------:R3:W-:Y:S02]  /*15a50*/  STL.64 [R1+0x8d8], R232 ;  /* 0x0008d8e801007387 */ /* 0x0007e40000100a00 */
[----:B------:R-:W4:Y:S01]  /*15a60*/  LDC R245, c[0x0][0x230] ;  /* 0x00008c00fff57b82 */ /* 0x000f220000000800 */
[----:B------:R-:W-:Y:S01]  /*15a70*/  IMAD R4, R244, 0x42, RZ ;  /* 0x00000042f4047824 */ /* 0x000fe200078e02ff */
[----:B------:R3:W-:Y:S04]  /*15a80*/  LDGSTS.E [R0+0x20004], desc[UR60][R232.64], !P0 ;  /* 0x20004000e8007fae */ /* 0x0007e8000c12187c */
[----:B------:R1:W-:Y:S04]  /*15a90*/  STL.64 [R1+0x8d0], R230 ;  /* 0x0008d0e601007387 */ /* 0x0003e80000100a00 */
[----:B------:R1:W-:Y:S01]  /*15aa0*/  LDGSTS.E [R0+0x28004], desc[UR60][R230.64], !P0 ;  /* 0x28004000e6007fae */ /* 0x0003e2000c12187c */
[----:B------:R-:W-:Y:S01]  /*15ab0*/  ISETP.GE.U32.AND P0, PT, R5, 0x7fffff7c, PT ;  /* 0x7fffff7c0500780c */ /* 0x000fe20003f06070 */
[----:B------:R-:W-:-:S02]  /*15ac0*/  VIADD R5, R249, 0xfffffffa ;  /* 0xfffffffaf9057836 */ /* 0x000fc40000000000 */
[C---:B---3--:R-:W-:Y:S01]  /*15ad0*/  IMAD.WIDE R232, R4.reuse, 0x4, R242 ;  /* 0x0000000404e87825 */ /* 0x048fe200078e02f2 */
[----:B------:R-:W3:Y:S03]  /*15ae0*/  LDC R249, c[0x0][0x230] ;  /* 0x00008c00fff97b82 */ /* 0x000ee60000000800 */
[----:B-1----:R-:W-:Y:S01]  /*15af0*/  IMAD.WIDE R230, R4, 0x4, R240 ;  /* 0x0000000404e67825 */ /* 0x002fe200078e02f0 */
[----:B------:R1:W-:Y:S03]  /*15b00*/  STL.64 [R1+0x8c8], R232 ;  /* 0x0008c8e801007387 */ /* 0x0003e60000100a00 */
[----:B------:R-:W-:Y:S01]  /*15b10*/  IMAD R4, R244, 0x43, RZ ;  /* 0x00000043f4047824 */ /* 0x000fe200078e02ff */
[----:B------:R1:W-:Y:S04]  /*15b20*/  LDGSTS.E [R0+0x20008], desc[UR60][R232.64], !P1 ;  /* 0x20008000e8007fae */ /* 0x0003e8000c92187c */
[----:B------:R4:W-:Y:S04]  /*15b30*/  STL.64 [R1+0x8c0], R230 ;  /* 0x0008c0e601007387 */ /* 0x0009e80000100a00 */
[----:B------:R4:W-:Y:S01]  /*15b40*/  LDGSTS.E [R0+0x28008], desc[UR60][R230.64], !P1 ;  /* 0x28008000e6007fae */ /* 0x0009e2000c92187c */
[----:B------:R-:W-:Y:S01]  /*15b50*/  ISETP.GE.U32.AND P1, PT, R5, 0x7fffff7b, PT ;  /* 0x7fffff7b0500780c */ /* 0x000fe20003f26070 */
[----:B--2---:R-:W-:-:S02]  /*15b60*/  VIADD R5, R6, 0xfffffff9 ;  /* 0xfffffff906057836 */ /* 0x004fc40000000000 */
[C---:B-1----:R-:W-:Y:S01]  /*15b70*/  IMAD.WIDE R232, R4.reuse, 0x4, R242 ;  /* 0x0000000404e87825 */ /* 0x042fe200078e02f2 */
[----:B------:R-:W1:Y:S03]  /*15b80*/  LDC R6, c[0x0][0x230] ;  /* 0x00008c00ff067b82 */ /* 0x000e660000000800 */
[----:B----4-:R-:W-:Y:S01]  /*15b90*/  IMAD.WIDE R230, R4, 0x4, R240 ;  /* 0x0000000404e67825 */ /* 0x010fe200078e02f0 */
[----:B------:R2:W-:Y:S03]  /*15ba0*/  STL.64 [R1+0x8b8], R232 ;  /* 0x0008b8e801007387 */ /* 0x0005e60000100a00 */
[----:B------:R-:W-:Y:S01]  /*15bb0*/  IMAD R4, R244, 0x60, RZ ;  /* 0x00000060f4047824 */ /* 0x000fe200078e02ff */
[----:B------:R2:W-:Y:S04]  /*15bc0*/  LDGSTS.E [R0+0x2000c], desc[UR60][R232.64], !P2 ;  /* 0x2000c000e8007fae */ /* 0x0005e8000d12187c */
[----:B------:R4:W-:Y:S04]  /*15bd0*/  STL.64 [R1+0x8b0], R230 ;  /* 0x0008b0e601007387 */ /* 0x0009e80000100a00 */
[----:B------:R4:W-:Y:S01]  /*15be0*/  LDGSTS.E [R0+0x2800c], desc[UR60][R230.64], !P2 ;  /* 0x2800c000e6007fae */ /* 0x0009e2000d12187c */
[----:B------:R-:W-:Y:S01]  /*15bf0*/  ISETP.GE.U32.AND P2, PT, R5, 0x7fffff7a, PT ;  /* 0x7fffff7a0500780c */ /* 0x000fe20003f46070 */
[----:B------:R-:W-:-:S02]  /*15c00*/  VIADD R5, R8, 0xfffffff8 ;  /* 0xfffffff808057836 */ /* 0x000fc40000000000 */
[C---:B--2---:R-:W-:Y:S01]  /*15c10*/  IMAD.WIDE R232, R4.reuse, 0x4, R242 ;  /* 0x0000000404e87825 */ /* 0x044fe200078e02f2 */
[----:B------:R-:W2:Y:S03]  /*15c20*/  LDC R8, c[0x0][0x230] ;  /* 0x00008c00ff087b82 */ /* 0x000ea60000000800 */
[----:B----4-:R-:W-:Y:S01]  /*15c30*/  IMAD.WIDE R230, R4, 0x4, R240 ;  /* 0x0000000404e67825 */ /* 0x010fe200078e02f0 */
[----:B------:R4:W-:Y:S03]  /*15c40*/  STL.64 [R1+0x728], R232 ;  /* 0x000728e801007387 */ /* 0x0009e60000100a00 */
[----:B------:R-:W-:Y:S01]  /*15c50*/  IMAD R4, R244, 0x61, RZ ;  /* 0x00000061f4047824 */ /* 0x000fe200078e02ff */
[----:B------:R4:W-:Y:S04]  /*15c60*/  LDGSTS.E [R0+0x30000], desc[UR60][R232.64], !P3 ;  /* 0x30000000e8007fae */ /* 0x0009e8000d92187c */
[----:B------:R3:W-:Y:S04]  /*15c70*/  STL.64 [R1+0x720], R230 ;  /* 0x000720e601007387 */ /* 0x0007e80000100a00 */
[----:B------:R3:W-:Y:S01]  /*15c80*/  LDGSTS.E [R0+0x38000], desc[UR60][R230.64], !P3 ;  /* 0x38000000e6007fae */ /* 0x0007e2000d92187c */
[----:B------:R-:W-:Y:S01]  /*15c90*/  ISETP.GE.U32.AND P3, PT, R5, 0x7fffff79, PT ;  /* 0x7fffff790500780c */ /* 0x000fe20003f66070 */
[----:B----4-:R-:W-:Y:S01]  /*15ca0*/  IMAD.WIDE R232, R4, 0x4, R242 ;  /* 0x0000000404e87825 */ /* 0x010fe200078e02f2 */
[----:B------:R-:W-:-:S02]  /*15cb0*/  IADD3 R5, R12, -0x25, RZ ;  /* 0xffffffdb0c057810 */ /* 0x000fc40007ffe0ff */
[----:B------:R-:W4:Y:S02]  /*15cc0*/  LDC R12, c[0x0][0x230] ;  /* 0x00008c00ff0c7b82 */ /* 0x000f240000000800 */
[----:B------:R1:W-:Y:S01]  /*15cd0*/  LDGSTS.E [R0+0x30004], desc[UR60][R232.64], !P4 ;  /* 0x30004000e8007fae */ /* 0x0003e2000e12187c */
[----:B---3--:R-:W-:-:S03]  /*15ce0*/  IMAD.WIDE R230, R4, 0x4, R240 ;  /* 0x0000000404e67825 */ /* 0x008fc600078e02f0 */
[----:B------:R1:W-:Y:S01]  /*15cf0*/  STL.64 [R1+0x718], R232 ;  /* 0x000718e801007387 */ /* 0x0003e20000100a00 */
[----:B------:R-:W-:-:S03]  /*15d00*/  IMAD R4, R244, 0x62, RZ ;  /* 0x00000062f4047824 */ /* 0x000fc600078e02ff */
[----:B------:R3:W-:Y:S01]  /*15d10*/  LDGSTS.E [R0+0x38004], desc[UR60][R230.64], !P4 ;  /* 0x38004000e6007fae */ /* 0x0007e2000e12187c */
[----:B------:R-:W-:Y:S01]  /*15d20*/  ISETP.GE.U32.AND P4, PT, R5, 0x7fffff5c, PT ;  /* 0x7fffff5c0500780c */ /* 0x000fe20003f86070 */
[----:B------:R-:W-:Y:S02]  /*15d30*/  VIADD R5, R245, 0xffffffda ;  /* 0xffffffdaf5057836 */ /* 0x000fe40000000000 */
[----:B------:R3:W-:Y:S01]  /*15d40*/  STL.64 [R1+0x710], R230 ;  /* 0x000710e601007387 */ /* 0x0007e20000100a00 */
[----:B------:R-:W4:Y:S01]  /*15d50*/  LDC R245, c[0x0][0x230] ;  /* 0x00008c00fff57b82 */ /* 0x000f220000000800 */
[----:B-1----:R-:W-:-:S04]  /*15d60*/  IMAD.WIDE R232, R4, 0x4, R242 ;  /* 0x0000000404e87825 */ /* 0x002fc800078e02f2 */
[----:B---3--:R-:W-:Y:S01]  /*15d70*/  IMAD.WIDE R230, R4, 0x4, R240 ;  /* 0x0000000404e67825 */ /* 0x008fe200078e02f0 */
[----:B------:R1:W-:Y:S03]  /*15d80*/  STL.64 [R1+0x708], R232 ;  /* 0x000708e801007387 */ /* 0x0003e60000100a00 */
[----:B------:R-:W-:Y:S01]  /*15d90*/  IMAD R4, R244, 0x63, RZ ;  /* 0x00000063f4047824 */ /* 0x000fe200078e02ff */
[----:B------:R1:W-:Y:S01]  /*15da0*/  LDGSTS.E [R0+0x30008], desc[UR60][R232.64], !P5 ;  /* 0x30008000e8007fae */ /* 0x0003e2000e92187c */
[----:B------:R-:W-:-:S03]  /*15db0*/  VIADD R6, R6, 0xffffffd9 ;  /* 0xffffffd906067836 */ /* 0x000fc60000000000 */
[----:B------:R3:W-:Y:S04]  /*15dc0*/  STL.64 [R1+0x700], R230 ;  /* 0x000700e601007387 */ /* 0x0007e80000100a00 */
[----:B------:R3:W-:Y:S01]  /*15dd0*/  LDGSTS.E [R0+0x38008], desc[UR60][R230.64], !P5 ;  /* 0x38008000e6007fae */ /* 0x0007e2000e92187c */
[----:B------:R-:W-:Y:S01]  /*15de0*/  ISETP.GE.U32.AND P5, PT, R5, 0x7fffff5b, PT ;  /* 0x7fffff5b0500780c */ /* 0x000fe20003fa6070 */
[----:B------:R-:W-:Y:S02]  /*15df0*/  IMAD.SHL.U32 R5, R244, 0x4, RZ ;  /* 0x00000004f4057824 */ /* 0x000fe400078e00ff */
[----:B-1----:R-:W-:-:S04]  /*15e00*/  IMAD.WIDE R232, R4, 0x4, R242 ;  /* 0x0000000404e87825 */ /* 0x002fc800078e02f2 */
[----:B---3--:R-:W-:Y:S01]  /*15e10*/  IMAD.WIDE R230, R4, 0x4, R240 ;  /* 0x0000000404e67825 */ /* 0x008fe200078e02f0 */
[----:B------:R-:W-:Y:S01]  /*15e20*/  LOP3.LUT R4, R247, 0x10, RZ, 0x3c, !PT ;  /* 0x00000010f7047812 */ /* 0x000fe200078e3cff */
[----:B------:R1:W-:Y:S03]  /*15e30*/  STL.64 [R1+0x6f8], R232 ;  /* 0x0006f8e801007387 */ /* 0x0003e60000100a00 */
[----:B------:R-:W-:Y:S01]  /*15e40*/  IADD3 R4, R11, R4, RZ ;  /* 0x000000040b047210 */ /* 0x000fe20007ffe0ff */
[----:B------:R1:W-:Y:S04]  /*15e50*/  LDGSTS.E [R0+0x3000c], desc[UR60][R232.64], !P6 ;  /* 0x3000c000e8007fae */ /* 0x0003e8000f12187c */
[----:B------:R3:W-:Y:S04]  /*15e60*/  STL.64 [R1+0x6f0], R230 ;  /* 0x0006f0e601007387 */ /* 0x0007e80000100a00 */
[----:B------:R3:W-:Y:S01]  /*15e70*/  LDGSTS.E [R0+0x3800c], desc[UR60][R230.64], !P6 ;  /* 0x3800c000e6007fae */ /* 0x0007e2000f12187c */
[----:B------:R-:W-:Y:S01]  /*15e80*/  ISETP.GE.U32.AND P6, PT, R6, 0x7fffff5a, PT ;  /* 0x7fffff5a0600780c */ /* 0x000fe20003fc6070 */
[----:B--2---:R-:W-:-:S02]  /*15e90*/  VIADD R6, R8, 0xffffffd8 ;  /* 0xffffffd808067836 */ /* 0x004fc40000000000 */
[C---:B-1----:R-:W-:Y:S01]  /*15ea0*/  IMAD.WIDE R232, R5.reuse, 0x4, R242 ;  /* 0x0000000405e87825 */ /* 0x042fe200078e02f2 */
[----:B------:R-:W1:Y:S03]  /*15eb0*/  LDC R8, c[0x0][0x230] ;  /* 0x00008c00ff087b82 */ /* 0x000e660000000800 */
[----:B---3--:R-:W-:Y:S01]  /*15ec0*/  IMAD.WIDE R230, R5, 0x4, R240 ;  /* 0x0000000405e67825 */ /* 0x008fe200078e02f0 */
[----:B------:R2:W-:Y:S03]  /*15ed0*/  STL.64 [R1+0xc28], R232 ;  /* 0x000c28e801007387 */ /* 0x0005e60000100a00 */
[----:B------:R-:W-:Y:S01]  /*15ee0*/  IMAD R5, R244, 0x5, RZ ;  /* 0x00000005f4057824 */ /* 0x000fe200078e02ff */
[----:B------:R2:W-:Y:S04]  /*15ef0*/  LDGSTS.E [R4], desc[UR60][R232.64], !P0 ;  /* 0x00000000e8047fae */ /* 0x0005e8000c12187c */
[----:B------:R3:W-:Y:S04]  /*15f00*/  STL.64 [R1+0xc20], R230 ;  /* 0x000c20e601007387 */ /* 0x0007e80000100a00 */
[----:B------:R3:W-:Y:S01]  /*15f10*/  LDGSTS.E [R4+0x8000], desc[UR60][R230.64], !P0 ;  /* 0x08000000e6047fae */ /* 0x0007e2000c12187c */
[----:B------:R-:W-:Y:S01]  /*15f20*/  ISETP.GE.U32.AND P0, PT, R6, 0x7fffff59, PT ;  /* 0x7fffff590600780c */ /* 0x000fe20003f06070 */
[----:B----4-:R-:W-:-:S02]  /*15f30*/  VIADD R6, R12, 0xffffffbb ;  /* 0xffffffbb0c067836 */ /* 0x010fc40000000000 */
[C---:B--2---:R-:W-:Y:S01]  /*15f40*/  IMAD.WIDE R232, R5.reuse, 0x4, R242 ;  /* 0x0000000405e87825 */ /* 0x044fe200078e02f2 */
[----:B------:R-:W2:Y:S03]  /*15f50*/  LDC R12, c[0x0][0x230] ;  /* 0x00008c00ff0c7b82 */ /* 0x000ea60000000800 */
[----:B---3--:R-:W-:Y:S01]  /*15f60*/  IMAD.WIDE R230, R5, 0x4, R240 ;  /* 0x0000000405e67825 */ /* 0x008fe200078e02f0 */
[----:B------:R3:W-:Y:S03]  /*15f70*/  STL.64 [R1+0xc18], R232 ;  /* 0x000c18e801007387 */ /* 0x0007e60000100a00 */
[----:B------:R-:W-:Y:S01]  /*15f80*/  IMAD R5, R244, 0x6, RZ ;  /* 0x00000006f4057824 */ /* 0x000fe200078e02ff */
[----:B------:R3:W-:Y:S04]  /*15f90*/  LDGSTS.E [R4+0x4], desc[UR60][R232.64], !P1 ;  /* 0x00004000e8047fae */ /* 0x0007e8000c92187c */
[----:B------:R4:W-:Y:S04]  /*15fa0*/  STL.64 [R1+0xc10], R230 ;  /* 0x000c10e601007387 */ /* 0x0009e80000100a00 */
[----:B------:R4:W-:Y:S01]  /*15fb0*/  LDGSTS.E [R4+0x8004], desc[UR60][R230.64], !P1 ;  /* 0x08004000e6047fae */ /* 0x0009e2000c92187c */
[----:B------:R-:W-:Y:S01]  /*15fc0*/  ISETP.GE.U32.AND P1, PT, R6, 0x7fffff3c, PT ;  /* 0x7fffff3c0600780c */ /* 0x000fe20003f26070 */
[----:B------:R-:W-:-:S02]  /*15fd0*/  VIADD R6, R245, 0xffffffba ;  /* 0xffffffbaf5067836 */ /* 0x000fc40000000000 */
[C---:B---3--:R-:W-:Y:S01]  /*15fe0*/  IMAD.WIDE R232, R5.reuse, 0x4, R242 ;  /* 0x0000000405e87825 */ /* 0x048fe200078e02f2 */
[----:B------:R-:W3:Y:S04]  /*15ff0*/  LDC R245, c[0x0][0x230] ;  /* 0x00008c00fff57b82 */ /* 0x000ee80000000800 */
[----:B------:R1:W-:Y:S01]  /*16000*/  LDGSTS.E [R4+0x8], desc[UR60][R232.64], !P2 ;  /* 0x00008000e8047fae */ /* 0x0003e2000d12187c */
[----:B----4-:R-:W-:-:S03]  /*16010*/  IMAD.WIDE R230, R5, 0x4, R240 ;  /* 0x0000000405e67825 */ /* 0x010fc600078e02f0 */
[----:B------:R1:W-:Y:S01]  /*16020*/  STL.64 [R1+0xc08], R232 ;  /* 0x000c08e801007387 */ /* 0x0003e20000100a00 */
[----:B------:R-:W-:-:S03]  /*16030*/  IMAD R5, R244, 0x7, RZ ;  /* 0x00000007f4057824 */ /* 0x000fc600078e02ff */
[----:B------:R4:W-:Y:S01]  /*16040*/  LDGSTS.E [R4+0x8008], desc[UR60][R230.64], !P2 ;  /* 0x08008000e6047fae */ /* 0x0009e2000d12187c */
[----:B------:R-:W-:Y:S02]  /*16050*/  ISETP.GE.U32.AND P2, PT, R6, 0x7fffff3b, PT ;  /* 0x7fffff3b0600780c */ /* 0x000fe40003f46070 */
[----:B------:R-:W-:Y:S01]  /*16060*/  IADD3 R6, R246, -0x47, RZ ;  /* 0xffffffb9f6067810 */ /* 0x000fe20007ffe0ff */
[----:B------:R4:W-:Y:S01]  /*16070*/  STL.64 [R1+0xc00], R230 ;  /* 0x000c00e601007387 */ /* 0x0009e20000100a00 */
[----:B------:R-:W3:Y:S01]  /*16080*/  LDC R246, c[0x0][0x230] ;  /* 0x00008c00fff67b82 */ /* 0x000ee20000000800 */
[----:B-1----:R-:W-:-:S04]  /*16090*/  IMAD.WIDE R232, R5, 0x4, R242 ;  /* 0x0000000405e87825 */ /* 0x002fc800078e02f2 */
        /* <DEDUP_REMOVED lines=17> */
[----:B--2---:R-:W-:-:S02]  /*161b0*/  VIADD R6, R12, 0xffffff9b ;  /* 0xffffff9b0c067836 */ /* 0x004fc40000000000 */
[C---:B----4-:R-:W-:Y:S01]  /*161c0*/  IMAD.WIDE R232, R5.reuse, 0x4, R242 ;  /* 0x0000000405e87825 */ /* 0x050fe200078e02f2 */
        /* <DEDUP_REMOVED lines=87> */
[----:B---3--:R-:W-:-:S02]  /*16740*/  VIADD R6, R245, 0xffffffd6 ;  /* 0xffffffd6f5067836 */ /* 0x008fc40000000000 */
[C---:B--2---:R-:W-:Y:S01]  /*16750*/  IMAD.WIDE R232, R5.reuse, 0x4, R242 ;  /* 0x0000000405e87825 */ /* 0x044fe200078e02f2 */
[----:B------:R-:W2:Y:S03]  /*16760*/  LDC R245, c[0x0][0x230] ;  /* 0x00008c00fff57b82 */ /* 0x000ea60000000800 */
[----:B----4-:R-:W-:Y:S01]  /*16770*/  IMAD.WIDE R230, R5, 0x4, R240 ;  /* 0x0000000405e67825 */ /* 0x010fe200078e02f0 */
[----:B------:R3:W-:Y:S03]  /*16780*/  STL.64 [R1+0x6c8], R232 ;  /* 0x0006c8e801007387 */ /* 0x0007e60000100a00 */
[----:B------:R-:W-:Y:S01]  /*16790*/  IMAD R5, R244, 0x67, RZ ;  /* 0x00000067f4057824 */ /* 0x000fe200078e02ff */
[----:B------:R3:W-:Y:S01]  /*167a0*/  LDGSTS.E [R4+0x30008], desc[UR60][R232.64], !P0 ;  /* 0x30008000e8047fae */ /* 0x0007e2000c12187c */
[----:B------:R-:W-:-:S02]  /*167b0*/  VIADD R8, R246, 0xffffffd5 ;  /* 0xffffffd5f6087836 */ /* 0x000fc40000000000 */
[----:B------:R-:W4:Y:S01]  /*167c0*/  LDC R246, c[0x0][0x230] ;  /* 0x00008c00fff67b82 */ /* 0x000f220000000800 */
[----:B------:R1:W-:Y:S04]  /*167d0*/  STL.64 [R1+0x6c0], R230 ;  /* 0x0006c0e601007387 */ /* 0x0003e80000100a00 */
[----:B------:R1:W-:Y:S01]  /*167e0*/  LDGSTS.E [R4+0x38008], desc[UR60][R230.64], !P0 ;  /* 0x38008000e6047fae */ /* 0x0003e2000c12187c */
[----:B------:R-:W-:Y:S01]  /*167f0*/  ISETP.GE.U32.AND P0, PT, R6, 0x7fffff57, PT ;  /* 0x7fffff570600780c */ /* 0x000fe20003f06070 */
[----:B---3--:R-:W-:Y:S01]  /*16800*/  IMAD.WIDE R232, R5, 0x4, R242 ;  /* 0x0000000405e87825 */ /* 0x008fe200078e02f2 */
[----:B------:R-:W-:-:S04]  /*16810*/  SHF.L.U32 R6, R244, 0x3, RZ ;  /* 0x00000003f4067819 */ /* 0x000fc800000006ff */
[----:B------:R3:W-:Y:S01]  /*16820*/  LDGSTS.E [R4+0x3000c], desc[UR60][R232.64], !P1 ;  /* 0x3000c000e8047fae */ /* 0x0007e2000c92187c */
[----:B-1----:R-:W-:Y:S01]  /*16830*/  IMAD.WIDE R230, R5, 0x4, R240 ;  /* 0x0000000405e67825 */ /* 0x002fe200078e02f0 */
[----:B------:R-:W-:Y:S02]  /*16840*/  LOP3.LUT R5, R247, 0x20, RZ, 0x3c, !PT ;  /* 0x00000020f7057812 */ /* 0x000fe400078e3cff */
[----:B------:R3:W-:Y:S04]  /*16850*/  STL.64 [R1+0x6b8], R232 ;  /* 0x0006b8e801007387 */ /* 0x0007e80000100a00 */
[----:B------:R1:W-:Y:S01]  /*16860*/  LDGSTS.E [R4+0x3800c], desc[UR60][R230.64], !P1 ;  /* 0x3800c000e6047fae */ /* 0x0003e2000c92187c */
[----:B------:R-:W-:Y:S01]  /*16870*/  ISETP.GE.U32.AND P1, PT, R8, 0x7fffff56, PT ;  /* 0x7fffff560800780c */ /* 0x000fe20003f26070 */
[----:B------:R-:W-:-:S02]  /*16880*/  IMAD.IADD R5, R11, 0x1, R5 ;  /* 0x000000010b057824 */ /* 0x000fc400078e0205 */
[----:B------:R1:W-:Y:S01]  /*16890*/  STL.64 [R1+0x6b0], R230 ;  /* 0x0006b0e601007387 */ /* 0x0003e20000100a00 */
[----:B------:R-:W-:Y:S02]  /*168a0*/  VIADD R8, R248, 0xffffffd4 ;  /* 0xffffffd4f8087836 */ /* 0x000fe40000000000 */
[----:B------:R-:W4:Y:S01]  /*168b0*/  LDC R248, c[0x0][0x230] ;  /* 0x00008c00fff87b82 */ /* 0x000f220000000800 */
[----:B---3--:R-:W-:-:S04]  /*168c0*/  IMAD.WIDE R232, R6, 0x4, R242 ;  /* 0x0000000406e87825 */ /* 0x008fc800078e02f2 */
[----:B-1----:R-:W-:Y:S01]  /*168d0*/  IMAD.WIDE R230, R6, 0x4, R240 ;  /* 0x0000000406e67825 */ /* 0x002fe200078e02f0 */
[----:B------:R1:W-:Y:S03]  /*168e0*/  STL.64 [R1+0xbe8], R232 ;  /* 0x000be8e801007387 */ /* 0x0003e60000100a00 */
[----:B------:R-:W-:Y:S01]  /*168f0*/  IMAD R6, R244, 0x9, RZ ;  /* 0x00000009f4067824 */ /* 0x000fe200078e02ff */
[----:B------:R1:W-:Y:S04]  /*16900*/  LDGSTS.E [R5], desc[UR60][R232.64], !P2 ;  /* 0x00000000e8057fae */ /* 0x0003e8000d12187c */
[----:B------:R3:W-:Y:S04]  /*16910*/  STL.64 [R1+0xbe0], R230 ;  /* 0x000be0e601007387 */ /* 0x0007e80000100a00 */
[----:B------:R3:W-:Y:S01]  /*16920*/  LDGSTS.E [R5+0x8000], desc[UR60][R230.64], !P2 ;  /* 0x08000000e6057fae */ /* 0x0007e2000d12187c */
[----:B------:R-:W-:Y:S01]  /*16930*/  ISETP.GE.U32.AND P2, PT, R8, 0x7fffff55, PT ;  /* 0x7fffff550800780c */ /* 0x000fe20003f46070 */
[----:B-1----:R-:W-:Y:S01]  /*16940*/  IMAD.WIDE R232, R6, 0x4, R242 ;  /* 0x0000000406e87825 */ /* 0x002fe200078e02f2 */
[----:B------:R-:W-:-:S02]  /*16950*/  IADD3 R8, R12, -0x49, RZ ;  /* 0xffffffb70c087810 */ /* 0x000fc40007ffe0ff */
[----:B------:R-:W1:Y:S01]  /*16960*/  LDC R12, c[0x0][0x230] ;  /* 0x00008c00ff0c7b82 */ /* 0x000e620000000800 */
[----:B---3--:R-:W-:Y:S01]  /*16970*/  IMAD.WIDE R230, R6, 0x4, R240 ;  /* 0x0000000406e67825 */ /* 0x008fe200078e02f0 */
[----:B------:R3:W-:Y:S03]  /*16980*/  STL.64 [R1+0xbd8], R232 ;  /* 0x000bd8e801007387 */ /* 0x0007e60000100a00 */
[----:B------:R-:W-:Y:S01]  /*16990*/  IMAD R6, R244, 0xa, RZ ;  /* 0x0000000af4067824 */ /* 0x000fe200078e02ff */
[----:B------:R3:W-:Y:S04]  /*169a0*/  LDGSTS.E [R5+0x4], desc[UR60][R232.64], !P3 ;  /* 0x00004000e8057fae */ /* 0x0007e8000d92187c */
[----:B------:R4:W-:Y:S04]  /*169b0*/  STL.64 [R1+0xbd0], R230 ;  /* 0x000bd0e601007387 */ /* 0x0009e80000100a00 */
[----:B------:R4:W-:Y:S01]  /*169c0*/  LDGSTS.E [R5+0x8004], desc[UR60][R230.64], !P3 ;  /* 0x08004000e6057fae */ /* 0x0009e2000d92187c */
[----:B------:R-:W-:Y:S01]  /*169d0*/  ISETP.GE.U32.AND P3, PT, R8, 0x7fffff38, PT ;  /* 0x7fffff380800780c */ /* 0x000fe20003f66070 */
[----:B--2---:R-:W-:-:S02]  /*169e0*/  VIADD R8, R245, 0xffffffb6 ;  /* 0xffffffb6f5087836 */ /* 0x004fc40000000000 */
[C---:B---3--:R-:W-:Y:S01]  /*169f0*/  IMAD.WIDE R232, R6.reuse, 0x4, R242 ;  /* 0x0000000406e87825 */ /* 0x048fe200078e02f2 */
        /* <DEDUP_REMOVED lines=16> */
[----:B------:R-:W-:Y:S01]  /*16b00*/  ISETP.GE.U32.AND P5, PT, R8, 0x7fffff36, PT ;  /* 0x7fffff360800780c */ /* 0x000fe20003fa6070 */
[----:B------:R-:W-:Y:S02]  /*16b10*/  VIADD R8, R248, 0xffffffb4 ;  /* 0xffffffb4f8087836 */ /* 0x000fe40000000000 */
        /* <DEDUP_REMOVED lines=10> */
[----:B-1----:R-:W-:Y:S01]  /*16bc0*/  IMAD.WIDE R232, R6, 0x4, R242 ;  /* 0x0000000406e87825 */ /* 0x002fe200078e02f2 */
[----:B------:R-:W-:-:S02]  /*16bd0*/  IADD3 R8, R12, -0x69, RZ ;  /* 0xffffff970c087810 */ /* 0x000fc40007ffe0ff */
[----:B------:R-:W1:Y:S01]  /*16be0*/  LDC R12, c[0x0][0x230] ;  /* 0x00008c00ff0c7b82 */ /* 0x000e620000000800 */
        /* <DEDUP_REMOVED lines=68> */
[C---:B----4-:R-:W-:Y:S01]  /*17030*/  IMAD.WIDE R232, R6.reuse, 0x4, R242 ;  /* 0x0000000406e87825 */ /* 0x050fe200078e02f2 */
[----:B------:R-:W4:Y:S03]  /*17040*/  LDC R248, c[0x0][0x230] ;  /* 0x00008c00fff87b82 */ /* 0x000f260000000800 */
[----:B-1----:R-:W-:Y:S01]  /*17050*/  IMAD.WIDE R230, R6, 0x4, R240 ;  /* 0x0000000406e67825 */ /* 0x002fe200078e02f0 */
[----:B------:R1:W-:Y:S03]  /*17060*/  STL.64 [R1+0x6a8], R232 ;  /* 0x0006a8e801007387 */ /* 0x0003e60000100a00 */
[----:B------:R-:W-:Y:S01]  /*17070*/  IMAD R6, R244, 0x69, RZ ;  /* 0x00000069f4067824 */ /* 0x000fe200078e02ff */
[----:B------:R1:W-:Y:S04]  /*17080*/  LDGSTS.E [R5+0x30000], desc[UR60][R232.64], !P0 ;  /* 0x30000000e8057fae */ /* 0x0003e8000c12187c */
[----:B------:R2:W-:Y:S04]  /*17090*/  STL.64 [R1+0x6a0], R230 ;  /* 0x0006a0e601007387 */ /* 0x0005e80000100a00 */
[----:B------:R2:W-:Y:S01]  /*170a0*/  LDGSTS.E [R5+0x38000], desc[UR60][R230.64], !P0 ;  /* 0x38000000e6057fae */ /* 0x0005e2000c12187c */
[----:B------:R-:W-:Y:S01]  /*170b0*/  ISETP.GE.U32.AND P0, PT, R8, 0x7fffff71, PT ;  /* 0x7fffff710800780c */ /* 0x000fe20003f06070 */
[----:B-1----:R-:W-:Y:S01]  /*170c0*/  IMAD.WIDE R232, R6, 0x4, R242 ;  /* 0x0000000406e87825 */ /* 0x002fe200078e02f2 */
[----:B------:R-:W-:-:S03]  /*170d0*/  IADD3 R8, R12, -0x2d, RZ ;  /* 0xffffffd30c087810 */ /* 0x000fc60007ffe0ff */
[----:B--2---:R-:W-:Y:S01]  /*170e0*/  IMAD.WIDE R230, R6, 0x4, R240 ;  /* 0x0000000406e67825 */ /* 0x004fe200078e02f0 */
[----:B------:R1:W-:Y:S03]  /*170f0*/  STL.64 [R1+0x698], R232 ;  /* 0x000698e801007387 */ /* 0x0003e60000100a00 */
[----:B------:R-:W-:Y:S01]  /*17100*/  IMAD R6, R244, 0x6a, RZ ;  /* 0x0000006af4067824 */ /* 0x000fe200078e02ff */
[----:B------:R1:W-:Y:S04]  /*17110*/  LDGSTS.E [R5+0x30004], desc[UR60][R232.64], !P1 ;  /* 0x30004000e8057fae */ /* 0x0003e8000c92187c */
[----:B------:R2:W-:Y:S04]  /*17120*/  STL.64 [R1+0x690], R230 ;  /* 0x000690e601007387 */ /* 0x0005e80000100a00 */
[----:B------:R2:W-:Y:S01]  /*17130*/  LDGSTS.E [R5+0x38004], desc[UR60][R230.64], !P1 ;  /* 0x38004000e6057fae */ /* 0x0005e2000c92187c */
[----:B------:R-:W-:Y:S01]  /*17140*/  ISETP.GE.U32.AND P1, PT, R8, 0x7fffff54, PT ;  /* 0x7fffff540800780c */ /* 0x000fe20003f26070 */
[----:B-1----:R-:W-:-:S04]  /*17150*/  IMAD.WIDE R232, R6, 0x4, R242 ;  /* 0x0000000406e87825 */ /* 0x002fc800078e02f2 */
[----:B------:R-:W-:Y:S02]  /*17160*/  VIADD R8, R245, 0xffffffd2 ;  /* 0xffffffd2f5087836 */ /* 0x000fe40000000000 */
[----:B--2---:R-:W-:Y:S01]  /*17170*/  IMAD.WIDE R230, R6, 0x4, R240 ;  /* 0x0000000406e67825 */ /* 0x004fe200078e02f0 */
[----:B------:R-:W1:Y:S01]  /*17180*/  LDC R245, c[0x0][0x230] ;  /* 0x00008c00fff57b82 */ /* 0x000e620000000800 */
[----:B------:R2:W-:Y:S02]  /*17190*/  STL.64 [R1+0x688], R232 ;  /* 0x000688e801007387 */ /* 0x0005e40000100a00 */
[----:B------:R-:W-:Y:S02]  /*171a0*/  IMAD R6, R244, 0x6b, RZ ;  /* 0x0000006bf4067824 */ /* 0x000fe400078e02ff */
[----:B------:R2:W-:Y:S01]  /*171b0*/  LDGSTS.E [R5+0x30008], desc[UR60][R232.64], !P2 ;  /* 0x30008000e8057fae */ /* 0x0005e2000d12187c */
[----:B---3--:R-:W-:Y:S02]  /*171c0*/  VIADD R12, R246, 0xffffffd1 ;  /* 0xffffffd1f60c7836 */ /* 0x008fe40000000000 */
[----:B------:R-:W3:Y:S01]  /*171d0*/  LDC R246, c[0x0][0x230] ;  /* 0x00008c00fff67b82 */ /* 0x000ee20000000800 */
[----:B------:R4:W-:Y:S04]  /*171e0*/  STL.64 [R1+0x680], R230 ;  /* 0x000680e601007387 */ /* 0x0009e80000100a00 */
[----:B------:R4:W-:Y:S01]  /*171f0*/  LDGSTS.E [R5+0x38008], desc[UR60][R230.64], !P2 ;  /* 0x38008000e6057fae */ /* 0x0009e2000d12187c */
[----:B------:R-:W-:Y:S01]  /*17200*/  ISETP.GE.U32.AND P2, PT, R8, 0x7fffff53, PT ;  /* 0x7fffff530800780c */ /* 0x000fe20003f46070 */
[----:B------:R-:W-:-:S02]  /*17210*/  IMAD R8, R244, 0xc, RZ ;  /* 0x0000000cf4087824 */ /* 0x000fc400078e02ff */
[----:B--2---:R-:W-:-:S04]  /*17220*/  IMAD.WIDE R232, R6, 0x4, R242 ;  /* 0x0000000406e87825 */ /* 0x004fc800078e02f2 */
[----:B----4-:R-:W-:Y:S01]  /*17230*/  IMAD.WIDE R230, R6, 0x4, R240 ;  /* 0x0000000406e67825 */ /* 0x010fe200078e02f0 */
[----:B------:R-:W-:Y:S01]  /*17240*/  LOP3.LUT R6, R247, 0x30, RZ, 0x3c, !PT ;  /* 0x00000030f7067812 */ /* 0x000fe200078e3cff */
[----:B------:R2:W-:Y:S04]  /*17250*/  STL.64 [R1+0x678], R232 ;  /* 0x000678e801007387 */ /* 0x0005e80000100a00 */
[----:B------:R2:W-:Y:S01]  /*17260*/  LDGSTS.E [R5+0x3000c], desc[UR60][R232.64], !P3 ;  /* 0x3000c000e8057fae */ /* 0x0005e2000d92187c */
[----:B------:R-:W-:-:S03]  /*17270*/  IMAD.IADD R6, R11, 0x1, R6 ;  /* 0x000000010b067824 */ /* 0x000fc600078e0206 */
[----:B------:R4:W-:Y:S04]  /*17280*/  STL.64 [R1+0x670], R230 ;  /* 0x000670e601007387 */ /* 0x0009e80000100a00 */
[----:B------:R4:W-:Y:S01]  /*17290*/  LDGSTS.E [R5+0x3800c], desc[UR60][R230.64], !P3 ;  /* 0x3800c000e6057fae */ /* 0x0009e2000d92187c */
[----:B------:R-:W-:Y:S01]  /*172a0*/  ISETP.GE.U32.AND P3, PT, R12, 0x7fffff52, PT ;  /* 0x7fffff520c00780c */ /* 0x000fe20003f66070 */
[----:B--2---:R-:W-:Y:S01]  /*172b0*/  IMAD.WIDE R232, R8, 0x4, R242 ;  /* 0x0000000408e87825 */ /* 0x004fe200078e02f2 */
[----:B------:R-:W-:Y:S02]  /*172c0*/  IADD3 R12, R248, -0x30, RZ ;  /* 0xffffffd0f80c7810 */ /* 0x000fe40007ffe0ff */
[----:B------:R-:W2:Y:S02]  /*172d0*/  LDC R248, c[0x0][0x230] ;  /* 0x00008c00fff87b82 */ /* 0x000ea40000000800 */
[----:B------:R1:W-:Y:S01]  /*172e0*/  LDGSTS.E [R6], desc[UR60][R232.64], !P4 ;  /* 0x00000000e8067fae */ /* 0x0003e2000e12187c */
[----:B----4-:R-:W-:-:S03]  /*172f0*/  IMAD.WIDE R230, R8, 0x4, R240 ;  /* 0x0000000408e67825 */ /* 0x010fc600078e02f0 */
[----:B------:R1:W-:Y:S01]  /*17300*/  STL.64 [R1+0xba8], R232 ;  /* 0x000ba8e801007387 */ /* 0x0003e20000100a00 */
[----:B------:R-:W-:-:S03]  /*17310*/  IMAD R8, R244, 0xd, RZ ;  /* 0x0000000df4087824 */ /* 0x000fc600078e02ff */
[----:B------:R4:W-:Y:S01]  /*17320*/  LDGSTS.E [R6+0x8000], desc[UR60][R230.64], !P4 ;  /* 0x08000000e6067fae */ /* 0x0009e2000e12187c */
[----:B------:R-:W-:Y:S01]  /*17330*/  ISETP.GE.U32.AND P4, PT, R12, 0x7fffff51, PT ;  /* 0x7fffff510c00780c */ /* 0x000fe20003f86070 */
[----:B------:R-:W-:Y:S02]  /*17340*/  VIADD R12, R249, 0xffffffb3 ;  /* 0xffffffb3f90c7836 */ /* 0x000fe40000000000 */
[----:B------:R4:W-:Y:S01]  /*17350*/  STL.64 [R1+0xba0], R230 ;  /* 0x000ba0e601007387 */ /* 0x0009e20000100a00 */
[----:B------:R-:W2:Y:S01]  /*17360*/  LDC R249, c[0x0][0x230] ;  /* 0x00008c00fff97b82 */ /* 0x000ea20000000800 */
        /* <DEDUP_REMOVED lines=19> */
[C---:B----4-:R-:W-:Y:S01]  /*174a0*/  IMAD.WIDE R232, R8.reuse, 0x4, R242 ;  /* 0x0000000408e87825 */ /* 0x050fe200078e02f2 */
[----:B------:R-:W3:Y:S03]  /*174b0*/  LDC R246, c[0x0][0x230] ;  /* 0x00008c00fff67b82 */ /* 0x000ee60000000800 */
[----:B--2---:R-:W-:Y:S01]  /*174c0*/  IMAD.WIDE R230, R8, 0x4, R240 ;  /* 0x0000000408e67825 */ /* 0x004fe200078e02f0 */
[----:B------:R2:W-:Y:S03]  /*174d0*/  STL.64 [R1+0xb78], R232 ;  /* 0x000b78e801007387 */ /* 0x0005e60000100a00 */
[----:B------:R-:W-:Y:S01]  /*174e0*/  IMAD R8, R244, 0x2c, RZ ;  /* 0x0000002cf4087824 */ /* 0x000fe200078e02ff */
[----:B------:R2:W-:Y:S04]  /*174f0*/  LDGSTS.E [R6+0xc], desc[UR60][R232.64], !P0 ;  /* 0x0000c000e8067fae */ /* 0x0005e8000c12187c */
[----:B------:R4:W-:Y:S04]  /*17500*/  STL.64 [R1+0xb70], R230 ;  /* 0x000b70e601007387 */ /* 0x0009e80000100a00 */
[----:B------:R4:W-:Y:S01]  /*17510*/  LDGSTS.E [R6+0x800c], desc[UR60][R230.64], !P0 ;  /* 0x0800c000e6067fae */ /* 0x0009e2000c12187c */
[----:B------:R-:W-:Y:S01]  /*17520*/  ISETP.GE.U32.AND P0, PT, R12, 0x7fffff32, PT ;  /* 0x7fffff320c00780c */ /* 0x000fe20003f06070 */
[----:B--2---:R-:W-:Y:S01]  /*17530*/  IMAD.WIDE R232, R8, 0x4, R242 ;  /* 0x0000000408e87825 */ /* 0x004fe200078e02f2 */
[----:B------:R-:W-:-:S02]  /*17540*/  IADD3 R12, R248, -0x50, RZ ;  /* 0xffffffb0f80c7810 */ /* 0x000fc40007ffe0ff */
[----:B------:R-:W2:Y:S02]  /*17550*/  LDC R248, c[0x0][0x230] ;  /* 0x00008c00fff87b82 */ /* 0x000ea40000000800 */
        /* <DEDUP_REMOVED lines=79> */
[----:B------:R-:W2:Y:S01]  /*17a50*/  LDC R248, c[0x0][0x230] ;  /* 0x00008c00fff87b82 */ /* 0x000ea20000000800 */
        /* <DEDUP_REMOVED lines=19> */
[----:B---3--:R-:W-:Y:S01]  /*17b90*/  IMAD.WIDE R230, R8, 0x4, R240 ;  /* 0x0000000408e67825 */ /* 0x008fe200078e02f0 */
[----:B------:R1:W-:Y:S03]  /*17ba0*/  STL.64 [R1+0x648], R232 ;  /* 0x000648e801007387 */ /* 0x0003e60000100a00 */
[----:B------:R-:W-:Y:S01]  /*17bb0*/  IMAD R8, R244, 0x6f, RZ ;  /* 0x0000006ff4087824 */ /* 0x000fe200078e02ff */
[----:B------:R1:W-:Y:S01]  /*17bc0*/  LDGSTS.E [R6+0x30008], desc[UR60][R232.64], !P4 ;  /* 0x30008000e8067fae */ /* 0x0003e2000e12187c */
[----:B------:R-:W-:Y:S02]  /*17bd0*/  IADD3 R245, R246, -0x33, RZ ;  /* 0xffffffcdf6f57810 */ /* 0x000fe40007ffe0ff */
[----:B------:R-:W3:Y:S01]  /*17be0*/  LDC R246, c[0x0][0x230] ;  /* 0x00008c00fff67b82 */ /* 0x000ee20000000800 */
[----:B------:R2:W-:Y:S04]  /*17bf0*/  STL.64 [R1+0x640], R230 ;  /* 0x000640e601007387 */ /* 0x0005e80000100a00 */
[----:B------:R2:W-:Y:S01]  /*17c00*/  LDGSTS.E [R6+0x38008], desc[UR60][R230.64], !P4 ;  /* 0x38008000e6067fae */ /* 0x0005e2000e12187c */
[----:B------:R-:W-:Y:S01]  /*17c10*/  ISETP.GE.U32.AND P4, PT, R12, 0x7fffff4f, PT ;  /* 0x7fffff4f0c00780c */ /* 0x000fe20003f86070 */
[----:B------:R-:W-:-:S02]  /*17c20*/  IMAD.SHL.U32 R12, R244, 0x10, RZ ;  /* 0x00000010f40c7824 */ /* 0x000fc400078e00ff */
[----:B-1----:R-:W-:-:S04]  /*17c30*/  IMAD.WIDE R232, R8, 0x4, R242 ;  /* 0x0000000408e87825 */ /* 0x002fc800078e02f2 */
[----:B--2---:R-:W-:Y:S01]  /*17c40*/  IMAD.WIDE R230, R8, 0x4, R240 ;  /* 0x0000000408e67825 */ /* 0x004fe200078e02f0 */
[----:B------:R-:W-:Y:S01]  /*17c50*/  LOP3.LUT R8, R247, 0x40, RZ, 0x3c, !PT ;  /* 0x00000040f7087812 */ /* 0x000fe200078e3cff */
[----:B------:R1:W-:Y:S04]  /*17c60*/  STL.64 [R1+0x638], R232 ;  /* 0x000638e801007387 */ /* 0x0003e80000100a00 */
[----:B------:R1:W-:Y:S01]  /*17c70*/  LDGSTS.E [R6+0x3000c], desc[UR60][R232.64], !P5 ;  /* 0x3000c000e8067fae */ /* 0x0003e2000e92187c */
[----:B------:R-:W-:-:S03]  /*17c80*/  IMAD.IADD R8, R11, 0x1, R8 ;  /* 0x000000010b087824 */ /* 0x000fc600078e0208 */
[----:B------:R2:W-:Y:S04]  /*17c90*/  STL.64 [R1+0x630], R230 ;  /* 0x000630e601007387 */ /* 0x0005e80000100a00 */
[----:B------:R2:W-:Y:S01]  /*17ca0*/  LDGSTS.E [R6+0x3800c], desc[UR60][R230.64], !P5 ;  /* 0x3800c000e6067fae */ /* 0x0005e2000e92187c */
[----:B------:R-:W-:Y:S01]  /*17cb0*/  ISETP.GE.U32.AND P5, PT, R245, 0x7fffff4e, PT ;  /* 0x7fffff4ef500780c */ /* 0x000fe20003fa6070 */
[----:B------:R-:W-:Y:S02]  /*17cc0*/  VIADD R245, R248, 0xffffffcc ;  /* 0xffffffccf8f57836 */ /* 0x000fe40000000000 */
[C---:B-1----:R-:W-:Y:S01]  /*17cd0*/  IMAD.WIDE R232, R12.reuse, 0x4, R242 ;  /* 0x000000040ce87825 */ /* 0x042fe200078e02f2 */
[----:B------:R-:W1:Y:S03]  /*17ce0*/  LDC R248, c[0x0][0x230] ;  /* 0x00008c00fff87b82 */ /* 0x000e660000000800 */
[----:B--2---:R-:W-:Y:S01]  /*17cf0*/  IMAD.WIDE R230, R12, 0x4, R240 ;  /* 0x000000040ce67825 */ /* 0x004fe200078e02f0 */
        /* <DEDUP_REMOVED lines=8> */
[----:B------:R-:W2:Y:S04]  /*17d80*/  LDC R249, c[0x0][0x230] ;  /* 0x00008c00fff97b82 */ /* 0x000ea80000000800 */
[----:B------:R4:W-:Y:S01]  /*17d90*/  LDGSTS.E [R8+0x4], desc[UR60][R232.64], !P0 ;  /* 0x00004000e8087fae */ /* 0x0009e2000c12187c */
[----:B---3--:R-:W-:-:S03]  /*17da0*/  IMAD.WIDE R230, R12, 0x4, R240 ;  /* 0x000000040ce67825 */ /* 0x008fc600078e02f0 */
[----:B------:R4:W-:Y:S01]  /*17db0*/  STL.64 [R1+0xb58], R232 ;  /* 0x000b58e801007387 */ /* 0x0009e20000100a00 */
[----:B------:R-:W-:-:S03]  /*17dc0*/  IMAD R12, R244, 0x12, RZ ;  /* 0x00000012f40c7824 */ /* 0x000fc600078e02ff */
[----:B------:R3:W-:Y:S01]  /*17dd0*/  LDGSTS.E [R8+0x8004], desc[UR60][R230.64], !P0 ;  /* 0x08004000e6087fae */ /* 0x0007e2000c12187c */
[----:B------:R-:W-:Y:S02]  /*17de0*/  ISETP.GE.U32.AND P0, PT, R245, 0x7fffff30, PT ;  /* 0x7fffff30f500780c */ /* 0x000fe40003f06070 */
[----:B------:R-:W-:Y:S01]  /*17df0*/  IADD3 R245, R250, -0x52, RZ ;  /* 0xffffffaefaf57810 */ /* 0x000fe20007ffe0ff */
[----:B------:R3:W-:Y:S01]  /*17e00*/  STL.64 [R1+0xb50], R230 ;  /* 0x000b50e601007387 */ /* 0x0007e20000100a00 */
[----:B------:R-:W2:Y:S01]  /*17e10*/  LDC R250, c[0x0][0x230] ;  /* 0x00008c00fffa7b82 */ /* 0x000ea20000000800 */
[----:B----4-:R-:W-:-:S04]  /*17e20*/  IMAD.WIDE R232, R12, 0x4, R242 ;  /* 0x000000040ce87825 */ /* 0x010fc800078e02f2 */
        /* <DEDUP_REMOVED lines=17> */
[----:B-1----:R-:W-:-:S02]  /*17f40*/  VIADD R245, R248, 0xffffffac ;  /* 0xffffffacf8f57836 */ /* 0x002fc40000000000 */
[C---:B----4-:R-:W-:Y:S01]  /*17f50*/  IMAD.WIDE R232, R12.reuse, 0x4, R242 ;  /* 0x000000040ce87825 */ /* 0x050fe200078e02f2 */
[----:B------:R-:W1:Y:S03]  /*17f60*/  LDC R248, c[0x0][0x230] ;  /* 0x00008c00fff87b82 */ /* 0x000e660000000800 */
[----:B--2---:R-:W-:Y:S01]  /*17f70*/  IMAD.WIDE R230, R12, 0x4, R240 ;  /* 0x000000040ce67825 */ /* 0x004fe200078e02f0 */
        /* <DEDUP_REMOVED lines=8> */
[----:B------:R-:W2:Y:S04]  /*18000*/  LDC R249, c[0x0][0x230] ;  /* 0x00008c00fff97b82 */ /* 0x000ea80000000800 */
        /* <DEDUP_REMOVED lines=8> */
[----:B------:R-:W2:Y:S01]  /*18090*/  LDC R250, c[0x0][0x230] ;  /* 0x00008c00fffa7b82 */ /* 0x000ea20000000800 */
[----:B---3--:R-:W-:-:S04]  /*180a0*/  IMAD.WIDE R232, R12, 0x4, R242 ;  /* 0x000000040ce87825 */ /* 0x008fc800078e02f2 */
        /* <DEDUP_REMOVED lines=79> */
[----:B------:R-:W4:Y:S01]  /*185a0*/  LDC R250, c[0x0][0x230] ;  /* 0x00008c00fffa7b82 */ /* 0x000f220000000800 */
        /* <DEDUP_REMOVED lines=8> */
[----:B------:R-:W-:Y:S02]  /*18630*/  IMAD R245, R244, 0x14, RZ ;  /* 0x00000014f4f57824 */ /* 0x000fe400078e02ff */
[----:B---3--:R-:W-:-:S04]  /*18640*/  IMAD.WIDE R232, R12, 0x4, R242 ;  /* 0x000000040ce87825 */ /* 0x008fc800078e02f2 */
[----:B-1----:R-:W-:Y:S01]  /*18650*/  IMAD.WIDE R230, R12, 0x4, R240 ;  /* 0x000000040ce67825 */ /* 0x002fe200078e02f0 */
        /* <DEDUP_REMOVED lines=17> */
[----:B---3--:R-:W-:Y:S01]  /*18770*/  IMAD.WIDE R232, R245, 0x4, R242 ;  /* 0x00000004f5e87825 */ /* 0x008fe200078e02f2 */
[----:B--2---:R-:W-:-:S02]  /*18780*/  IADD3 R246, R249, -0x55, RZ ;  /* 0xffffffabf9f67810 */ /* 0x004fc40007ffe0ff */
        /* <DEDUP_REMOVED lines=109> */
[----:B----4-:R-:W-:-:S04]  /*18e60*/  IMAD.WIDE R232, R245, 0x4, R242 ;  /* 0x00000004f5e87825 */ /* 0x010fc800078e02f2 */
[----:B--2---:R-:W-:Y:S01]  /*18e70*/  IMAD.WIDE R230, R245, 0x4, R240 ;  /* 0x00000004f5e67825 */ /* 0x004fe200078e02f0 */
        /* <DEDUP_REMOVED lines=24> */
[----:B------:R-:W-:Y:S01]  /*19000*/  ISETP.GE.U32.AND P1, PT, R246, 0x7fffff47, PT ;  /* 0x7fffff47f600780c */ /* 0x000fe20003f26070 */
[----:B---3--:R-:W-:Y:S01]  /*19010*/  VIADD R248, R251, 0xffffffc5 ;  /* 0xffffffc5fbf87836 */ /* 0x008fe20000000000 */
[----:B------:R-:W-:Y:S01]  /*19020*/  LOP3.LUT R246, R247, 0x60, RZ, 0x3c, !PT ;  /* 0x00000060f7f67812 */ /* 0x000fe200078e3cff */
[----:B------:R1:W-:Y:S01]  /*19030*/  STL.64 [R1+0x5c0], R230 ;  /* 0x0005c0e601007387 */ /* 0x0003e20000100a00 */
[----:B------:R-:W3:Y:S01]  /*19040*/  LDC R251, c[0x0][0x230] ;  /* 0x00008c00fffb7b82 */ /* 0x000ee20000000800 */
[----:B----4-:R-:W-:-:S04]  /*19050*/  IMAD.WIDE R232, R245, 0x4, R242 ;  /* 0x00000004f5e87825 */ /* 0x010fc800078e02f2 */
[----:B-1----:R-:W-:Y:S01]  /*19060*/  IMAD.WIDE R230, R245, 0x4, R240 ;  /* 0x00000004f5e67825 */ /* 0x002fe200078e02f0 */
[----:B------:R1:W-:Y:S03]  /*19070*/  STL.64 [R1+0x5b8], R232 ;  /* 0x0005b8e801007387 */ /* 0x0003e60000100a00 */
[----:B------:R-:W-:Y:S01]  /*19080*/  IMAD R245, R244, 0x18, RZ ;  /* 0x00000018f4f57824 */ /* 0x000fe200078e02ff */
[----:B------:R1:W-:Y:S01]  /*19090*/  LDGSTS.E [R12+0x3000c], desc[UR60][R232.64], !P2 ;  /* 0x3000c000e80c7fae */ /* 0x0003e2000d12187c */
[----:B------:R-:W-:-:S03]  /*190a0*/  IMAD.IADD R246, R11, 0x1, R246 ;  /* 0x000000010bf67824 */ /* 0x000fc600078e02f6 */
[----:B------:R4:W-:Y:S04]  /*190b0*/  STL.64 [R1+0x5b0], R230 ;  /* 0x0005b0e601007387 */ /* 0x0009e80000100a00 */
[----:B------:R4:W-:Y:S01]  /*190c0*/  LDGSTS.E [R12+0x3800c], desc[UR60][R230.64], !P2 ;  /* 0x3800c000e60c7fae */ /* 0x0009e2000d12187c */
[----:B------:R-:W-:Y:S01]  /*190d0*/  ISETP.GE.U32.AND P2, PT, R248, 0x7fffff46, PT ;  /* 0x7fffff46f800780c */ /* 0x000fe20003f46070 */
[C---:B-1----:R-:W-:Y:S01]  /*190e0*/  IMAD.WIDE R232, R245.reuse, 0x4, R242 ;  /* 0x00000004f5e87825 */ /* 0x042fe200078e02f2 */
[----:B------:R-:W-:Y:S02]  /*190f0*/  IADD3 R248, R252, -0x3c, RZ ;  /* 0xffffffc4fcf87810 */ /* 0x000fe40007ffe0ff */
[----:B------:R-:W1:Y:S01]  /*19100*/  LDC R252, c[0x0][0x230] ;  /* 0x00008c00fffc7b82 */ /* 0x000e620000000800 */
[----:B----4-:R-:W-:Y:S01]  /*19110*/  IMAD.WIDE R230, R245, 0x4, R240 ;  /* 0x00000004f5e67825 */ /* 0x010fe200078e02f0 */
[----:B------:R4:W-:Y:S03]  /*19120*/  STL.64 [R1+0xae8], R232 ;  /* 0x000ae8e801007387 */ /* 0x0009e60000100a00 */
[----:B------:R-:W-:Y:S01]  /*19130*/  IMAD R245, R244, 0x19, RZ ;  /* 0x00000019f4f57824 */ /* 0x000fe200078e02ff */
[----:B------:R4:W-:Y:S04]  /*19140*/  LDGSTS.E [R246], desc[UR60][R232.64], !P3 ;  /* 0x00000000e8f67fae */ /* 0x0009e8000d92187c */
[----:B------:R2:W-:Y:S04]  /*19150*/  STL.64 [R1+0xae0], R230 ;  /* 0x000ae0e601007387 */ /* 0x0005e80000100a00 */
[----:B------:R2:W-:Y:S01]  /*19160*/  LDGSTS.E [R246+0x8000], desc[UR60][R230.64], !P3 ;  /* 0x08000000e6f67fae */ /* 0x0005e2000d92187c */
[----:B------:R-:W-:Y:S01]  /*19170*/  ISETP.GE.U32.AND P3, PT, R248, 0x7fffff45, PT ;  /* 0x7fffff45f800780c */ /* 0x000fe20003f66070 */
[----:B------:R-:W-:-:S02]  /*19180*/  VIADD R248, R249, 0xffffffa7 ;  /* 0xffffffa7f9f87836 */ /* 0x000fc40000000000 */
[C---:B----4-:R-:W-:Y:S01]  /*19190*/  IMAD.WIDE R232, R245.reuse, 0x4, R242 ;  /* 0x00000004f5e87825 */ /* 0x050fe200078e02f2 */
[----:B------:R-:W4:Y:S04]  /*191a0*/  LDC R249, c[0x0][0x230] ;  /* 0x00008c00fff97b82 */ /* 0x000f280000000800 */
[----:B------:R3:W-:Y:S01]  /*191b0*/  LDGSTS.E [R246+0x4], desc[UR60][R232.64], !P4 ;  /* 0x00004000e8f67fae */ /* 0x0007e2000e12187c */
[----:B--2---:R-:W-:-:S03]  /*191c0*/  IMAD.WIDE R230, R245, 0x4, R240 ;  /* 0x00000004f5e67825 */ /* 0x004fc600078e02f0 */
[----:B------:R3:W-:Y:S01]  /*191d0*/  STL.64 [R1+0xad8], R232 ;  /* 0x000ad8e801007387 */ /* 0x0007e20000100a00 */
[----:B------:R-:W-:-:S03]  /*191e0*/  IMAD R245, R244, 0x1a, RZ ;  /* 0x0000001af4f57824 */ /* 0x000fc600078e02ff */
[----:B------:R2:W-:Y:S01]  /*191f0*/  LDGSTS.E [R246+0x8004], desc[UR60][R230.64], !P4 ;  /* 0x08004000e6f67fae */ /* 0x0005e2000e12187c */
[----:B------:R-:W-:Y:S01]  /*19200*/  ISETP.GE.U32.AND P4, PT, R248, 0x7fffff28, PT ;  /* 0x7fffff28f800780c */ /* 0x000fe20003f86070 */
[----:B------:R-:W-:Y:S02]  /*19210*/  VIADD R248, R250, 0xffffffa6 ;  /* 0xffffffa6faf87836 */ /* 0x000fe40000000000 */
[----:B------:R2:W-:Y:S01]  /*19220*/  STL.64 [R1+0xad0], R230 ;  /* 0x000ad0e601007387 */ /* 0x0005e20000100a00 */
[----:B------:R-:W4:Y:S01]  /*19230*/  LDC R250, c[0x0][0x230] ;  /* 0x00008c00fffa7b82 */ /* 0x000f220000000800 */
[----:B---3--:R-:W-:-:S04]  /*19240*/  IMAD.WIDE R232, R245, 0x4, R242 ;  /* 0x00000004f5e87825 */ /* 0x008fc800078e02f2 */
        /* <DEDUP_REMOVED lines=39> */
[----:B--2---:R-:W-:-:S04]  /*194c0*/  IMAD.WIDE R232, R245, 0x4, R242 ;  /* 0x00000004f5e87825 */ /* 0x004fc800078e02f2 */
        /* <DEDUP_REMOVED lines=18> */
[----:B-1----:R-:W-:-:S02]  /*195f0*/  IADD3 R248, R252, -0x7c, RZ ;  /* 0xffffff84fcf87810 */ /* 0x002fc40007ffe0ff */
        /* <DEDUP_REMOVED lines=61> */
[----:B--2---:R-:W-:Y:S01]  /*199d0*/  IMAD.WIDE R230, R245, 0x4, R240 ;  /* 0x00000004f5e67825 */ /* 0x004fe200078e02f0 */
[----:B------:R2:W-:Y:S03]  /*199e0*/  STL.64 [R1+0x588], R232 ;  /* 0x000588e801007387 */ /* 0x0005e60000100a00 */
[----:B------:R-:W-:Y:S01]  /*199f0*/  IMAD R245, R244, 0x7b, RZ ;  /* 0x0000007bf4f57824 */ /* 0x000fe200078e02ff */
[----:B------:R2:W-:Y:S01]  /*19a00*/  LDGSTS.E [R246+0x30008], desc[UR60][R232.64], !P3 ;  /* 0x30008000e8f67fae */ /* 0x0005e2000d92187c */
[----:B------:R-:W-:-:S03]  /*19a10*/  LOP3.LUT R247, R247, 0x70, RZ, 0x3c, !PT ;  /* 0x00000070f7f77812 */ /* 0x000fc600078e3cff */
[----:B------:R1:W-:Y:S04]  /*19a20*/  STL.64 [R1+0x580], R230 ;  /* 0x000580e601007387 */ /* 0x0003e80000100a00 */
[----:B------:R1:W-:Y:S01]  /*19a30*/  LDGSTS.E [R246+0x38008], desc[UR60][R230.64], !P3 ;  /* 0x38008000e6f67fae */ /* 0x0003e2000d92187c */
[----:B------:R-:W-:Y:S01]  /*19a40*/  ISETP.GE.U32.AND P3, PT, R248, 0x7fffff43, PT ;  /* 0x7fffff43f800780c */ /* 0x000fe20003f66070 */
[----:B--2---:R-:W-:-:S04]  /*19a50*/  IMAD.WIDE R232, R245, 0x4, R242 ;  /* 0x00000004f5e87825 */ /* 0x004fc800078e02f2 */
[----:B------:R-:W-:Y:S02]  /*19a60*/  VIADD R248, R251, 0xffffffc1 ;  /* 0xffffffc1fbf87836 */ /* 0x000fe40000000000 */
[--C-:B-1----:R-:W-:Y:S01]  /*19a70*/  IMAD.WIDE R230, R245, 0x4, R240.reuse ;  /* 0x00000004f5e67825 */ /* 0x102fe200078e02f0 */
[----:B------:R-:W-:Y:S01]  /*19a80*/  STL.64 [R1+0x578], R232 ;  /* 0x000578e801007387 */ /* 0x000fe20000100a00 */
[----:B------:R-:W-:Y:S01]  /*19a90*/  IADD3 R247, R11, R247, RZ ;  /* 0x000000f70bf77210 */ /* 0x000fe20007ffe0ff */
[----:B------:R-:W1:Y:S01]  /*19aa0*/  LDC R251, c[0x0][0x230] ;  /* 0x00008c00fffb7b82 */ /* 0x000e620000000800 */
[----:B------:R-:W-:Y:S01]  /*19ab0*/  IMAD R245, R244, 0x1c, RZ ;  /* 0x0000001cf4f57824 */ /* 0x000fe200078e02ff */
[----:B------:R-:W-:Y:S04]  /*19ac0*/  LDGSTS.E [R246+0x3000c], desc[UR60][R232.64], !P4 ;  /* 0x3000c000e8f67fae */ /* 0x000fe8000e12187c */
[----:B------:R2:W-:Y:S01]  /*19ad0*/  STL.64 [R1+0x570], R230 ;  /* 0x000570e601007387 */ /* 0x0005e20000100a00 */
[----:B------:R-:W-:-:S03]  /*19ae0*/  IMAD.WIDE R10, R245, 0x4, R240 ;  /* 0x00000004f50a7825 */ /* 0x000fc600078e02f0 */
[----:B------:R2:W-:Y:S01]  /*19af0*/  LDGSTS.E [R246+0x3800c], desc[UR60][R230.64], !P4 ;  /* 0x3800c000e6f67fae */ /* 0x0005e2000e12187c */
[----:B------:R-:W-:Y:S01]  /*19b00*/  ISETP.GE.U32.AND P4, PT, R248, 0x7fffff42, PT ;  /* 0x7fffff42f800780c */ /* 0x000fe20003f86070 */
[----:B------:R-:W-:Y:S02]  /*19b10*/  VIADD R248, R252, 0xffffffc0 ;  /* 0xffffffc0fcf87836 */ /* 0x000fe40000000000 */
[----:B------:R-:W1:Y:S01]  /*19b20*/  LDC R252, c[0x0][0x230] ;  /* 0x00008c00fffc7b82 */ /* 0x000e620000000800 */
[----:B--2---:R-:W-:-:S04]  /*19b30*/  IMAD.WIDE R230, R245, 0x4, R242 ;  /* 0x00000004f5e67825 */ /* 0x004fc800078e02f2 */
[----:B------:R-:W-:Y:S01]  /*19b40*/  IMAD R245, R244, 0x1d, RZ ;  /* 0x0000001df4f57824 */ /* 0x000fe200078e02ff */
[----:B------:R2:W-:Y:S03]  /*19b50*/  LDGSTS.E [R247], desc[UR60][R230.64], !P5 ;  /* 0x00000000e6f77fae */ /* 0x0005e6000e92187c */
[C---:B------:R-:W-:Y:S01]  /*19b60*/  IMAD.WIDE R234, R245.reuse, 0x4, R242 ;  /* 0x00000004f5ea7825 */ /* 0x040fe200078e02f2 */
[----:B------:R4:W-:Y:S01]  /*19b70*/  LDGSTS.E [R247+0x8000], desc[UR60][R10.64], !P5 ;  /* 0x080000000af77fae */ /* 0x0009e2000e92187c */
[----:B------:R-:W-:Y:S02]  /*19b80*/  ISETP.GE.U32.AND P5, PT, R248, 0x7fffff41, PT ;  /* 0x7fffff41f800780c */ /* 0x000fe40003fa6070 */
[----:B------:R-:W-:Y:S01]  /*19b90*/  IMAD.WIDE R232, R245, 0x4, R240 ;  /* 0x00000004f5e87825 */ /* 0x000fe200078e02f0 */
[----:B------:R2:W-:Y:S03]  /*19ba0*/  STL.64 [R1+0x568], R230 ;  /* 0x000568e601007387 */ /* 0x0005e60000100a00 */
[----:B------:R-:W-:Y:S01]  /*19bb0*/  IMAD R248, R244, 0x1e, RZ ;  /* 0x0000001ef4f87824 */ /* 0x000fe200078e02ff */
[----:B------:R1:W-:Y:S01]  /*19bc0*/  LDGSTS.E [R247+0x4], desc[UR60][R234.64], !P6 ;  /* 0x00004000eaf77fae */ /* 0x0003e2000f12187c */
[----:B---3--:R-:W-:-:S02]  /*19bd0*/  VIADD R245, R249, 0xffffffa3 ;  /* 0xffffffa3f9f57836 */ /* 0x008fc40000000000 */
[----:B------:R-:W3:Y:S01]  /*19be0*/  LDC R249, c[0x0][0x230] ;  /* 0x00008c00fff97b82 */ /* 0x000ee20000000800 */
[----:B------:R4:W-:Y:S01]  /*19bf0*/  STL.64 [R1+0x560], R10 ;  /* 0x0005600a01007387 */ /* 0x0009e20000100a00 */
[----:B--2---:R-:W-:-:S03]  /*19c00*/  IMAD.WIDE R230, R248, 0x4, R242 ;  /* 0x00000004f8e67825 */ /* 0x004fc600078e02f2 */
[----:B------:R2:W-:Y:S01]  /*19c10*/  LDGSTS.E [R247+0x8004], desc[UR60][R232.64], !P6 ;  /* 0x08004000e8f77fae */ /* 0x0005e2000f12187c */
[----:B------:R-:W-:Y:S01]  /*19c20*/  ISETP.GE.U32.AND P6, PT, R245, 0x7fffff24, PT ;  /* 0x7fffff24f500780c */ /* 0x000fe20003fc6070 */
[----:B----4-:R-:W-:Y:S02]  /*19c30*/  VIADD R245, R250, 0xffffffa2 ;  /* 0xffffffa2faf57836 */ /* 0x010fe40000000000 */
[----:B------:R-:W-:Y:S01]  /*19c40*/  LDGSTS.E [R247+0x8], desc[UR60][R230.64], !P0 ;  /* 0x00008000e6f77fae */ /* 0x000fe2000c12187c */
[----:B------:R-:W4:Y:S01]  /*19c50*/  LDC R250, c[0x0][0x230] ;  /* 0x00008c00fffa7b82 */ /* 0x000f220000000800 */
[----:B------:R-:W-:Y:S02]  /*19c60*/  IMAD.WIDE R10, R248, 0x4, R240 ;  /* 0x00000004f80a7825 */ /* 0x000fe400078e02f0 */
[----:B------:R1:W-:Y:S04]  /*19c70*/  STL.64 [R1+0x558], R234 ;  /* 0x000558ea01007387 */ /* 0x0003e80000100a00 */
[----:B------:R2:W-:Y:S01]  /*19c80*/  LDGSTS.E [R247+0x8008], desc[UR60][R10.64], !P0 ;  /* 0x080080000af77fae */ /* 0x0005e2000c12187c */
[----:B------:R-:W-:Y:S01]  /*19c90*/  ISETP.GE.U32.AND P0, PT, R245, 0x7fffff23, PT ;  /* 0x7fffff23f500780c */ /* 0x000fe20003f06070 */
[----:B------:R-:W-:-:S02]  /*19ca0*/  IMAD R245, R244, 0x1f, RZ ;  /* 0x0000001ff4f57824 */ /* 0x000fc400078e02ff */
[----:B------:R2:W-:Y:S02]  /*19cb0*/  STL.64 [R1+0x550], R232 ;  /* 0x000550e801007387 */ /* 0x0005e40000100a00 */
[C---:B------:R-:W-:Y:S02]  /*19cc0*/  IMAD.WIDE R236, R245.reuse, 0x4, R242 ;  /* 0x00000004f5ec7825 */ /* 0x040fe400078e02f2 */
[----:B------:R-:W-:Y:S02]  /*19cd0*/  STL.64 [R1+0x548], R230 ;  /* 0x000548e601007387 */ /* 0x000fe40000100a00 */
[----:B-1----:R-:W-:Y:S02]  /*19ce0*/  IMAD.WIDE R234, R245, 0x4, R240 ;  /* 0x00000004f5ea7825 */ /* 0x002fe400078e02f0 */
[----:B------:R1:W-:Y:S01]  /*19cf0*/  STL.64 [R1+0x540], R10 ;  /* 0x0005400a01007387 */ /* 0x0003e20000100a00 */
[----:B------:R-:W-:Y:S01]  /*19d00*/  IADD3 R245, R251, -0x5f, RZ ;  /* 0xffffffa1fbf57810 */ /* 0x000fe20007ffe0ff */
[----:B------:R-:W-:Y:S01]  /*19d10*/  IMAD R248, R244, 0x3c, RZ ;  /* 0x0000003cf4f87824 */ /* 0x000fe200078e02ff */
[----:B------:R-:W4:Y:S01]  /*19d20*/  LDC R251, c[0x0][0x230] ;  /* 0x00008c00fffb7b82 */ /* 0x000f220000000800 */
[----:B------:R-:W-:Y:S02]  /*19d30*/  LDGSTS.E [R247+0xc], desc[UR60][R236.64], !P1 ;  /* 0x0000c000ecf77fae */ /* 0x000fe4000c92187c */
[----:B--2---:R-:W-:-:S02]  /*19d40*/  IMAD.WIDE R232, R248, 0x4, R242 ;  /* 0x00000004f8e87825 */ /* 0x004fc400078e02f2 */
[----:B------:R2:W-:Y:S03]  /*19d50*/  LDGSTS.E [R247+0x800c], desc[UR60][R234.64], !P1 ;  /* 0x0800c000eaf77fae */ /* 0x0005e6000c92187c */
[----:B-1----:R-:W1:Y:S01]  /*19d60*/  LDC R10, c[0x0][0x230] ;  /* 0x00008c00ff0a7b82 */ /* 0x002e620000000800 */
[----:B------:R-:W-:Y:S01]  /*19d70*/  IMAD.WIDE R230, R248, 0x4, R240 ;  /* 0x00000004f8e67825 */ /* 0x000fe200078e02f0 */
[----:B------:R-:W-:Y:S01]  /*19d80*/  ISETP.GE.U32.AND P1, PT, R245, 0x7fffff22, PT ;  /* 0x7fffff22f500780c */ /* 0x000fe20003f26070 */
[----:B------:R-:W-:Y:S02]  /*19d90*/  STL.64 [R1+0x538], R236 ;  /* 0x000538ec01007387 */ /* 0x000fe40000100a00 */
[----:B------:R-:W-:Y:S02]  /*19da0*/  IMAD R245, R244, 0x3d, RZ ;  /* 0x0000003df4f57824 */ /* 0x000fe400078e02ff */
[----:B------:R2:W-:Y:S04]  /*19db0*/  STL.64 [R1+0x530], R234 ;  /* 0x000530ea01007387 */ /* 0x0005e80000100a00 */
[----:B------:R3:W-:Y:S04]  /*19dc0*/  STL.64 [R1+0x528], R232 ;  /* 0x000528e801007387 */ /* 0x0007e80000100a00 */
[----:B------:R3:W-:Y:S04]  /*19dd0*/  LDGSTS.E [R247+0x10000], desc[UR60][R232.64], !P2 ;  /* 0x10000000e8f77fae */ /* 0x0007e8000d12187c */
[----:B------:R3:W-:Y:S01]  /*19de0*/  STL.64 [R1+0x520], R230 ;  /* 0x000520e601007387 */ /* 0x0007e20000100a00 */
[----:B------:R-:W-:Y:S01]  /*19df0*/  VIADD R248, R252, 0xffffffa0 ;  /* 0xffffffa0fcf87836 */ /* 0x000fe20000000000 */
[----:B--2---:R-:W2:Y:S02]  /*19e00*/  LDC R234, c[0x0][0x230] ;  /* 0x00008c00ffea7b82 */ /* 0x004ea40000000800 */
[----:B------:R4:W-:Y:S01]  /*19e10*/  LDGSTS.E [R247+0x18000], desc[UR60][R230.64], !P2 ;  /* 0x18000000e6f77fae */ /* 0x0009e2000d12187c */
[----:B---3--:R-:W-:-:S05]  /*19e20*/  IMAD.WIDE R232, R245, 0x4, R242 ;  /* 0x00000004f5e87825 */ /* 0x008fca00078e02f2 */
[----:B------:R-:W3:Y:S01]  /*19e30*/  LDC R252, c[0x0][0x230] ;  /* 0x00008c00fffc7b82 */ /* 0x000ee20000000800 */
[----:B------:R1:W-:Y:S01]  /*19e40*/  LDGSTS.E [R247+0x10004], desc[UR60][R232.64], !P3 ;  /* 0x10004000e8f77fae */ /* 0x0003e2000d92187c */
[----:B----4-:R-:W-:-:S04]  /*19e50*/  IMAD.WIDE R230, R245, 0x4, R240 ;  /* 0x00000004f5e67825 */ /* 0x010fc800078e02f0 */
[----:B------:R-:W-:Y:S01]  /*19e60*/  VIADD R245, R249, 0xffffff83 ;  /* 0xffffff83f9f57836 */ /* 0x000fe20000000000 */
[----:B------:R4:W-:Y:S01]  /*19e70*/  LDGSTS.E [R247+0x18004], desc[UR60][R230.64], !P3 ;  /* 0x18004000e6f77fae */ /* 0x0009e2000d92187c */
[----:B------:R-:W-:-:S03]  /*19e80*/  ISETP.GE.U32.AND P2, PT, R248, 0x7fffff21, PT ;  /* 0x7fffff21f800780c */ /* 0x000fc60003f46070 */
[----:B------:R-:W-:Y:S01]  /*19e90*/  ISETP.GE.U32.AND P3, PT, R245, 0x7fffff04, PT ;  /* 0x7fffff04f500780c */ /* 0x000fe20003f66070 */
[C---:B------:R-:W-:Y:S02]  /*19ea0*/  IMAD R245, R244.reuse, 0x3e, RZ ;  /* 0x0000003ef4f57824 */ /* 0x040fe400078e02ff */
[----:B------:R-:W-:Y:S01]  /*19eb0*/  IMAD R248, R244, 0x3f, RZ ;  /* 0x0000003ff4f87824 */ /* 0x000fe200078e02ff */
[----:B------:R1:W-:Y:S01]  /*19ec0*/  STL.64 [R1+0x518], R232 ;  /* 0x000518e801007387 */ /* 0x0003e20000100a00 */
[----:B------:R-:W-:-:S03]  /*19ed0*/  IMAD.WIDE R236, R245, 0x4, R242 ;  /* 0x00000004f5ec7825 */ /* 0x000fc600078e02f2 */
[----:B------:R4:W-:Y:S04]  /*19ee0*/  STL.64 [R1+0x510], R230 ;  /* 0x000510e601007387 */ /* 0x0009e80000100a00 */
[----:B------:R-:W-:Y:S01]  /*19ef0*/  LDGSTS.E [R247+0x10008], desc[UR60][R236.64], !P4 ;  /* 0x10008000ecf77fae */ /* 0x000fe2000e12187c */
[----:B-1----:R-:W-:Y:S01]  /*19f00*/  IMAD.WIDE R232, R245, 0x4, R240 ;  /* 0x00000004f5e87825 */ /* 0x002fe200078e02f0 */
[----:B------:R-:W-:-:S03]  /*19f10*/  IADD3 R245, R10, -0x7f, RZ ;  /* 0xffffff810af57810 */ /* 0x000fc60007ffe0ff */
[C---:B----4-:R-:W-:Y:S01]  /*19f20*/  IMAD.WIDE R230, R248.reuse, 0x4, R242 ;  /* 0x00000004f8e67825 */ /* 0x050fe200078e02f2 */
[----:B------:R-:W-:Y:S03]  /*19f30*/  LDGSTS.E [R247+0x18008], desc[UR60][R232.64], !P4 ;  /* 0x18008000e8f77fae */ /* 0x000fe6000e12187c */
[----:B------:R-:W-:Y:S01]  /*19f40*/  IMAD.WIDE R10, R248, 0x4, R240 ;  /* 0x00000004f80a7825 */ /* 0x000fe200078e02f0 */
[----:B------:R1:W-:Y:S04]  /*19f50*/  LDGSTS.E [R247+0x1000c], desc[UR60][R230.64], !P5 ;  /* 0x1000c000e6f77fae */ /* 0x0003e8000e92187c */
[----:B------:R3:W-:Y:S01]  /*19f60*/  LDGSTS.E [R247+0x1800c], desc[UR60][R10.64], !P5 ;  /* 0x1800c0000af77fae */ /* 0x0007e2000e92187c */
[----:B------:R-:W-:Y:S01]  /*19f70*/  ISETP.GE.U32.AND P5, PT, R245, 0x7fffff02, PT ;  /* 0x7fffff02f500780c */ /* 0x000fe20003fa6070 */
[----:B------:R-:W-:-:S02]  /*19f80*/  IMAD R245, R244, 0x5c, RZ ;  /* 0x0000005cf4f57824 */ /* 0x000fc400078e02ff */
[----:B------:R-:W-:Y:S01]  /*19f90*/  STL.64 [R1+0x508], R236 ;  /* 0x000508ec01007387 */ /* 0x000fe20000100a00 */
[----:B------:R-:W-:-:S03]  /*19fa0*/  VIADD R249, R250, 0xffffff82 ;  /* 0xffffff82faf97836 */ /* 0x000fc60000000000 */
[----:B------:R-:W-:Y:S01]  /*19fb0*/  STL.64 [R1+0x500], R232 ;  /* 0x000500e801007387 */ /* 0x000fe20000100a00 */
[----:B------:R-:W-:-:S03]  /*19fc0*/  IMAD.WIDE R238, R245, 0x4, R240 ;  /* 0x00000004f5ee7825 */ /* 0x000fc600078e02f0 */
[----:B------:R1:W-:Y:S01]  /*19fd0*/  STL.64 [R1+0x4f8], R230 ;  /* 0x0004f8e601007387 */ /* 0x0003e20000100a00 */
[----:B------:R-:W-:-:S03]  /*19fe0*/  ISETP.GE.U32.AND P4, PT, R249, 0x7fffff03, PT ;  /* 0x7fffff03f900780c */ /* 0x000fc60003f86070 */
[----:B------:R3:W-:Y:S01]  /*19ff0*/  STL.64 [R1+0x4f0], R10 ;  /* 0x0004f00a01007387 */ /* 0x0007e20000100a00 */
[----:B------:R-:W-:Y:S01]  /*1a000*/  MOV R249, R239 ;  /* 0x000000ef00f97202 */ /* 0x000fe20000000f00 */
[----:B-1----:R-:W-:-:S04]  /*1a010*/  IMAD.WIDE R230, R245, 0x4, R242 ;  /* 0x00000004f5e67825 */ /* 0x002fc800078e02f2 */
[----:B------:R-:W-:Y:S01]  /*1a020*/  IMAD R248, R244, 0x5d, RZ ;  /* 0x0000005df4f87824 */ /* 0x000fe200078e02ff */
[----:B------:R-:W-:Y:S01]  /*1a030*/  STL.64 [R1+0x4e8], R230 ;  /* 0x0004e8e601007387 */ /* 0x000fe20000100a00 */
[----:B---3--:R-:W-:Y:S01]  /*1a040*/  VIADD R11, R252, 0x7f ;  /* 0x0000007ffc0b7836 */ /* 0x008fe20000000000 */
[----:B------:R-:W1:Y:S02]  /*1a050*/  LDC R10, c[0x0][0x230] ;  /* 0x00008c00ff0a7b82 */ /* 0x000e640000000800 */
[----:B------:R3:W-:Y:S01]  /*1a060*/  STL.64 [R1+0x4e0], R238 ;  /* 0x0004e0ee01007387 */ /* 0x0007e20000100a00 */
[----:B------:R-:W-:-:S03]  /*1a070*/  IMAD.WIDE R232, R248, 0x4, R242 ;  /* 0x00000004f8e87825 */ /* 0x000fc600078e02f2 */
[----:B------:R-:W-:Y:S01]  /*1a080*/  LDGSTS.E [R247+0x20000], desc[UR60][R230.64], !P6 ;  /* 0x20000000e6f77fae */ /* 0x000fe2000f12187c */
[----:B------:R-:W-:Y:S01]  /*1a090*/  IMAD.WIDE R236, R248, 0x4, R240 ;  /* 0x00000004f8ec7825 */ /* 0x000fe200078e02f0 */
[----:B------:R-:W4:Y:S01]  /*1a0a0*/  LDC R252, c[0x0][0x230] ;  /* 0x00008c00fffc7b82 */ /* 0x000f220000000800 */
[----:B---3--:R-:W3:Y:S02]  /*1a0b0*/  S2R R239, SR_TID.X ;  /* 0x0000000000ef7919 */ /* 0x008ee40000002100 */
[----:B------:R-:W-:Y:S02]  /*1a0c0*/  IMAD.MOV.U32 R248, RZ, RZ, R238 ;  /* 0x000000fffff87224 */ /* 0x000fe400078e00ee */
[----:B------:R-:W-:Y:S01]  /*1a0d0*/  VIADD R250, R251, 0xffffff80 ;  /* 0xffffff80fbfa7836 */ /* 0x000fe20000000000 */
[----:B------:R-:W4:Y:S02]  /*1a0e0*/  LDL.LU.64 R230, [R1+0x2108] ;  /* 0x0021080001e67983 */ /* 0x000f240000300a00 */
[----:B------:R-:W4:Y:S02]  /*1a0f0*/  LDC R251, c[0x0][0x230] ;  /* 0x00008c00fffb7b82 */ /* 0x000f240000000800 */
[----:B------:R2:W-:Y:S01]  /*1a100*/  LDGSTS.E [R247+0x28000], desc[UR60][R248.64], !P6 ;  /* 0x28000000f8f77fae */ /* 0x0005e2000f12187c */
[----:B------:R-:W-:-:S03]  /*1a110*/  ISETP.GT.AND P6, PT, R11, 0x7f, PT ;  /* 0x0000007f0b00780c */ /* 0x000fc60003fc4270 */
[----:B------:R-:W-:Y:S01]  /*1a120*/  LDGSTS.E [R247+0x20004], desc[UR60][R232.64], !P0 ;  /* 0x20004000e8f77fae */ /* 0x000fe2000c12187c */
[----:B------:R-:W-:-:S03]  /*1a130*/  SEL R245, RZ, 0x4, !P6 ;  /* 0x00000004fff57807 */ /* 0x000fc60007000000 */
[----:B------:R1:W-:Y:S01]  /*1a140*/  LDGSTS.E [R247+0x28004], desc[UR60][R236.64], !P0 ;  /* 0x28004000ecf77fae */ /* 0x0003e2000c12187c */
[----:B--2---:R-:W-:-:S03]  /*1a150*/  IMAD R249, R244, 0x5e, RZ ;  /* 0x0000005ef4f97824 */ /* 0x004fc600078e02ff */
[----:B------:R2:W-:Y:S01]  /*1a160*/  STL.64 [R1+0x4d8], R232 ;  /* 0x0004d8e801007387 */ /* 0x0005e20000100a00 */
[----:B---3--:R-:W-:-:S04]  /*1a170*/  LOP3.LUT R239, R239, 0x7f, RZ, 0xc0, !PT ;  /* 0x0000007fefef7812 */ /* 0x008fc800078ec0ff */
[C---:B------:R-:W-:Y:S02]  /*1a180*/  ISETP.GE.AND P0, PT, R239.reuse, R234, PT ;  /* 0x000000eaef00720c */ /* 0x040fe40003f06270 */
[----:B------:R-:W-:Y:S01]  /*1a190*/  ISETP.GE.AND P6, PT, R239, R250, PT ;  /* 0x000000faef00720c */ /* 0x000fe20003fc6270 */
[----:B------:R1:W-:Y:S01]  /*1a1a0*/  STL.64 [R1+0x4d0], R236 ;  /* 0x0004d0ec01007387 */ /* 0x0003e20000100a00 */
[----:B------:R-:W-:Y:S02]  /*1a1b0*/  SEL R248, R245, RZ, !P0 ;  /* 0x000000fff5f87207 */ /* 0x000fe40004000000 */
[----:B------:R-:W-:Y:S01]  /*1a1c0*/  ISETP.GT.AND P0, PT, R11, 0xff, PT ;  /* 0x000000ff0b00780c */ /* 0x000fe20003f04270 */
[----:B------:R-:W-:Y:S01]  /*1a1d0*/  IMAD.WIDE R234, R249, 0x4, R240 ;  /* 0x00000004f9ea7825 */ /* 0x000fe200078e02f0 */
[----:B------:R-:W-:Y:S01]  /*1a1e0*/  SEL R245, RZ, 0x4, P6 ;  /* 0x00000004fff57807 */ /* 0x000fe20003000000 */
[----:B--2---:R-:W2:Y:S03]  /*1a1f0*/  LDL.LU.64 R232, [R1+0x2100] ;  /* 0x0021000001e87983 */ /* 0x004ea60000300a00 */
[----:B------:R-:W-:Y:S01]  /*1a200*/  SEL R245, R245, RZ, P0 ;  /* 0x000000fff5f57207 */ /* 0x000fe20000000000 */
[----:B-1----:R-:W-:Y:S01]  /*1a210*/  IMAD.WIDE R236, R249, 0x4, R242 ;  /* 0x00000004f9ec7825 */ /* 0x002fe200078e02f2 */
[----:B------:R-:W-:Y:S01]  /*1a220*/  ISETP.NE.U32.AND P0, PT, R248, RZ, PT ;  /* 0x000000fff800720c */ /* 0x000fe20003f05070 */
[----:B------:R-:W1:Y:S03]  /*1a230*/  LDC R249, c[0x0][0x230] ;  /* 0x00008c00fff97b82 */ /* 0x000e660000000800 */
[----:B------:R3:W-:Y:S04]  /*1a240*/  LDGSTS.E [R247+0x20008], desc[UR60][R236.64], !P1 ;  /* 0x20008000ecf77fae */ /* 0x0007e8000c92187c */
[----:B------:R3:W-:Y:S01]  /*1a250*/  LDGSTS.E [R247+0x28008], desc[UR60][R234.64], !P1 ;  /* 0x28008000eaf77fae */ /* 0x0007e2000c92187c */
[----:B------:R-:W-:Y:S01]  /*1a260*/  ISETP.NE.U32.AND P1, PT, R245, RZ, PT ;  /* 0x000000fff500720c */ /* 0x000fe20003f25070 */
[----:B------:R-:W-:-:S02]  /*1a270*/  IMAD R245, R244, 0x5f, RZ ;  /* 0x0000005ff4f57824 */ /* 0x000fc400078e02ff */
[----:B------:R3:W-:Y:S02]  /*1a280*/  STL.64 [R1+0x4c8], R236 ;  /* 0x0004c8ec01007387 */ /* 0x0007e40000100a00 */
[----:B------:R-:W-:-:S04]  /*1a290*/  IMAD.WIDE R238, R245, 0x4, R242 ;  /* 0x00000004f5ee7825 */ /* 0x000fc800078e02f2 */
[----:B------:R-:W-:Y:S01]  /*1a2a0*/  IMAD R248, R244, 0x7c, RZ ;  /* 0x0000007cf4f87824 */ /* 0x000fe200078e02ff */
[----:B------:R3:W-:Y:S04]  /*1a2b0*/  STL.64 [R1+0x4c0], R234 ;  /* 0x0004c0ea01007387 */ /* 0x0007e80000100a00 */
[----:B------:R-:W-:Y:S01]  /*1a2c0*/  LDGSTS.E [R247+0x2000c], desc[UR60][R238.64], !P2 ;  /* 0x2000c000eef77fae */ /* 0x000fe2000d12187c */
[----:B---3--:R-:W-:-:S04]  /*1a2d0*/  IMAD.WIDE R236, R245, 0x4, R240 ;  /* 0x00000004f5ec7825 */ /* 0x008fc800078e02f0 */
[----:B------:R-:W-:Y:S01]  /*1a2e0*/  VIADD R245, R10, 0xffffff7f ;  /* 0xffffff7f0af57836 */ /* 0x000fe20000000000 */
[----:B------:R-:W-:Y:S01]  /*1a2f0*/  LDGSTS.E [R247+0x2800c], desc[UR60][R236.64], !P2 ;  /* 0x2800c000ecf77fae */ /* 0x000fe2000d12187c */
[----:B------:R-:W-:-:S03]  /*1a300*/  IMAD.WIDE R10, R248, 0x4, R240 ;  /* 0x00000004f80a7825 */ /* 0x000fc600078e02f0 */
[----:B------:R-:W-:Y:S01]  /*1a310*/  ISETP.GE.U32.AND P2, PT, R245, 0x7fffff00, PT ;  /* 0x7fffff00f500780c */ /* 0x000fe20003f46070 */
[----:B------:R-:W-:Y:S01]  /*1a320*/  IMAD.WIDE R234, R248, 0x4, R242 ;  /* 0x00000004f8ea7825 */ /* 0x000fe200078e02f2 */
[----:B------:R-:W-:Y:S03]  /*1a330*/  STL.64 [R1+0x4b8], R238 ;  /* 0x0004b8ee01007387 */ /* 0x000fe60000100a00 */
[----:B------:R-:W-:Y:S01]  /*1a340*/  IMAD R245, R244, 0x7d, RZ ;  /* 0x0000007df4f57824 */ /* 0x000fe200078e02ff */
[----:B------:R-:W-:Y:S04]  /*1a350*/  STL.64 [R1+0x4b0], R236 ;  /* 0x0004b0ec01007387 */ /* 0x000fe80000100a00 */
[----:B------:R3:W-:Y:S04]  /*1a360*/  STL.64 [R1+0x4a8], R234 ;  /* 0x0004a8ea01007387 */ /* 0x0007e80000100a00 */
[----:B------:R3:W-:Y:S01]  /*1a370*/  LDGSTS.E [R247+0x30000], desc[UR60][R234.64], !P3 ;  /* 0x30000000eaf77fae */ /* 0x0007e2000d92187c */
[----:B------:R-:W-:-:S02]  /*1a380*/  ISETP.GE.U32.AND P6, PT, R250, 0x7fffff01, PT ;  /* 0x7fffff01fa00780c */ /* 0x000fc40003fc6070 */
[----:B------:R-:W1:Y:S01]  /*1a390*/  LDC R250, c[0x0][0x230] ;  /* 0x00008c00fffa7b82 */ /* 0x000e620000000800 */
[----:B------:R3:W-:Y:S04]  /*1a3a0*/  STL.64 [R1+0x4a0], R10 ;  /* 0x0004a00a01007387 */ /* 0x0007e80000100a00 */
[----:B------:R3:W-:Y:S02]  /*1a3b0*/  LDGSTS.E [R247+0x38000], desc[UR60][R10.64], !P3 ;  /* 0x380000000af77fae */ /* 0x0007e4000d92187c */
[----:B---3--:R-:W-:-:S04]  /*1a3c0*/  IMAD.WIDE R234, R245, 0x4, R242 ;  /* 0x00000004f5ea7825 */ /* 0x008fc800078e02f2 */
[--C-:B------:R-:W-:Y:S01]  /*1a3d0*/  IMAD.WIDE R10, R245, 0x4, R240.reuse ;  /* 0x00000004f50a7825 */ /* 0x100fe200078e02f0 */
[----:B------:R3:W-:Y:S03]  /*1a3e0*/  STL.64 [R1+0x498], R234 ;  /* 0x000498ea01007387 */ /* 0x0007e60000100a00 */
[C---:B------:R-:W-:Y:S01]  /*1a3f0*/  IMAD R245, R244.reuse, 0x7e, RZ ;  /* 0x0000007ef4f57824 */ /* 0x040fe200078e02ff */
[----:B------:R3:W-:Y:S01]  /*1a400*/  LDGSTS.E [R247+0x30004], desc[UR60][R234.64], !P4 ;  /* 0x30004000eaf77fae */ /* 0x0007e2000e12187c */
[----:B------:R-:W-:Y:S02]  /*1a410*/  IMAD R244, R244, 0x7f, RZ ;  /* 0x0000007ff4f47824 */ /* 0x000fe400078e02ff */
[C---:B------:R-:W-:Y:S01]  /*1a420*/  IMAD.WIDE R236, R245.reuse, 0x4, R240 ;  /* 0x00000004f5ec7825 */ /* 0x040fe200078e02f0 */
[----:B------:R3:W-:Y:S03]  /*1a430*/  STL.64 [R1+0x490], R10 ;  /* 0x0004900a01007387 */ /* 0x0007e60000100a00 */
[--C-:B------:R-:W-:Y:S01]  /*1a440*/  IMAD.WIDE R238, R244, 0x4, R242.reuse ;  /* 0x00000004f4ee7825 */ /* 0x100fe200078e02f2 */
[----:B------:R1:W-:Y:S03]  /*1a450*/  LDGSTS.E [R247+0x38004], desc[UR60][R10.64], !P4 ;  /* 0x380040000af77fae */ /* 0x0003e6000e12187c */
[----:B---3--:R-:W-:-:S05]  /*1a460*/  IMAD.WIDE R234, R245, 0x4, R242 ;  /* 0x00000004f5ea7825 */ /* 0x008fca00078e02f2 */
[----:B------:R3:W-:Y:S01]  /*1a470*/  STL.64 [R1+0x488], R234 ;  /* 0x000488ea01007387 */ /* 0x0007e20000100a00 */
[----:B-1----:R-:W-:-:S03]  /*1a480*/  IMAD.WIDE R10, R244, 0x4, R240 ;  /* 0x00000004f40a7825 */ /* 0x002fc600078e02f0 */
[----:B------:R1:W-:Y:S04]  /*1a490*/  STL.64 [R1+0x480], R236 ;  /* 0x000480ec01007387 */ /* 0x0003e80000100a00 */
[----:B------:R-:W-:Y:S04]  /*1a4a0*/  LDGSTS.E [R247+0x30008], desc[UR60][R234.64], !P5 ;  /* 0x30008000eaf77fae */ /* 0x000fe8000e92187c */
[----:B------:R-:W-:Y:S04]  /*1a4b0*/  LDGSTS.E [R247+0x38008], desc[UR60][R236.64], !P5 ;  /* 0x38008000ecf77fae */ /* 0x000fe8000e92187c */
[----:B------:R-:W-:Y:S04]  /*1a4c0*/  LDGSTS.E [R247+0x3000c], desc[UR60][R238.64], !P6 ;  /* 0x3000c000eef77fae */ /* 0x000fe8000f12187c */
[----:B---3--:R-:W3:Y:S04]  /*1a4d0*/  LDL.LU.64 R234, [R1+0x20f8] ;  /* 0x0020f80001ea7983 */ /* 0x008ee80000300a00 */
[----:B-1----:R-:W3:Y:S04]  /*1a4e0*/  LDL.LU.64 R236, [R1+0x20f0] ;  /* 0x0020f00001ec7983 */ /* 0x002ee80000300a00 */
[----:B------:R1:W-:Y:S04]  /*1a4f0*/  STL.64 [R1+0x478], R238 ;  /* 0x000478ee01007387 */ /* 0x0003e80000100a00 */
[----:B------:R4:W-:Y:S04]  /*1a500*/  STL.64 [R1+0x470], R10 ;  /* 0x0004700a01007387 */ /* 0x0009e80000100a00 */
[----:B------:R-:W-:Y:S04]  /*1a510*/  LDGSTS.E [R247+0x3800c], desc[UR60][R10.64], !P6 ;  /* 0x3800c0000af77fae */ /* 0x000fe8000f12187c */
[----:B-1----:R-:W2:Y:S01]  /*1a520*/  LDL.LU.64 R238, [R1+0x20e8] ;  /* 0x0020e80001ee7983 */ /* 0x002ea20000300a00 */
[----:B----4-:R-:W-:-:S02]  /*1a530*/  VIADD R245, R252, 0xffffff7b ;  /* 0xffffff7bfcf57836 */ /* 0x010fc40000000000 */
[----:B------:R-:W-:Y:S01]  /*1a540*/  VIADD R248, R251, 0xffffff7e ;  /* 0xffffff7efbf87836 */ /* 0x000fe20000000000 */
[----:B------:R-:W0:Y:S01]  /*1a550*/  LDGDEPBAR ;  /* 0x00000000000079af */ /* 0x000e220000000000 */
[----:B------:R-:W1:Y:S03]  /*1a560*/  LDC R251, c[0x0][0x230] ;  /* 0x00008c00fffb7b82 */ /* 0x000e660000000800 */
[----:B------:R-:W4:Y:S04]  /*1a570*/  LDL.LU.64 R10, [R1+0x20e0] ;  /* 0x0020e000010a7983 */ /* 0x000f280000300a00 */
[----:B------:R1:W-:Y:S04]  /*1a580*/  STL.64 [R1+0x23b0], R194 ;  /* 0x0023b0c201007387 */ /* 0x0003e80000100a00 */
[----:B-1----:R-:W3:Y:S04]  /*1a590*/  LDL.64 R194, [R1+0x3e8] ;  /* 0x0003e80001c27983 */ /* 0x002ee80000100a00 */
        /* <DEDUP_REMOVED lines=9> */
[----:B-1----:R-:W3:Y:S01]  /*1a630*/  LDL R155, [R1+0x112c] ;  /* 0x00112c00019b7983 */ /* 0x002ee20000100800 */
[----:B------:R-:W-:-:S02]  /*1a640*/  ISETP.GE.U32.AND P6, PT, R245, 0x7ffffefc, PT ;  /* 0x7ffffefcf500780c */ /* 0x000fc40003fc6070 */
[----:B------:R-:W1:Y:S01]  /*1a650*/  LDC.64 R244, c[0x0][0x238] ;  /* 0x00008e00fff47b82 */ /* 0x000e620000000a00 */
[----:B------:R-:W-:Y:S04]  /*1a660*/  STL.64 [R1+0x2380], R146 ;  /* 0x0023809201007387 */ /* 0x000fe80000100a00 */
        /* <DEDUP_REMOVED lines=15> */
[----:B------:R-:W-:Y:S01]  /*1a760*/  STL.64 [R1+0x2300], R18 ;  /* 0x0023001201007387 */ /* 0x000fe20000100a00 */
[----:B------:R-:W-:Y:S01]  /*1a770*/  ISETP.GE.U32.AND P3, PT, R248, 0x7ffffeff, PT ;  /* 0x7ffffefff800780c */ /* 0x000fe20003f66070 */
[----:B------:R-:W-:-:S05]  /*1a780*/  VIADD R248, R249, 0xffffff7d ;  /* 0xffffff7df9f87836 */ /* 0x000fca0000000000 */
[----:B------:R-:W-:Y:S02]  /*1a790*/  ISETP.GE.U32.AND P4, PT, R248, 0x7ffffefe, PT ;  /* 0x7ffffefef800780c */ /* 0x000fe40003f86070 */
[----:B------:R-:W-:Y:S01]  /*1a7a0*/  IADD3 R248, R250, -0x84, RZ ;  /* 0xffffff7cfaf87810 */ /* 0x000fe20007ffe0ff */
[----:B------:R-:W-:Y:S01]  /*1a7b0*/  VIADD R252, R251, 0xffffff7a ;  /* 0xffffff7afbfc7836 */ /* 0x000fe20000000000 */
[C---:B------:R-:W-:Y:S02]  /*1a7c0*/  LOP3.LUT R249, R13.reuse, 0x40, RZ, 0x3c, !PT ;  /* 0x000000400df97812 */ /* 0x040fe400078e3cff */
[----:B------:R-:W-:Y:S02]  /*1a7d0*/  ISETP.GE.U32.AND P5, PT, R248, 0x7ffffefd, PT ;  /* 0x7ffffefdf800780c */ /* 0x000fe40003fa6070 */
[C---:B------:R-:W-:Y:S02]  /*1a7e0*/  LOP3.LUT R248, R13.reuse, 0x20, RZ, 0x3c, !PT ;  /* 0x000000200df87812 */ /* 0x040fe400078e3cff */
[----:B------:R-:W-:Y:S01]  /*1a7f0*/  LOP3.LUT R250, R13, 0x60, RZ, 0x3c, !PT ;  /* 0x000000600dfa7812 */ /* 0x000fe200078e3cff */
[----:B--2---:R-:W-:Y:S04]  /*1a800*/  STL.64 [R1+0x22f8], R238 ;  /* 0x0022f8ee01007387 */ /* 0x004fe80000100a00 */
[----:B-1----:R-:W-:Y:S04]  /*1a810*/  STL.64 [R1+0x22f0], R244 ;  /* 0x0022f0f401007387 */ /* 0x002fe80000100a00 */
[----:B------:R-:W-:Y:S04]  /*1a820*/  STL.64 [R1+0x22e8], R242 ;  /* 0x0022e8f201007387 */ /* 0x000fe80000100a00 */
[----:B------:R-:W-:Y:S04]  /*1a830*/  STL.64 [R1+0x22e0], R240 ;  /* 0x0022e0f001007387 */ /* 0x000fe80000100a00 */
[----:B------:R-:W-:Y:S04]  /*1a840*/  STL.64 [R1+0x22d8], R4 ;  /* 0x0022d80401007387 */ /* 0x000fe80000100a00 */
[----:B------:R-:W-:Y:S04]  /*1a850*/  STL.64 [R1+0x22d0], R6 ;  /* 0x0022d00601007387 */ /* 0x000fe80000100a00 */
[----:B------:R-:W-:Y:S04]  /*1a860*/  STL.64 [R1+0x22c8], R8 ;  /* 0x0022c80801007387 */ /* 0x000fe80000100a00 */
[----:B------:R-:W-:Y:S04]  /*1a870*/  STL.64 [R1+0x22c0], R246 ;  /* 0x0022c0f601007387 */ /* 0x000fe80000100a00 */
[----:B----4-:R1:W-:Y:S04]  /*1a880*/  STL.64 [R1+0x20e0], R10 ;  /* 0x0020e00a01007387 */ /* 0x0103e80000100a00 */
[----:B-1----:R-:W2:Y:S04]  /*1a890*/  LDL.LU.64 R10, [R1+0x10] ;  /* 0x00001000010a7983 */ /* 0x002ea80000300a00 */
[----:B------:R-:W4:Y:S04]  /*1a8a0*/  LDL.64 R246, [R1+0x3c8] ;  /* 0x0003c80001f67983 */ /* 0x000f280000100a00 */
[----:B------:R-:W2:Y:S04]  /*1a8b0*/  LDL.64 R8, [R1+0x3a8] ;  /* 0x0003a80001087983 */ /* 0x000ea80000100a00 */
        /* <DEDUP_REMOVED lines=14> */
[----:B------:R-:W2:Y:S01]  /*1a9a0*/  LDL.64 R82, [R1+0x1c8] ;  /* 0x0001c80001527983 */ /* 0x000ea20000100a00 */
[----:B---3--:R-:W-:-:S03]  /*1a9b0*/  IADD3 R251, R155, 0x100000, R13 ;  /* 0x001000009bfb7810 */ /* 0x008fc60007ffe00d */
[----:B------:R-:W3:Y:S04]  /*1a9c0*/  LDL.64 R90, [R1+0x1a8] ;  /* 0x0001a800015a7983 */ /* 0x000ee80000100a00 */
[----:B------:R-:W3:Y:S04]  /*1a9d0*/  LDL.64 R98, [R1+0x188] ;  /* 0x0001880001627983 */ /* 0x000ee80000100a00 */
[----:B------:R-:W3:Y:S04]  /*1a9e0*/  LDL.64 R106, [R1+0x168] ;  /* 0x00016800016a7983 */ /* 0x000ee80000100a00 */
[----:B------:R-:W3:Y:S01]  /*1a9f0*/  LDL.64 R114, [R1+0x148] ;  /* 0x0001480001727983 */ /* 0x000ee20000100a00 */
[----:B------:R-:W-:-:S03]  /*1aa00*/  IADD3 R248, R155, 0x100000, R248 ;  /* 0x001000009bf87810 */ /* 0x000fc60007ffe0f8 */
[----:B------:R-:W3:Y:S01]  /*1aa10*/  LDL.64 R122, [R1+0x128] ;  /* 0x00012800017a7983 */ /* 0x000ee20000100a00 */
[----:B------:R-:W-:-:S03]  /*1aa20*/  IADD3 R249, R155, 0x100000, R249 ;  /* 0x001000009bf97810 */ /* 0x000fc60007ffe0f9 */
[----:B------:R-:W3:Y:S01]  /*1aa30*/  LDL.64 R130, [R1+0x108] ;  /* 0x0001080001827983 */ /* 0x000ee20000100a00 */
[----:B------:R-:W-:-:S03]  /*1aa40*/  IADD3 R250, R155, 0x100000, R250 ;  /* 0x001000009bfa7810 */ /* 0x000fc60007ffe0fa */
[----:B------:R-:W3:Y:S04]  /*1aa50*/  LDL.64 R138, [R1+0xe8] ;  /* 0x0000e800018a7983 */ /* 0x000ee80000100a00 */
[----:B------:R-:W3:Y:S04]  /*1aa60*/  LDL.64 R146, [R1+0xc8] ;  /* 0x0000c80001927983 */ /* 0x000ee80000100a00 */
[----:B------:R-:W-:Y:S04]  /*1aa70*/  LDGSTS.E [R251+-0x40000], desc[UR60][R162.64], P0 ;  /* 0xc0000000a2fb7fae */ /* 0x000fe8000812187c */
        /* <DEDUP_REMOVED lines=9> */
[----:B------:R-:W3:Y:S04]  /*1ab10*/  LDL.64 R194, [R1+0x8] ;  /* 0x0000080001c27983 */ /* 0x000ee80000100a00 */
[----:B----4-:R-:W-:Y:S04]  /*1ab20*/  LDGSTS.E [R251+-0x3ec00], desc[UR60][R246.64], P0 ;  /* 0xc1400000f6fb7fae */ /* 0x010fe8000812187c */
[----:B--2---:R-:W-:Y:S04]  /*1ab30*/  LDGSTS.E [R251+-0x3e800], desc[UR60][R8.64], P0 ;  /* 0xc180000008fb7fae */ /* 0x004fe8000812187c */
[----:B------:R-:W-:Y:S04]  /*1ab40*/  LDGSTS.E [R251+-0x3e400], desc[UR60][R6.64], P0 ;  /* 0xc1c0000006fb7fae */ /* 0x000fe8000812187c */
        /* <DEDUP_REMOVED lines=14> */
[----:B---3--:R-:W-:Y:S04]  /*1ac30*/  LDGSTS.E [R251+-0x3a800], desc[UR60][R90.64], P0 ;  /* 0xc58000005afb7fae */ /* 0x008fe8000812187c */
[----:B------:R-:W-:Y:S04]  /*1ac40*/  LDGSTS.E [R251+-0x3a400], desc[UR60][R98.64], P0 ;  /* 0xc5c0000062fb7fae */ /* 0x000fe8000812187c */
[----:B------:R-:W-:Y:S04]  /*1ac50*/  LDGSTS.E [R251+-0x3a000], desc[UR60][R106.64], P0 ;  /* 0xc60000006afb7fae */ /* 0x000fe8000812187c */
[----:B------:R-:W-:Y:S04]  /*1ac60*/  LDGSTS.E [R251+-0x39c00], desc[UR60][R114.64], P0 ;  /* 0xc640000072fb7fae */ /* 0x000fe8000812187c */
[----:B------:R-:W-:Y:S04]  /*1ac70*/  LDGSTS.E [R251+-0x39800], desc[UR60][R122.64], P0 ;  /* 0xc68000007afb7fae */ /* 0x000fe8000812187c */
[----:B------:R-:W-:Y:S04]  /*1ac80*/  LDGSTS.E [R251+-0x39400], desc[UR60][R130.64], P0 ;  /* 0xc6c0000082fb7fae */ /* 0x000fe8000812187c */
[----:B------:R-:W-:Y:S04]  /*1ac90*/  LDGSTS.E [R251+-0x39000], desc[UR60][R138.64], P0 ;  /* 0xc70000008afb7fae */ /* 0x000fe8000812187c */
[----:B------:R-:W-:Y:S04]  /*1aca0*/  LDGSTS.E [R251+-0x38c00], desc[UR60][R146.64], P0 ;  /* 0xc740000092fb7fae */ /* 0x000fe8000812187c */
[----:B------:R-:W2:Y:S04]  /*1acb0*/  LDL.64 R130, [R1+0x2c0] ;  /* 0x0002c00001827983 */ /* 0x000ea80000100a00 */
[----:B------:R-:W-:Y:S04]  /*1acc0*/  LDGSTS.E [R251+-0x38800], desc[UR60][R154.64], P0 ;  /* 0xc78000009afb7fae */ /* 0x000fe8000812187c */
[----:B------:R-:W3:Y:S04]  /*1acd0*/  LDL.64 R146, [R1+0x300] ;  /* 0x0003000001927983 */ /* 0x000ee80000100a00 */
[----:B------:R-:W-:Y:S04]  /*1ace0*/  LDGSTS.E [R251+-0x38400], desc[UR60][R162.64], P0 ;  /* 0xc7c00000a2fb7fae */ /* 0x000fe8000812187c */
[----:B------:R-:W4:Y:S04]  /*1acf0*/  LDL.64 R154, [R1+0x320] ;  /* 0x00032000019a7983 */ /* 0x000f280000100a00 */
[----:B------:R-:W-:Y:S04]  /*1ad00*/  LDGSTS.E [R251+-0x20000], desc[UR60][R170.64], P0 ;  /* 0xe0000000aafb7fae */ /* 0x000fe8000812187c */
[----:B------:R-:W2:Y:S04]  /*1ad10*/  LDL.64 R162, [R1+0x460] ;  /* 0x0004600001a27983 */ /* 0x000ea80000100a00 */
[----:B------:R-:W-:Y:S04]  /*1ad20*/  LDGSTS.E [R251+-0x1fc00], desc[UR60][R178.64], P0 ;  /* 0xe0400000b2fb7fae */ /* 0x000fe8000812187c */
[----:B------:R-:W3:Y:S04]  /*1ad30*/  LDL.64 R170, [R1+0x440] ;  /* 0x0004400001aa7983 */ /* 0x000ee80000100a00 */
[----:B------:R-:W-:Y:S04]  /*1ad40*/  LDGSTS.E [R251+-0x1f800], desc[UR60][R186.64], P0 ;  /* 0xe0800000bafb7fae */ /* 0x000fe8000812187c */
[----:B------:R-:W4:Y:S04]  /*1ad50*/  LDL.64 R178, [R1+0x420] ;  /* 0x0004200001b27983 */ /* 0x000f280000100a00 */
[----:B------:R-:W-:Y:S04]  /*1ad60*/  LDGSTS.E [R251+-0x1f400], desc[UR60][R194.64], P0 ;  /* 0xe0c00000c2fb7fae */ /* 0x000fe8000812187c */
[----:B------:R-:W4:Y:S04]  /*1ad70*/  LDL.64 R186, [R1+0x400] ;  /* 0x0004000001ba7983 */ /* 0x000f280000100a00 */
[----:B------:R-:W-:Y:S04]  /*1ad80*/  LDGSTS.E [R251+-0x1f000], desc[UR60][R232.64], P0 ;  /* 0xe1000000e8fb7fae */ /* 0x000fe8000812187c */
[----:B------:R-:W4:Y:S04]  /*1ad90*/  LDL.64 R194, [R1+0x3e0] ;  /* 0x0003e00001c27983 */ /* 0x000f280000100a00 */
        /* <DEDUP_REMOVED lines=27> */
[----:B------:R-:W4:Y:S04]  /*1af50*/  LDL.64 R138, [R1+0x2e0] ;  /* 0x0002e000018a7983 */ /* 0x000f280000100a00 */
        /* <DEDUP_REMOVED lines=21> */
[----:B------:R-:W4:Y:S04]  /*1b0b0*/  LDL.64 R242, [R1] ;  /* 0x0000000001f27983 */ /* 0x000f280000100a00 */
[----:B--2---:R-:W-:Y:S04]  /*1b0c0*/  LDGSTS.E [R248+-0x3ff00], desc[UR60][R162.64], P0 ;  /* 0xc0100000a2f87fae */ /* 0x004fe8000812187c */
[----:B---3--:R-:W-:Y:S04]  /*1b0d0*/  LDGSTS.E [R248+-0x3fb00], desc[UR60][R170.64], P0 ;  /* 0xc0500000aaf87fae */ /* 0x008fe8000812187c */
[----:B------:R-:W2:Y:S04]  /*1b0e0*/  LDL.64 R162, [R1+0x340] ;  /* 0x0003400001a27983 */ /* 0x000ea80000100a00 */
[----:B----4-:R-:W-:Y:S04]  /*1b0f0*/  LDGSTS.E [R248+-0x3f700], desc[UR60][R178.64], P0 ;  /* 0xc0900000b2f87fae */ /* 0x010fe8000812187c */
[----:B------:R-:W3:Y:S04]  /*1b100*/  LDL.64 R170, [R1+0x360] ;  /* 0x0003600001aa7983 */ /* 0x000ee80000100a00 */
[----:B------:R-:W-:Y:S04]  /*1b110*/  LDGSTS.E [R248+-0x3f300], desc[UR60][R186.64], P0 ;  /* 0xc0d00000baf87fae */ /* 0x000fe8000812187c */
[----:B------:R-:W4:Y:S04]  /*1b120*/  LDL.64 R178, [R1+0x380] ;  /* 0x0003800001b27983 */ /* 0x000f280000100a00 */
[----:B------:R-:W-:Y:S04]  /*1b130*/  LDGSTS.E [R248+-0x3ef00], desc[UR60][R194.64], P0 ;  /* 0xc1100000c2f87fae */ /* 0x000fe8000812187c */
[----:B------:R-:W2:Y:S04]  /*1b140*/  LDL.64 R186, [R1+0x3a0] ;  /* 0x0003a00001ba7983 */ /* 0x000ea80000100a00 */
[----:B------:R-:W3:Y:S04]  /*1b150*/  LDL.64 R194, [R1+0x3c0] ;  /* 0x0003c00001c27983 */ /* 0x000ee80000100a00 */
[----:B---3--:R-:W-:Y:S04]  /*1b160*/  LDGSTS.E [R248+-0x3eb00], desc[UR60][R194.64], P0 ;  /* 0xc1500000c2f87fae */ /* 0x008fe8000812187c */
[----:B--2---:R-:W-:Y:S04]  /*1b170*/  LDGSTS.E [R248+-0x3e700], desc[UR60][R186.64], P0 ;  /* 0xc1900000baf87fae */ /* 0x004fe8000812187c */
[----:B----4-:R-:W-:Y:S04]  /*1b180*/  LDGSTS.E [R248+-0x3e300], desc[UR60][R178.64], P0 ;  /* 0xc1d00000b2f87fae */ /* 0x010fe8000812187c */
[----:B------:R-:W2:Y:S04]  /*1b190*/  LDL.LU.64 R194, [R1+0x23b0] ;  /* 0x0023b00001c27983 */ /* 0x000ea80000300a00 */
[----:B------:R-:W-:Y:S04]  /*1b1a0*/  LDGSTS.E [R248+-0x3df00], desc[UR60][R170.64], P0 ;  /* 0xc2100000aaf87fae */ /* 0x000fe8000812187c */
[----:B------:R-:W3:Y:S04]  /*1b1b0*/  LDL.LU.64 R186, [R1+0x23a8] ;  /* 0x0023a80001ba7983 */ /* 0x000ee80000300a00 */
[----:B------:R-:W-:Y:S04]  /*1b1c0*/  LDGSTS.E [R248+-0x3db00], desc[UR60][R162.64], P0 ;  /* 0xc2500000a2f87fae */ /* 0x000fe8000812187c */
[----:B------:R-:W4:Y:S04]  /*1b1d0*/  LDL.LU.64 R178, [R1+0x23a0] ;  /* 0x0023a00001b27983 */ /* 0x000f280000300a00 */
        /* <DEDUP_REMOVED lines=45> */
[----:B------:R-:W-:Y:S04]  /*1b4b0*/  LDGSTS.E [R248+-0x1fb00], desc[UR60][R4.64], P0 ;  /* 0xe050000004f87fae */ /* 0x000fe8000812187c */
[----:B------:R-:W-:Y:S04]  /*1b4c0*/  LDGSTS.E [R248+-0x1f700], desc[UR60][R240.64], P0 ;  /* 0xe0900000f0f87fae */ /* 0x000fe8000812187c */
[----:B------:R-:W2:Y:S04]  /*1b4d0*/  LDL.64 R6, [R1+0x458] ;  /* 0x0004580001067983 */ /* 0x000ea80000100a00 */
[----:B------:R-:W3:Y:S04]  /*1b4e0*/  LDL.64 R4, [R1+0x438] ;  /* 0x0004380001047983 */ /* 0x000ee80000100a00 */
        /* <DEDUP_REMOVED lines=10> */
[----:B------:R-:W-:Y:S04]  /*1b590*/  STL.64 [R1+0x21f8], R230 ;  /* 0x0021f8e601007387 */ /* 0x000fe80000100a00 */
        /* <DEDUP_REMOVED lines=42> */
[----:B------:R-:W-:Y:S04]  /*1b840*/  STL.64 [R1+0x22a8], R54 ;  /* 0x0022a83601007387 */ /* 0x000fe80000100a00 */
[----:B------:R-:W-:Y:S04]  /*1b850*/  STL.64 [R1+0x22b0], R46 ;  /* 0x0022b02e01007387 */ /* 0x000fe80000100a00 */
[----:B------:R1:W-:Y:S04]  /*1b860*/  STL.64 [R1+0x22b8], R38 ;  /* 0x0022b82601007387 */ /* 0x0003e80000100a00 */
[----:B------:R-:W4:Y:S04]  /*1b870*/  LDL.64 R8, [R1+0x358] ;  /* 0x0003580001087983 */ /* 0x000f280000100a00 */
[----:B------:R-:W4:Y:S04]  /*1b880*/  LDL.64 R246, [R1+0x338] ;  /* 0x0003380001f67983 */ /* 0x000f280000100a00 */
[----:B-1----:R-:W4:Y:S04]  /*1b890*/  LDL.64 R38, [R1+0x318] ;  /* 0x0003180001267983 */ /* 0x002f280000100a00 */
        /* <DEDUP_REMOVED lines=14> */
[----:B--2---:R-:W-:Y:S04]  /*1b980*/  LDGSTS.E [R249+-0x3fe00], desc[UR60][R6.64], P0 ;  /* 0xc020000006f97fae */ /* 0x004fe8000812187c */
[----:B---3--:R-:W-:Y:S04]  /*1b990*/  LDGSTS.E [R249+-0x3fa00], desc[UR60][R4.64], P0 ;  /* 0xc060000004f97fae */ /* 0x008fe8000812187c */
[----:B------:R-:W2:Y:S04]  /*1b9a0*/  LDL.64 R158, [R1+0x138] ;  /* 0x00013800019e7983 */ /* 0x000ea80000100a00 */
[----:B----4-:R-:W-:Y:S04]  /*1b9b0*/  LDGSTS.E [R249+-0x3f600], desc[UR60][R240.64], P0 ;  /* 0xc0a00000f0f97fae */ /* 0x010fe8000812187c */
[----:B------:R-:W3:Y:S04]  /*1b9c0*/  LDL.64 R4, [R1+0x398] ;  /* 0x0003980001047983 */ /* 0x000ee80000100a00 */
[----:B------:R-:W-:Y:S04]  /*1b9d0*/  LDGSTS.E [R249+-0x3f200], desc[UR60][R242.64], P0 ;  /* 0xc0e00000f2f97fae */ /* 0x000fe8000812187c */
[----:B------:R-:W4:Y:S04]  /*1b9e0*/  LDL.64 R240, [R1+0x3b8] ;  /* 0x0003b80001f07983 */ /* 0x000f280000100a00 */
[----:B------:R-:W2:Y:S04]  /*1b9f0*/  LDL.64 R6, [R1+0x378] ;  /* 0x0003780001067983 */ /* 0x000ea80000100a00 */
[----:B------:R-:W3:Y:S04]  /*1ba00*/  LDL.64 R242, [R1+0x3d8] ;  /* 0x0003d80001f27983 */ /* 0x000ee80000100a00 */
        /* <DEDUP_REMOVED lines=9> */
[----:B---3--:R-:W-:Y:S04]  /*1baa0*/  LDGSTS.E [R249+-0x3ee00], desc[UR60][R242.64], P0 ;  /* 0xc1200000f2f97fae */ /* 0x008fe8000812187c */
[----:B----4-:R-:W-:Y:S04]  /*1bab0*/  LDGSTS.E [R249+-0x3ea00], desc[UR60][R240.64], P0 ;  /* 0xc1600000f0f97fae */ /* 0x010fe8000812187c */
[----:B------:R-:W-:Y:S04]  /*1bac0*/  LDGSTS.E [R249+-0x3e600], desc[UR60][R4.64], P0 ;  /* 0xc1a0000004f97fae */ /* 0x000fe8000812187c */
        /* <DEDUP_REMOVED lines=36> */
[----:B------:R-:W4:Y:S04]  /*1bd10*/  LDL.64 R230, [R1+0x410] ;  /* 0x0004100001e67983 */ /* 0x000f280000100a00 */
[----:B------:R-:W-:Y:S04]  /*1bd20*/  STL.64 [R1+0x2130], R236 ;  /* 0x002130ec01007387 */ /* 0x000fe80000100a00 */
[----:B------:R-:W-:Y:S04]  /*1bd30*/  STL.64 [R1+0x2138], R228 ;  /* 0x002138e401007387 */ /* 0x000fe80000100a00 */
[----:B------:R-:W-:Y:S04]  /*1bd40*/  STL.64 [R1+0x2140], R220 ;  /* 0x002140dc01007387 */ /* 0x000fe80000100a00 */
[----:B------:R-:W-:Y:S04]  /*1bd50*/  STL.64 [R1+0x2148], R212 ;  /* 0x002148d401007387 */ /* 0x000fe80000100a00 */
[----:B------:R1:W-:Y:S04]  /*1bd60*/  STL.64 [R1+0x2150], R204 ;  /* 0x002150cc01007387 */ /* 0x0003e80000100a00 */
[----:B------:R1:W-:Y:S04]  /*1bd70*/  STL.64 [R1+0x2158], R196 ;  /* 0x002158c401007387 */ /* 0x0003e80000100a00 */
        /* <DEDUP_REMOVED lines=24> */
[----:B------:R2:W-:Y:S04]  /*1bf00*/  STL.64 [R1+0x21f0], R44 ;  /* 0x0021f02c01007387 */ /* 0x0005e80000100a00 */
[----:B-1----:R-:W4:Y:S04]  /*1bf10*/  LDL.64 R204, [R1+0x3d0] ;  /* 0x0003d00001cc7983 */ /* 0x002f280000100a00 */
[----:B------:R-:W4:Y:S04]  /*1bf20*/  LDL.64 R196, [R1+0x3f0] ;  /* 0x0003f00001c47983 */ /* 0x000f280000100a00 */
[----:B------:R-:W4:Y:S04]  /*1bf30*/  LDL.64 R212, [R1+0x3b0] ;  /* 0x0003b00001d47983 */ /* 0x000f280000100a00 */
[----:B------:R-:W4:Y:S04]  /*1bf40*/  LDL.64 R220, [R1+0x390] ;  /* 0x0003900001dc7983 */ /* 0x000f280000100a00 */
[----:B------:R-:W-:Y:S04]  /*1bf50*/  LDGSTS.E [R249+-0x1da00], desc[UR60][R188.64], P0 ;  /* 0xe2600000bcf97fae */ /* 0x000fe8000812187c */
        /* <DEDUP_REMOVED lines=35> */
[----:B------:R2:W-:Y:S04]  /*1c190*/  LDGSTS.E [R249+-0x19200], desc[UR60][R44.64], P0 ;  /* 0xe6e000002cf97fae */ /* 0x0005e8000812187c */
[----:B------:R-:W4:Y:S04]  /*1c1a0*/  LDL.64 R166, [R1+0x130] ;  /* 0x0001300001a67983 */ /* 0x000f280000100a00 */
[----:B------:R-:W-:Y:S04]  /*1c1b0*/  LDGSTS.E [R249+-0x18e00], desc[UR60][R36.64], P0 ;  /* 0xe720000024f97fae */ /* 0x000fe8000812187c */
[----:B------:R-:W4:Y:S01]  /*1c1c0*/  LDL.64 R174, [R1+0x110] ;  /* 0x0001100001ae7983 */ /* 0x000f220000100a00 */
[----:B--2---:R-:W1:Y:S03]  /*1c1d0*/  LDC R44, c[0x0][0x230] ;  /* 0x00008c00ff2c7b82 */ /* 0x004e660000000800 */
[----:B------:R-:W-:Y:S04]  /*1c1e0*/  LDGSTS.E [R249+-0x18a00], desc[UR60][R28.64], P0 ;  /* 0xe76000001cf97fae */ /* 0x000fe8000812187c */
[----:B------:R-:W2:Y:S04]  /*1c1f0*/  LDL.64 R182, [R1+0xf0] ;  /* 0x0000f00001b67983 */ /* 0x000ea80000100a00 */
[----:B------:R-:W-:Y:S04]  /*1c200*/  LDGSTS.E [R249+-0x18600], desc[UR60][R20.64], P0 ;  /* 0xe7a0000014f97fae */ /* 0x000fe8000812187c */
[----:B------:R-:W2:Y:S04]  /*1c210*/  LDL.64 R190, [R1+0xd0] ;  /* 0x0000d00001be7983 */ /* 0x000ea80000100a00 */
[----:B------:R-:W-:Y:S04]  /*1c220*/  LDGSTS.E [R249+-0x18200], desc[UR60][R2.64], P0 ;  /* 0xe7e0000002f97fae */ /* 0x000fe8000812187c */
[----:B------:R-:W2:Y:S04]  /*1c230*/  LDL.64 R198, [R1+0xb0] ;  /* 0x0000b00001c67983 */ /* 0x000ea80000100a00 */
[----:B------:R-:W-:Y:S04]  /*1c240*/  LDGSTS.E [R250+-0x3fd00], desc[UR60][R214.64], P0 ;  /* 0xc0300000d6fa7fae */ /* 0x000fe8000812187c */
[----:B------:R-:W2:Y:S04]  /*1c250*/  LDL.64 R206, [R1+0x90] ;  /* 0x0000900001ce7983 */ /* 0x000ea80000100a00 */
[----:B---3--:R-:W-:Y:S04]  /*1c260*/  LDGSTS.E [R250+-0x3f900], desc[UR60][R222.64], P0 ;  /* 0xc0700000defa7fae */ /* 0x008fe8000812187c */
[----:B------:R-:W3:Y:S04]  /*1c270*/  LDL.64 R214, [R1+0x70] ;  /* 0x0000700001d67983 */ /* 0x000ee80000100a00 */
[----:B----4-:R-:W-:Y:S04]  /*1c280*/  LDGSTS.E [R250+-0x3f500], desc[UR60][R230.64], P0 ;  /* 0xc0b00000e6fa7fae */ /* 0x010fe8000812187c */
[----:B------:R-:W4:Y:S04]  /*1c290*/  LDL.64 R222, [R1+0x50] ;  /* 0x0000500001de7983 */ /* 0x000f280000100a00 */
[----:B------:R-:W4:Y:S04]  /*1c2a0*/  LDL.64 R230, [R1+0x30] ;  /* 0x0000300001e67983 */ /* 0x000f280000100a00 */
[----:B------:R-:W-:Y:S04]  /*1c2b0*/  LDGSTS.E [R250+-0x3f100], desc[UR60][R196.64], P0 ;  /* 0xc0f00000c4fa7fae */ /* 0x000fe8000812187c */
[----:B------:R-:W-:Y:S04]  /*1c2c0*/  LDGSTS.E [R250+-0x3ed00], desc[UR60][R204.64], P0 ;  /* 0xc1300000ccfa7fae */ /* 0x000fe8000812187c */
[----:B------:R-:W-:Y:S04]  /*1c2d0*/  LDGSTS.E [R250+-0x3e900], desc[UR60][R212.64], P0 ;  /* 0xc1700000d4fa7fae */ /* 0x000fe8000812187c */
[----:B------:R-:W-:Y:S04]  /*1c2e0*/  LDGSTS.E [R250+-0x3e500], desc[UR60][R220.64], P0 ;  /* 0xc1b00000dcfa7fae */ /* 0x000fe8000812187c */
[----:B------:R-:W-:Y:S04]  /*1c2f0*/  LDGSTS.E [R250+-0x3e100], desc[UR60][R228.64], P0 ;  /* 0xc1f00000e4fa7fae */ /* 0x000fe8000812187c */
[----:B------:R-:W-:Y:S04]  /*1c300*/  LDGSTS.E [R250+-0x3dd00], desc[UR60][R236.64], P0 ;  /* 0xc2300000ecfa7fae */ /* 0x000fe8000812187c */
[----:B------:R1:W-:Y:S04]  /*1c310*/  LDGSTS.E [R250+-0x3d900], desc[UR60][R38.64], P0 ;  /* 0xc270000026fa7fae */ /* 0x0003e8000812187c */
[----:B------:R-:W-:Y:S01]  /*1c320*/  LDGSTS.E [R250+-0x3d500], desc[UR60][R46.64], P0 ;  /* 0xc2b000002efa7fae */ /* 0x000fe2000812187c */
[----:B-1----:R-:W1:Y:S03]  /*1c330*/  LDC R39, c[0x0][0x230] ;  /* 0x00008c00ff277b82 */ /* 0x002e660000000800 */
        /* <DEDUP_REMOVED lines=16> */
[----:B--2---:R2:W-:Y:S04]  /*1c440*/  LDGSTS.E [R250+-0x39100], desc[UR60][R182.64], P0 ;  /* 0xc6f00000b6fa7fae */ /* 0x0045e8000812187c */
[----:B------:R-:W-:Y:S01]  /*1c450*/  LDGSTS.E [R250+-0x38d00], desc[UR60][R190.64], P0 ;  /* 0xc7300000befa7fae */ /* 0x000fe2000812187c */
[----:B--2---:R-:W2:Y:S03]  /*1c460*/  LDC R182, c[0x0][0x230] ;  /* 0x00008c00ffb67b82 */ /* 0x004ea60000000800 */
[----:B------:R-:W-:Y:S05]  /*1c470*/  LDGSTS.E [R250+-0x38900], desc[UR60][R198.64], P0 ;  /* 0xc7700000c6fa7fae */ /* 0x000fea000812187c */
[----:B------:R-:W1:Y:S01]  /*1c480*/  LDC R183, c[0x0][0x230] ;  /* 0x00008c00ffb77b82 */ /* 0x000e620000000800 */
[----:B------:R-:W-:Y:S04]  /*1c490*/  LDGSTS.E [R250+-0x38500], desc[UR60][R206.64], P0 ;  /* 0xc7b00000cefa7fae */ /* 0x000fe8000812187c */
[----:B---3--:R3:W-:Y:S04]  /*1c4a0*/  LDGSTS.E [R250+-0x38100], desc[UR60][R214.64], P0 ;  /* 0xc7f00000d6fa7fae */ /* 0x0087e8000812187c */
[----:B----4-:R-:W-:Y:S01]  /*1c4b0*/  LDGSTS.E [R250+-0x1fd00], desc[UR60][R222.64], P0 ;  /* 0xe0300000defa7fae */ /* 0x010fe2000812187c */
[----:B---3--:R-:W3:Y:S03]  /*1c4c0*/  LDC R214, c[0x0][0x230] ;  /* 0x00008c00ffd67b82 */ /* 0x008ee60000000800 */
[----:B------:R-:W-:Y:S04]  /*1c4d0*/  LDGSTS.E [R250+-0x1f900], desc[UR60][R230.64], P0 ;  /* 0xe0700000e6fa7fae */ /* 0x000fe8000812187c */
[----:B------:R-:W4:Y:S01]  /*1c4e0*/  LDL.LU.64 R222, [R1+0xc58] ;  /* 0x000c580001de7983 */ /* 0x000f220000300a00 */
[----:B------:R-:W2:Y:S03]  /*1c4f0*/  LDC R215, c[0x0][0x230] ;  /* 0x00008c00ffd77b82 */ /* 0x000ea60000000800 */
[----:B------:R1:W-:Y:S04]  /*1c500*/  LDGSTS.E [R250+-0x1f500], desc[UR60][R10.64], P0 ;  /* 0xe0b000000afa7fae */ /* 0x0003e8000812187c */
[----:B------:R-:W1:Y:S04]  /*1c510*/  LDL.LU.64 R230, [R1+0xc50] ;  /* 0x000c500001e67983 */ /* 0x000e680000300a00 */
        /* <DEDUP_REMOVED lines=26> */
[----:B------:R-:W4:Y:S04]  /*1c6c0*/  LDL.LU.64 R166, [R1+0xc48] ;  /* 0x000c480001a67983 */ /* 0x000f280000300a00 */
[----:B------:R-:W-:Y:S04]  /*1c6d0*/  LDGSTS.E [R250+-0x18900], desc[UR60][R26.64], P0 ;  /* 0xe77000001afa7fae */ /* 0x000fe8000812187c */
[----:B------:R-:W4:Y:S04]  /*1c6e0*/  LDL.LU.64 R174, [R1+0xc40] ;  /* 0x000c400001ae7983 */ /* 0x000f280000300a00 */
[----:B------:R-:W-:Y:S04]  /*1c6f0*/  LDGSTS.E [R250+-0x18500], desc[UR60][R18.64], P0 ;  /* 0xe7b0000012fa7fae */ /* 0x000fe8000812187c */
[----:B------:R-:W4:Y:S04]  /*1c700*/  LDL.LU.64 R190, [R1+0xc38] ;  /* 0x000c380001be7983 */ /* 0x000f280000300a00 */
[----:B------:R-:W-:Y:S01]  /*1c710*/  LDGSTS.E [R250+-0x18100], desc[UR60][R238.64], P0 ;  /* 0xe7f00000eefa7fae */ /* 0x000fe2000812187c */
[----:B------:R-:W-:Y:S01]  /*1c720*/  ISETP.GE.U32.AND P0, PT, R252, 0x7ffffefb, PT ;  /* 0x7ffffefbfc00780c */ /* 0x000fe20003f06070 */
[----:B------:R-:W-:-:S02]  /*1c730*/  IMAD.SHL.U32 R252, R244, 0x80, RZ ;  /* 0x00000080f4fc7824 */ /* 0x000fc400078e00ff */
[----:B------:R-:W4:Y:S04]  /*1c740*/  LDL.LU.64 R198, [R1+0xc30] ;  /* 0x000c300001c67983 */ /* 0x000f280000300a00 */
[----:B------:R1:W-:Y:S01]  /*1c750*/  STL.64 [R1+0x20e8], R10 ;  /* 0x0020e80a01007387 */ /* 0x0003e20000100a00 */
[----:B------:R-:W-:Y:S01]  /*1c760*/  IMAD.WIDE R54, R252, 0x4, R242 ;  /* 0x00000004fc367825 */ /* 0x000fe200078e02f2 */
[----:B---3--:R-:W-:Y:S01]  /*1c770*/  IADD3 R38, R214, -0x87, RZ ;  /* 0xffffff79d6267810 */ /* 0x008fe20007ffe0ff */
[----:B------:R-:W3:Y:S01]  /*1c780*/  LDC R243, c[0x0][0x230] ;  /* 0x00008c00fff37b82 */ /* 0x000ee20000000800 */
[----:B------:R-:W-:Y:S04]  /*1c790*/  STL.64 [R1+0x20f0], R234 ;  /* 0x0020f0ea01007387 */ /* 0x000fe80000100a00 */
[----:B------:R-:W-:Y:S01]  /*1c7a0*/  STL.64 [R1+0x20f8], R226 ;  /* 0x0020f8e201007387 */ /* 0x000fe20000100a00 */
[----:B------:R-:W-:-:S02]  /*1c7b0*/  IMAD.WIDE R52, R252, 0x4, R240 ;  /* 0x00000004fc347825 */ /* 0x000fc400078e02f0 */
[----:B------:R-:W3:Y:S01]  /*1c7c0*/  LDC R242, c[0x0][0x230] ;  /* 0x00008c00fff27b82 */ /* 0x000ee20000000800 */
[----:B------:R-:W-:Y:S04]  /*1c7d0*/  STL.64 [R1+0x2100], R218 ;  /* 0x002100da01007387 */ /* 0x000fe80000100a00 */
[----:B------:R-:W-:Y:S04]  /*1c7e0*/  STL.64 [R1+0x2108], R210 ;  /* 0x002108d201007387 */ /* 0x000fe80000100a00 */
[----:B------:R-:W-:Y:S04]  /*1c7f0*/  STL.64 [R1+0x2110], R202 ;  /* 0x002110ca01007387 */ /* 0x000fe80000100a00 */
[----:B------:R-:W-:Y:S04]  /*1c800*/  STL.64 [R1+0x2118], R194 ;  /* 0x002118c201007387 */ /* 0x000fe80000100a00 */
[----:B------:R-:W-:Y:S01]  /*1c810*/  STL.64 [R1+0x2120], R186 ;  /* 0x002120ba01007387 */ /* 0x000fe20000100a00 */
[----:B--2---:R-:W-:-:S03]  /*1c820*/  VIADD R244, R215, 0xffffff5f ;  /* 0xffffff5fd7f47836 */ /* 0x004fc60000000000 */
[----:B------:R-:W-:Y:S04]  /*1c830*/  STL.64 [R1+0x2128], R178 ;  /* 0x002128b201007387 */ /* 0x000fe80000100a00 */
[----:B------:R-:W-:Y:S04]  /*1c840*/  STL.64 [R1+0x1140], R54 ;  /* 0x0011403601007387 */ /* 0x000fe80000100a00 */
[----:B------:R-:W2:Y:S04]  /*1c850*/  LDL.LU.64 R206, [R1+0xaa8] ;  /* 0x000aa80001ce7983 */ /* 0x000ea80000300a00 */
[----:B------:R-:W-:Y:S04]  /*1c860*/  STL.64 [R1+0x1148], R52 ;  /* 0x0011483401007387 */ /* 0x000fe80000100a00 */
[----:B------:R-:W3:Y:S04]  /*1c870*/  LDL.LU.64 R214, [R1+0xaa0] ;  /* 0x000aa00001d67983 */ /* 0x000ee80000300a00 */
[----:B------:R-:W0:Y:S01]  /*1c880*/  LDGDEPBAR ;  /* 0x00000000000079af */ /* 0x000e220000000000 */
[----:B------:R-:W-:Y:S01]  /*1c890*/  BAR.SYNC.DEFER_BLOCKING 0x0 ;  /* 0x0000000000007b1d */ /* 0x000fe20000010000 */
[----:B----4-:R-:W-:-:S05]  /*1c8a0*/  IMAD.WIDE R46, R252, 0x4, R222 ;  /* 0x00000004fc2e7825 */ /* 0x010fca00078e02de */
[----:B------:R-:W-:Y:S01]  /*1c8b0*/  @!PT LDS RZ, [RZ] ;  /* 0x00000000fffff984 */ /* 0x000fe20000000800 */
[----:B------:R-:W-:Y:S01]  /*1c8c0*/  @!PT LDS RZ, [RZ] ;  /* 0x00000000fffff984 */ /* 0x000fe20000000800 */
[----:B------:R-:W-:Y:S01]  /*1c8d0*/  @!PT LDS RZ, [RZ] ;  /* 0x00000000fffff984 */ /* 0x000fe20000000800 */
[----:B------:R-:W-:Y:S01]  /*1c8e0*/  LDGSTS.E [R0+0x40000], desc[UR60][R54.64], !P2 ;  /* 0x4000000036007fae */ /* 0x000fe2000d12187c */
[----:B-1----:R-:W-:-:S03]  /*1c8f0*/  IMAD.WIDE R10, R252, 0x4, R230 ;  /* 0x00000004fc0a7825 */ /* 0x002fc600078e02e6 */
[----:B------:R-:W-:Y:S04]  /*1c900*/  STL.64 [R1+0xfc0], R46 ;  /* 0x000fc02e01007387 */ /* 0x000fe80000100a00 */
[----:B------:R1:W-:Y:S04]  /*1c910*/  STL.64 [R1+0xfd0], R10 ;  /* 0x000fd00a01007387 */ /* 0x0003e80000100a00 */
[----:B------:R-:W4:Y:S04]  /*1c920*/  LDL.LU.64 R222, [R1+0xa98] ;  /* 0x000a980001de7983 */ /* 0x000f280000300a00 */
[----:B------:R-:W4:Y:S04]  /*1c930*/  LDL.LU.64 R230, [R1+0xa90] ;  /* 0x000a900001e67983 */ /* 0x000f280000300a00 */
[----:B------:R-:W-:Y:S01]  /*1c940*/  LDGSTS.E [R0+0x48000], desc[UR60][R52.64], !P2 ;  /* 0x4800000034007fae */ /* 0x000fe2000d12187c */
[----:B------:R-:W-:-:S03]  /*1c950*/  VIADD R241, R182, 0xffffff5e ;  /* 0xffffff5eb6f17836 */ /* 0x000fc60000000000 */
[----:B------:R-:W-:Y:S01]  /*1c960*/  LDGSTS.E [R0+0x40004], desc[UR60][R46.64], !P3 ;  /* 0x400040002e007fae */ /* 0x000fe2000d92187c */
[----:B------:R-:W-:-:S03]  /*1c970*/  VIADD R240, R183, 0xffffff5d ;  /* 0xffffff5db7f07836 */ /* 0x000fc60000000000 */
[----:B------:R1:W-:Y:S01]  /*1c980*/  LDGSTS.E [R0+0x48004], desc[UR60][R10.64], !P3 ;  /* 0x480040000a007fae */ /* 0x0003e2000d92187c */
[C---:B------:R-:W-:Y:S01]  /*1c990*/  IMAD.WIDE R60, R252.reuse, 0x4, R166 ;  /* 0x00000004fc3c7825 */ /* 0x040fe200078e02a6 */
[----:B-1----:R-:W1:Y:S03]  /*1c9a0*/  LDC R10, c[0x0][0x230] ;  /* 0x00008c00ff0a7b82 */ /* 0x002e660000000800 */
[C---:B------:R-:W-:Y:S01]  /*1c9b0*/  IMAD.WIDE R54, R252.reuse, 0x4, R174 ;  /* 0x00000004fc367825 */ /* 0x040fe200078e02ae */
[----:B------:R-:W-:Y:S03]  /*1c9c0*/  STL.64 [R1+0xfe0], R60 ;  /* 0x000fe03c01007387 */ /* 0x000fe60000100a00 */
[----:B------:R-:W-:Y:S01]  /*1c9d0*/  IMAD.WIDE R52, R252, 0x4, R190 ;  /* 0x00000004fc347825 */ /* 0x000fe200078e02be */
[----:B------:R2:W-:Y:S01]  /*1c9e0*/  STL.64 [R1+0xff0], R54 ;  /* 0x000ff03601007387 */ /* 0x0005e20000100a00 */
[----:B------:R-:W-:Y:S01]  /*1c9f0*/  ISETP.GE.U32.AND P2, PT, R38, 0x7ffffefa, PT ;  /* 0x7ffffefa2600780c */ /* 0x000fe20003f46070 */
[----:B------:R-:W1:Y:S02]  /*1ca00*/  LDC R11, c[0x0][0x230] ;  /* 0x00008c00ff0b7b82 */ /* 0x000e640000000800 */
[----:B------:R-:W4:Y:S01]  /*1ca10*/  LDL.LU.64 R174, [R1+0xa88] ;  /* 0x000a880001ae7983 */ /* 0x000f220000300a00 */
[----:B------:R-:W-:-:S03]  /*1ca20*/  IMAD.WIDE R46, R252, 0x4, R198 ;  /* 0x00000004fc2e7825 */ /* 0x000fc600078e02c6 */
[----:B------:R-:W4:Y:S01]  /*1ca30*/  LDL.LU.64 R182, [R1+0xa80] ;  /* 0x000a800001b67983 */ /* 0x000f220000300a00 */
[----:B------:R-:W-:Y:S01]  /*1ca40*/  ISETP.GE.U32.AND P3, PT, R244, 0x7ffffee0, PT ;  /* 0x7ffffee0f400780c */ /* 0x000fe20003f66070 */
[----:B------:R-:W1:Y:S02]  /*1ca50*/  LDC R38, c[0x0][0x230] ;  /* 0x00008c00ff267b82 */ /* 0x000e640000000800 */
[----:B------:R3:W-:Y:S04]  /*1ca60*/  STL.64 [R1+0x1000], R52 ;  /* 0x0010003401007387 */ /* 0x0007e80000100a00 */
[----:B------:R-:W-:Y:S02]  /*1ca70*/  LDGSTS.E [R0+0x40008], desc[UR60][R60.64], !P4 ;  /* 0x400080003c007fae */ /* 0x000fe4000e12187c */
[----:B------:R-:W1:Y:S02]  /*1ca80*/  LDC R244, c[0x0][0x230] ;  /* 0x00008c00fff47b82 */ /* 0x000e640000000800 */
[----:B------:R4:W-:Y:S04]  /*1ca90*/  STL.64 [R1+0x1010], R46 ;  /* 0x0010102e01007387 */ /* 0x0009e80000100a00 */
[----:B------:R-:W4:Y:S04]  /*1caa0*/  LDL.LU.64 R190, [R1+0xa78] ;  /* 0x000a780001be7983 */ /* 0x000f280000300a00 */
[----:B------:R2:W-:Y:S01]  /*1cab0*/  LDGSTS.E [R0+0x48008], desc[UR60][R54.64], !P4 ;  /* 0x4800800036007fae */ /* 0x0005e2000e12187c */
[----:B------:R-:W-:-:S03]  /*1cac0*/  ISETP.GE.U32.AND P4, PT, R241, 0x7ffffedf, PT ;  /* 0x7ffffedff100780c */ /* 0x000fc60003f86070 */
[----:B------:R-:W4:Y:S04]  /*1cad0*/  LDL.LU.64 R198, [R1+0xa70] ;  /* 0x000a700001c67983 */ /* 0x000f280000300a00 */
[----:B------:R3:W-:Y:S01]  /*1cae0*/  LDGSTS.E [R0+0x4000c], desc[UR60][R52.64], !P5 ;  /* 0x4000c00034007fae */ /* 0x0007e2000e92187c */
[----:B------:R-:W-:-:S03]  /*1caf0*/  IADD3 R241, R44, -0xa4, RZ ;  /* 0xffffff5c2cf17810 */ /* 0x000fc60007ffe0ff */
[----:B------:R4:W-:Y:S01]  /*1cb00*/  LDGSTS.E [R0+0x4800c], desc[UR60][R46.64], !P5 ;  /* 0x4800c0002e007fae */ /* 0x0009e2000e92187c */
[----:B--2---:R-:W-:-:S04]  /*1cb10*/  IMAD.WIDE R54, R252, 0x4, R206 ;  /* 0x00000004fc367825 */ /* 0x004fc800078e02ce */
[C---:B---3--:R-:W-:Y:S01]  /*1cb20*/  IMAD.WIDE R52, R252.reuse, 0x4, R214 ;  /* 0x00000004fc347825 */ /* 0x048fe200078e02d6 */
[----:B------:R2:W-:Y:S04]  /*1cb30*/  STL.64 [R1+0x1340], R54 ;  /* 0x0013403601007387 */ /* 0x0005e80000100a00 */
[----:B------:R3:W-:Y:S04]  /*1cb40*/  STL.64 [R1+0x1348], R52 ;  /* 0x0013483401007387 */ /* 0x0007e80000100a00 */
[----:B------:R-:W3:Y:S04]  /*1cb50*/  LDL.LU.64 R206, [R1+0x8e8] ;  /* 0x0008e80001ce7983 */ /* 0x000ee80000300a00 */
[----:B------:R-:W3:Y:S01]  /*1cb60*/  LDL.LU.64 R214, [R1+0x8e0] ;  /* 0x0008e00001d67983 */ /* 0x000ee20000300a00 */
[----:B----4-:R-:W-:-:S04]  /*1cb70*/  IMAD.WIDE R46, R252, 0x4, R222 ;  /* 0x00000004fc2e7825 */ /* 0x010fc800078e02de */
[----:B------:R-:W-:Y:S01]  /*1cb80*/  IMAD.WIDE R44, R252, 0x4, R230 ;  /* 0x00000004fc2c7825 */ /* 0x000fe200078e02e6 */
[----:B------:R4:W-:Y:S04]  /*1cb90*/  STL.64 [R1+0x1350], R46 ;  /* 0x0013502e01007387 */ /* 0x0009e80000100a00 */
[----:B------:R4:W-:Y:S04]  /*1cba0*/  STL.64 [R1+0x1358], R44 ;  /* 0x0013582c01007387 */ /* 0x0009e80000100a00 */
[----:B------:R-:W4:Y:S04]  /*1cbb0*/  LDL.LU.64 R222, [R1+0x8d8] ;  /* 0x0008d80001de7983 */ /* 0x000f280000300a00 */
[----:B------:R-:W4:Y:S01]  /*1cbc0*/  LDL.LU.64 R230, [R1+0x8d0] ;  /* 0x0008d00001e67983 */ /* 0x000f220000300a00 */
[----:B------:R-:W-:-:S03]  /*1cbd0*/  ISETP.GE.U32.AND P5, PT, R240, 0x7ffffede, PT ;  /* 0x7ffffedef000780c */ /* 0x000fc60003fa6070 */
[----:B------:R2:W-:Y:S04]  /*1cbe0*/  LDGSTS.E [R0+0x50000], desc[UR60][R54.64], !P3 ;  /* 0x5000000036007fae */ /* 0x0005e8000d92187c */
[----:B------:R3:W-:Y:S01]  /*1cbf0*/  LDGSTS.E [R0+0x58000], desc[UR60][R52.64], !P3 ;  /* 0x5800000034007fae */ /* 0x0007e2000d92187c */
[----:B------:R-:W-:Y:S01]  /*1cc00*/  ISETP.GE.U32.AND P3, PT, R241, 0x7ffffedd, PT ;  /* 0x7ffffeddf100780c */ /* 0x000fe20003f66070 */
[----:B------:R-:W-:Y:S02]  /*1cc10*/  VIADD R240, R39, 0xffffff3f ;  /* 0xffffff3f27f07836 */ /* 0x000fe40000000000 */
[----:B------:R4:W-:Y:S04]  /*1cc20*/  LDGSTS.E [R0+0x50004], desc[UR60][R46.64], !P4 ;  /* 0x500040002e007fae */ /* 0x0009e8000e12187c */
[----:B------:R4:W-:Y:S01]  /*1cc30*/  LDGSTS.E [R0+0x58004], desc[UR60][R44.64], !P4 ;  /* 0x580040002c007fae */ /* 0x0009e2000e12187c */
[----:B------:R-:W-:Y:S01]  /*1cc40*/  ISETP.GE.U32.AND P4, PT, R240, 0x7ffffec0, PT ;  /* 0x7ffffec0f000780c */ /* 0x000fe20003f86070 */
[----:B-1----:R-:W-:-:S02]  /*1cc50*/  VIADD R240, R10, 0xffffff3d ;  /* 0xffffff3d0af07836 */ /* 0x002fc40000000000 */
[C---:B--2---:R-:W-:Y:S01]  /*1cc60*/  IMAD.WIDE R54, R252.reuse, 0x4, R174 ;  /* 0x00000004fc367825 */ /* 0x044fe200078e02ae */
[----:B------:R-:W1:Y:S03]  /*1cc70*/  LDC R10, c[0x0][0x230] ;  /* 0x00008c00ff0a7b82 */ /* 0x000e660000000800 */
[C---:B---3--:R-:W-:Y:S01]  /*1cc80*/  IMAD.WIDE R52, R252.reuse, 0x4, R182 ;  /* 0x00000004fc347825 */ /* 0x048fe200078e02b6 */
[----:B------:R-:W-:Y:S04]  /*1cc90*/  STL.64 [R1+0x1360], R54 ;  /* 0x0013603601007387 */ /* 0x000fe80000100a00 */
[----:B------:R2:W-:Y:S04]  /*1cca0*/  STL.64 [R1+0x1368], R52 ;  /* 0x0013683401007387 */ /* 0x0005e80000100a00 */
[----:B------:R-:W3:Y:S04]  /*1ccb0*/  LDL.LU.64 R174, [R1+0x8c8] ;  /* 0x0008c80001ae7983 */ /* 0x000ee80000300a00 */
[----:B------:R-:W3:Y:S01]  /*1ccc0*/  LDL.LU.64 R182, [R1+0x8c0] ;  /* 0x0008c00001b67983 */ /* 0x000ee20000300a00 */
[----:B----4-:R-:W-:-:S03]  /*1ccd0*/  IMAD.WIDE R46, R252, 0x4, R190 ;  /* 0x00000004fc2e7825 */ /* 0x010fc600078e02be */
[----:B------:R-:W-:Y:S01]  /*1cce0*/  LDGSTS.E [R0+0x50008], desc[UR60][R54.64], !P5 ;  /* 0x5000800036007fae */ /* 0x000fe2000e92187c */
[----:B------:R-:W-:-:S03]  /*1ccf0*/  IMAD.WIDE R44, R252, 0x4, R198 ;  /* 0x00000004fc2c7825 */ /* 0x000fc600078e02c6 */
[----:B------:R4:W-:Y:S04]  /*1cd00*/  STL.64 [R1+0x1370], R46 ;  /* 0x0013702e01007387 */ /* 0x0009e80000100a00 */
[----:B------:R1:W-:Y:S04]  /*1cd10*/  STL.64 [R1+0x1378], R44 ;  /* 0x0013782c01007387 */ /* 0x0003e80000100a00 */
[----:B------:R-:W3:Y:S04]  /*1cd20*/  LDL.LU.64 R190, [R1+0x8b8] ;  /* 0x0008b80001be7983 */ /* 0x000ee80000300a00 */
[----:B------:R2:W-:Y:S04]  /*1cd30*/  LDGSTS.E [R0+0x58008], desc[UR60][R52.64], !P5 ;  /* 0x5800800034007fae */ /* 0x0005e8000e92187c */
[----:B------:R-:W3:Y:S04]  /*1cd40*/  LDL.LU.64 R198, [R1+0x8b0] ;  /* 0x0008b00001c67983 */ /* 0x000ee80000300a00 */
[----:B------:R4:W-:Y:S04]  /*1cd50*/  LDGSTS.E [R0+0x5000c], desc[UR60][R46.64], !P3 ;  /* 0x5000c0002e007fae */ /* 0x0009e8000d92187c */
[----:B------:R1:W-:Y:S01]  /*1cd60*/  LDGSTS.E [R0+0x5800c], desc[UR60][R44.64], !P3 ;  /* 0x5800c0002c007fae */ /* 0x0003e2000d92187c */
[----:B------:R-:W-:Y:S01]  /*1cd70*/  ISETP.GE.U32.AND P3, PT, R240, 0x7ffffebe, PT ;  /* 0x7ffffebef000780c */ /* 0x000fe20003f66070 */
[----:B------:R-:W-:-:S02]  /*1cd80*/  VIADD R240, R38, 0xffffff1f ;  /* 0xffffff1f26f07836 */ /* 0x000fc40000000000 */
[----:B--2---:R-:W-:-:S04]  /*1cd90*/  IMAD.WIDE R52, R252, 0x4, R206 ;  /* 0x00000004fc347825 */ /* 0x004fc800078e02ce */
[----:B----4-:R-:W-:Y:S01]  /*1cda0*/  IMAD.WIDE R46, R252, 0x4, R214 ;  /* 0x00000004fc2e7825 */ /* 0x010fe200078e02d6 */
[----:B------:R-:W-:Y:S04]  /*1cdb0*/  STL.64 [R1+0x1540], R52 ;  /* 0x0015403401007387 */ /* 0x000fe80000100a00 */
[----:B------:R-:W-:Y:S04]  /*1cdc0*/  STL.64 [R1+0x1548], R46 ;  /* 0x0015482e01007387 */ /* 0x000fe80000100a00 */
[----:B------:R-:W2:Y:S04]  /*1cdd0*/  LDL.LU.64 R206, [R1+0x728] ;  /* 0x0007280001ce7983 */ /* 0x000ea80000300a00 */
[----:B------:R-:W4:Y:S01]  /*1cde0*/  LDL.LU.64 R214, [R1+0x720] ;  /* 0x0007200001d67983 */ /* 0x000f220000300a00 */
[----:B------:R-:W-:-:S02]  /*1cdf0*/  VIADD R241, R244, 0xffffff3e ;  /* 0xffffff3ef4f17836 */ /* 0x000fc40000000000 */
[----:B------:R-:W4:Y:S01]  /*1ce00*/  LDC R244, c[0x0][0x230] ;  /* 0x00008c00fff47b82 */ /* 0x000f220000000800 */
[----:B------:R-:W-:Y:S01]  /*1ce10*/  LDGSTS.E [R0+0x60000], desc[UR60][R52.64], !P4 ;  /* 0x6000000034007fae */ /* 0x000fe2000e12187c */
[----:B-1----:R-:W-:-:S04]  /*1ce20*/  IMAD.WIDE R44, R252, 0x4, R222 ;  /* 0x00000004fc2c7825 */ /* 0x002fc800078e02de */
[----:B------:R-:W-:Y:S01]  /*1ce30*/  IMAD.WIDE R38, R252, 0x4, R230 ;  /* 0x00000004fc267825 */ /* 0x000fe200078e02e6 */
[----:B------:R-:W-:Y:S04]  /*1ce40*/  STL.64 [R1+0x1550], R44 ;  /* 0x0015502c01007387 */ /* 0x000fe80000100a00 */
[----:B------:R1:W-:Y:S04]  /*1ce50*/  STL.64 [R1+0x1558], R38 ;  /* 0x0015582601007387 */ /* 0x0003e80000100a00 */
[----:B------:R-:W4:Y:S04]  /*1ce60*/  LDL.LU.64 R222, [R1+0x718] ;  /* 0x0007180001de7983 */ /* 0x000f280000300a00 */
[----:B------:R-:W4:Y:S01]  /*1ce70*/  LDL.LU.64 R230, [R1+0x710] ;  /* 0x0007100001e67983 */ /* 0x000f220000300a00 */
[----:B------:R-:W-:-:S02]  /*1ce80*/  ISETP.GE.U32.AND P5, PT, R241, 0x7ffffebf, PT ;  /* 0x7ffffebff100780c */ /* 0x000fc40003fa6070 */
[----:B------:R-:W-:Y:S01]  /*1ce90*/  IADD3 R241, R243, -0xc4, RZ ;  /* 0xffffff3cf3f17810 */ /* 0x000fe20007ffe0ff */
[----:B------:R-:W-:Y:S01]  /*1cea0*/  LDGSTS.E [R0+0x68000], desc[UR60][R46.64], !P4 ;  /* 0x680000002e007fae */ /* 0x000fe2000e12187c */
[----:B------:R-:W4:Y:S02]  /*1ceb0*/  LDC R243, c[0x0][0x230] ;  /* 0x00008c00fff37b82 */ /* 0x000f240000000800 */
[----:B------:R-:W-:-:S07]  /*1cec0*/  ISETP.GE.U32.AND P4, PT, R241, 0x7ffffebd, PT ;  /* 0x7ffffebdf100780c */ /* 0x000fce0003f86070 */
[----:B------:R-:W-:Y:S04]  /*1ced0*/  LDGSTS.E [R0+0x60004], desc[UR60][R44.64], !P5 ;  /* 0x600040002c007fae */ /* 0x000fe8000e92187c */
[----:B------:R1:W-:Y:S01]  /*1cee0*/  LDGSTS.E [R0+0x68004], desc[UR60][R38.64], !P5 ;  /* 0x6800400026007fae */ /* 0x0003e2000e92187c */
[C---:B---3--:R-:W-:Y:S01]  /*1cef0*/  IMAD.WIDE R54, R252.reuse, 0x4, R174 ;  /* 0x00000004fc367825 */ /* 0x048fe200078e02ae */
[----:B-1----:R-:W1:Y:S03]  /*1cf00*/  LDC R38, c[0x0][0x230] ;  /* 0x00008c00ff267b82 */ /* 0x002e660000000800 */
[C---:B------:R-:W-:Y:S01]  /*1cf10*/  IMAD.WIDE R52, R252.reuse, 0x4, R182 ;  /* 0x00000004fc347825 */ /* 0x040fe200078e02b6 */
[----:B------:R2:W-:Y:S04]  /*1cf20*/  STL.64 [R1+0x1560], R54 ;  /* 0x0015603601007387 */ /* 0x0005e80000100a00 */
[----:B------:R4:W-:Y:S04]  /*1cf30*/  STL.64 [R1+0x1568], R52 ;  /* 0x0015683401007387 */ /* 0x0009e80000100a00 */
[----:B------:R-:W3:Y:S04]  /*1cf40*/  LDL.LU.64 R174, [R1+0x708] ;  /* 0x0007080001ae7983 */ /* 0x000ee80000300a00 */
[----:B------:R-:W3:Y:S04]  /*1cf50*/  LDL.LU.64 R182, [R1+0x700] ;  /* 0x0007000001b67983 */ /* 0x000ee80000300a00 */
[----:B------:R2:W-:Y:S01]  /*1cf60*/  LDGSTS.E [R0+0x60008], desc[UR60][R54.64], !P3 ;  /* 0x6000800036007fae */ /* 0x0005e2000d92187c */
[----:B------:R-:W-:-:S03]  /*1cf70*/  IMAD.WIDE R46, R252, 0x4, R190 ;  /* 0x00000004fc2e7825 */ /* 0x000fc600078e02be */
[----:B------:R4:W-:Y:S01]  /*1cf80*/  LDGSTS.E [R0+0x68008], desc[UR60][R52.64], !P3 ;  /* 0x6800800034007fae */ /* 0x0009e2000d92187c */
[----:B------:R-:W-:-:S03]  /*1cf90*/  IMAD.WIDE R44, R252, 0x4, R198 ;  /* 0x00000004fc2c7825 */ /* 0x000fc600078e02c6 */
[----:B------:R1:W-:Y:S04]  /*1cfa0*/  STL.64 [R1+0x1570], R46 ;  /* 0x0015702e01007387 */ /* 0x0003e80000100a00 */
[----:B------:R1:W-:Y:S04]  /*1cfb0*/  STL.64 [R1+0x1578], R44 ;  /* 0x0015782c01007387 */ /* 0x0003e80000100a00 */
[----:B------:R-:W3:Y:S04]  /*1cfc0*/  LDL.LU.64 R190, [R1+0x6f8] ;  /* 0x0006f80001be7983 */ /* 0x000ee80000300a00 */
[----:B------:R-:W3:Y:S04]  /*1cfd0*/  LDL.LU.64 R198, [R1+0x6f0] ;  /* 0x0006f00001c67983 */ /* 0x000ee80000300a00 */
[----:B------:R1:W-:Y:S04]  /*1cfe0*/  LDGSTS.E [R0+0x6000c], desc[UR60][R46.64], !P4 ;  /* 0x6000c0002e007fae */ /* 0x0003e8000e12187c */
[----:B------:R1:W-:Y:S01]  /*1cff0*/  LDGSTS.E [R0+0x6800c], desc[UR60][R44.64], !P4 ;  /* 0x6800c0002c007fae */ /* 0x0003e2000e12187c */
[----:B--2---:R-:W-:-:S04]  /*1d000*/  IMAD.WIDE R54, R252, 0x4, R206 ;  /* 0x00000004fc367825 */ /* 0x004fc800078e02ce */
[C---:B----4-:R-:W-:Y:S01]  /*1d010*/  IMAD.WIDE R52, R252.reuse, 0x4, R214 ;  /* 0x00000004fc347825 */ /* 0x050fe200078e02d6 */
[----:B------:R-:W-:Y:S04]  /*1d020*/  STL.64 [R1+0x1740], R54 ;  /* 0x0017403601007387 */ /* 0x000fe80000100a00 */
[----:B------:R3:W-:Y:S04]  /*1d030*/  STL.64 [R1+0x1748], R52 ;  /* 0x0017483401007387 */ /* 0x0007e80000100a00 */
[----:B------:R-:W2:Y:S04]  /*1d040*/  LDL.LU.64 R206, [R1+0xc28] ;  /* 0x000c280001ce7983 */ /* 0x000ea80000300a00 */
[----:B------:R-:W4:Y:S01]  /*1d050*/  LDL.LU.64 R214, [R1+0xc20] ;  /* 0x000c200001d67983 */ /* 0x000f220000300a00 */
[----:B-1----:R-:W-:-:S04]  /*1d060*/  IMAD.WIDE R46, R252, 0x4, R222 ;  /* 0x00000004fc2e7825 */ /* 0x002fc800078e02de */
[----:B------:R-:W-:Y:S01]  /*1d070*/  IMAD.WIDE R44, R252, 0x4, R230 ;  /* 0x00000004fc2c7825 */ /* 0x000fe200078e02e6 */
[----:B------:R1:W-:Y:S04]  /*1d080*/  STL.64 [R1+0x1750], R46 ;  /* 0x0017502e01007387 */ /* 0x0003e80000100a00 */
[----:B------:R1:W-:Y:S04]  /*1d090*/  STL.64 [R1+0x1758], R44 ;  /* 0x0017582c01007387 */ /* 0x0003e80000100a00 */
[----:B------:R-:W4:Y:S04]  /*1d0a0*/  LDL.LU.64 R222, [R1+0xc18] ;  /* 0x000c180001de7983 */ /* 0x000f280000300a00 */
[----:B------:R-:W4:Y:S01]  /*1d0b0*/  LDL.LU.64 R230, [R1+0xc10] ;  /* 0x000c100001e67983 */ /* 0x000f220000300a00 */
[----:B------:R-:W-:Y:S01]  /*1d0c0*/  VIADD R241, R242, 0xffffff1e ;  /* 0xffffff1ef2f17836 */ /* 0x000fe20000000000 */
[----:B------:R-:W-:Y:S01]  /*1d0d0*/  ISETP.GE.U32.AND P5, PT, R240, 0x7ffffea0, PT ;  /* 0x7ffffea0f000780c */ /* 0x000fe20003fa6070 */
[----:B------:R-:W4:Y:S03]  /*1d0e0*/  LDC R242, c[0x0][0x230] ;  /* 0x00008c00fff27b82 */ /* 0x000f260000000800 */
[----:B------:R-:W-:Y:S01]  /*1d0f0*/  ISETP.GE.U32.AND P3, PT, R241, 0x7ffffe9f, PT ;  /* 0x7ffffe9ff100780c */ /* 0x000fe20003f66070 */
[----:B------:R-:W-:-:S04]  /*1d100*/  VIADD R240, R11, 0xffffff1d ;  /* 0xffffff1d0bf07836 */ /* 0x000fc80000000000 */
[----:B------:R-:W4:Y:S01]  /*1d110*/  LDC R11, c[0x0][0x230] ;  /* 0x00008c00ff0b7b82 */ /* 0x000f220000000800 */
[----:B------:R-:W-:Y:S01]  /*1d120*/  ISETP.GE.U32.AND P4, PT, R240, 0x7ffffe9e, PT ;  /* 0x7ffffe9ef000780c */ /* 0x000fe20003f86070 */
[----:B------:R-:W-:Y:S02]  /*1d130*/  VIADD R240, R10, 0xffffff1c ;  /* 0xffffff1c0af07836 */ /* 0x000fe40000000000 */
[----:B------:R-:W-:Y:S04]  /*1d140*/  LDGSTS.E [R0+0x70000], desc[UR60][R54.64], !P5 ;  /* 0x7000000036007fae */ /* 0x000fe8000e92187c */
[----:B------:R3:W-:Y:S01]  /*1d150*/  LDGSTS.E [R0+0x78000], desc[UR60][R52.64], !P5 ;  /* 0x7800000034007fae */ /* 0x0007e2000e92187c */
[----:B------:R-:W-:Y:S01]  /*1d160*/  ISETP.GE.U32.AND P5, PT, R240, 0x7ffffe9d, PT ;  /* 0x7ffffe9df000780c */ /* 0x000fe20003fa6070 */
[----:B------:R-:W4:Y:S02]  /*1d170*/  LDC R10, c[0x0][0x230] ;  /* 0x00008c00ff0a7b82 */ /* 0x000f240000000800 */
[----:B------:R1:W-:Y:S01]  /*1d180*/  LDGSTS.E [R0+0x70004], desc[UR60][R46.64], !P3 ;  /* 0x700040002e007fae */ /* 0x0003e2000d92187c */
[----:B------:R-:W-:-:S03]  /*1d190*/  VIADD R240, R38, 0xffffff5a ;  /* 0xffffff5a26f07836 */ /* 0x000fc60000000000 */
[----:B------:R1:W-:Y:S01]  /*1d1a0*/  LDGSTS.E [R0+0x78004], desc[UR60][R44.64], !P3 ;  /* 0x780040002c007fae */ /* 0x0003e2000d92187c */
[----:B---3--:R-:W-:-:S04]  /*1d1b0*/  IMAD.WIDE R52, R252, 0x4, R174 ;  /* 0x00000004fc347825 */ /* 0x008fc800078e02ae */
[C---:B-1----:R-:W-:Y:S01]  /*1d1c0*/  IMAD.WIDE R46, R252.reuse, 0x4, R182 ;  /* 0x00000004fc2e7825 */ /* 0x042fe200078e02b6 */
[----:B------:R-:W-:Y:S04]  /*1d1d0*/  STL.64 [R1+0x1760], R52 ;  /* 0x0017603401007387 */ /* 0x000fe80000100a00 */
[----:B------:R-:W-:Y:S04]  /*1d1e0*/  STL.64 [R1+0x1768], R46 ;  /* 0x0017682e01007387 */ /* 0x000fe80000100a00 */
[----:B------:R-:W3:Y:S04]  /*1d1f0*/  LDL.LU.64 R174, [R1+0xc08] ;  /* 0x000c080001ae7983 */ /* 0x000ee80000300a00 */
[----:B------:R-:W3:Y:S04]  /*1d200*/  LDL.LU.64 R182, [R1+0xc00] ;  /* 0x000c000001b67983 */ /* 0x000ee80000300a00 */
[----:B------:R-:W-:Y:S04]  /*1d210*/  LDGSTS.E [R0+0x70008], desc[UR60][R52.64], !P4 ;  /* 0x7000800034007fae */ /* 0x000fe8000e12187c */
[----:B------:R-:W-:Y:S01]  /*1d220*/  LDGSTS.E [R0+0x78008], desc[UR60][R46.64], !P4 ;  /* 0x780080002e007fae */ /* 0x000fe2000e12187c */
[----:B------:R-:W-:-:S04]  /*1d230*/  IMAD.WIDE R44, R252, 0x4, R190 ;  /* 0x00000004fc2c7825 */ /* 0x000fc800078e02be */
[C---:B------:R-:W-:Y:S01]  /*1d240*/  IMAD.WIDE R38, R252.reuse, 0x4, R198 ;  /* 0x00000004fc267825 */ /* 0x040fe200078e02c6 */
[----:B------:R-:W-:Y:S04]  /*1d250*/  STL.64 [R1+0x1770], R44 ;  /* 0x0017702c01007387 */ /* 0x000fe80000100a00 */
[----:B------:R1:W-:Y:S04]  /*1d260*/  STL.64 [R1+0x1778], R38 ;  /* 0x0017782601007387 */ /* 0x0003e80000100a00 */
[----:B------:R-:W3:Y:S04]  /*1d270*/  LDL.LU.64 R190, [R1+0xbf8] ;  /* 0x000bf80001be7983 */ /* 0x000ee80000300a00 */
[----:B------:R-:W3:Y:S04]  /*1d280*/  LDL.LU.64 R198, [R1+0xbf0] ;  /* 0x000bf00001c67983 */ /* 0x000ee80000300a00 */
[----:B------:R-:W-:Y:S04]  /*1d290*/  LDGSTS.E [R0+0x7000c], desc[UR60][R44.64], !P5 ;  /* 0x7000c0002c007fae */ /* 0x000fe8000e92187c */
[----:B------:R1:W-:Y:S01]  /*1d2a0*/  LDGSTS.E [R0+0x7800c], desc[UR60][R38.64], !P5 ;  /* 0x7800c00026007fae */ /* 0x0003e2000e92187c */
[C---:B--2---:R-:W-:Y:S01]  /*1d2b0*/  IMAD.WIDE R54, R252.reuse, 0x4, R206 ;  /* 0x00000004fc367825 */ /* 0x044fe200078e02ce */
[----:B-1----:R-:W1:Y:S03]  /*1d2c0*/  LDC R38, c[0x0][0x230] ;  /* 0x00008c00ff267b82 */ /* 0x002e660000000800 */
[----:B----4-:R-:W-:Y:S01]  /*1d2d0*/  IMAD.WIDE R52, R252, 0x4, R214 ;  /* 0x00000004fc347825 */ /* 0x010fe200078e02d6 */
[----:B------:R3:W-:Y:S04]  /*1d2e0*/  STL.64 [R1+0xf70], R54 ;  /* 0x000f703601007387 */ /* 0x0007e80000100a00 */
[----:B------:R2:W-:Y:S04]  /*1d2f0*/  STL.64 [R1+0xf78], R52 ;  /* 0x000f783401007387 */ /* 0x0005e80000100a00 */
[----:B------:R-:W4:Y:S04]  /*1d300*/  LDL.LU.64 R206, [R1+0xa68] ;  /* 0x000a680001ce7983 */ /* 0x000f280000300a00 */
[----:B------:R-:W4:Y:S01]  /*1d310*/  LDL.LU.64 R214, [R1+0xa60] ;  /* 0x000a600001d67983 */ /* 0x000f220000300a00 */
[----:B------:R-:W-:Y:S01]  /*1d320*/  IADD3 R241, R244, -0x88, RZ ;  /* 0xffffff78f4f17810 */ /* 0x000fe20007ffe0ff */
[----:B------:R-:W-:-:S02]  /*1d330*/  IMAD.WIDE R46, R252, 0x4, R222 ;  /* 0x00000004fc2e7825 */ /* 0x000fc400078e02de */
[----:B------:R3:W-:Y:S02]  /*1d340*/  LDGSTS.E [R4+0x40000], desc[UR60][R54.64], !P6 ;  /* 0x4000000036047fae */ /* 0x0007e4000f12187c */
[----:B------:R-:W-:Y:S02]  /*1d350*/  IMAD.WIDE R44, R252, 0x4, R230 ;  /* 0x00000004fc2c7825 */ /* 0x000fe400078e02e6 */
[----:B------:R1:W-:Y:S02]  /*1d360*/  STL.64 [R1+0xf80], R46 ;  /* 0x000f802e01007387 */ /* 0x0003e40000100a00 */
[----:B------:R-:W-:Y:S02]  /*1d370*/  VIADD R0, R11, 0xffffff58 ;  /* 0xffffff580b007836 */ /* 0x000fe40000000000 */
[----:B------:R1:W-:Y:S01]  /*1d380*/  STL.64 [R1+0xf88], R44 ;  /* 0x000f882c01007387 */ /* 0x0003e20000100a00 */
[----:B------:R-:W-:Y:S01]  /*1d390*/  ISETP.GE.U32.AND P3, PT, R241, 0x7ffffef9, PT ;  /* 0x7ffffef9f100780c */ /* 0x000fe20003f66070 */
[----:B------:R-:W4:Y:S02]  /*1d3a0*/  LDC R11, c[0x0][0x230] ;  /* 0x00008c00ff0b7b82 */ /* 0x000f240000000800 */
[----:B------:R-:W4:Y:S04]  /*1d3b0*/  LDL.LU.64 R222, [R1+0xa58] ;  /* 0x000a580001de7983 */ /* 0x000f280000300a00 */
[----:B------:R-:W4:Y:S01]  /*1d3c0*/  LDL.LU.64 R230, [R1+0xa50] ;  /* 0x000a500001e67983 */ /* 0x000f220000300a00 */
[----:B------:R-:W-:Y:S01]  /*1d3d0*/  ISETP.GE.U32.AND P5, PT, R240, 0x7ffffedb, PT ;  /* 0x7ffffedbf000780c */ /* 0x000fe20003fa6070 */
[----:B------:R-:W4:Y:S02]  /*1d3e0*/  LDC R244, c[0x0][0x230] ;  /* 0x00008c00fff47b82 */ /* 0x000f240000000800 */
[----:B------:R2:W-:Y:S04]  /*1d3f0*/  LDGSTS.E [R4+0x48000], desc[UR60][R52.64], !P6 ;  /* 0x4800000034047fae */ /* 0x0005e8000f12187c */
[----:B------:R1:W-:Y:S04]  /*1d400*/  LDGSTS.E [R4+0x40004], desc[UR60][R46.64], !P0 ;  /* 0x400040002e047fae */ /* 0x0003e8000c12187c */
[----:B------:R1:W-:Y:S01]  /*1d410*/  LDGSTS.E [R4+0x48004], desc[UR60][R44.64], !P0 ;  /* 0x480040002c047fae */ /* 0x0003e2000c12187c */
[----:B------:R-:W-:Y:S01]  /*1d420*/  ISETP.GE.U32.AND P0, PT, R0, 0x7ffffed9, PT ;  /* 0x7ffffed90000780c */ /* 0x000fe20003f06070 */
[----:B------:R-:W-:-:S02]  /*1d430*/  VIADD R0, R10, 0xffffff3a ;  /* 0xffffff3a0a007836 */ /* 0x000fc40000000000 */
[----:B---3--:R-:W-:-:S04]  /*1d440*/  IMAD.WIDE R54, R252, 0x4, R174 ;  /* 0x00000004fc367825 */ /* 0x008fc800078e02ae */
[----:B------:R-:W-:Y:S02]  /*1d450*/  VIADD R241, R243, 0xffffff5b ;  /* 0xffffff5bf3f17836 */ /* 0x000fe40000000000 */
[----:B--2---:R-:W-:Y:S01]  /*1d460*/  IMAD.WIDE R52, R252, 0x4, R182 ;  /* 0x00000004fc347825 */ /* 0x004fe200078e02b6 */
[----:B------:R-:W-:Y:S01]  /*1d470*/  STL.64 [R1+0xf90], R54 ;  /* 0x000f903601007387 */ /* 0x000fe20000100a00 */
[----:B------:R-:W-:Y:S01]  /*1d480*/  IADD3 R240, R242, -0xa7, RZ ;  /* 0xffffff59f2f07810 */ /* 0x000fe20007ffe0ff */
[----:B------:R-:W2:Y:S02]  /*1d490*/  LDC R10, c[0x0][0x230] ;  /* 0x00008c00ff0a7b82 */ /* 0x000ea40000000800 */
[----:B------:R4:W-:Y:S04]  /*1d4a0*/  STL.64 [R1+0xf98], R52 ;  /* 0x000f983401007387 */ /* 0x0009e80000100a00 */
[----:B------:R-:W3:Y:S04]  /*1d4b0*/  LDL.LU.64 R174, [R1+0xa48] ;  /* 0x000a480001ae7983 */ /* 0x000ee80000300a00 */
[----:B------:R-:W-:Y:S01]  /*1d4c0*/  LDGSTS.E [R4+0x40008], desc[UR60][R54.64], !P2 ;  /* 0x4000800036047fae */ /* 0x000fe2000d12187c */
[----:B-1----:R-:W-:-:S03]  /*1d4d0*/  IMAD.WIDE R46, R252, 0x4, R190 ;  /* 0x00000004fc2e7825 */ /* 0x002fc600078e02be */
[----:B------:R-:W2:Y:S01]  /*1d4e0*/  LDL.LU.64 R182, [R1+0xa40] ;  /* 0x000a400001b67983 */ /* 0x000ea20000300a00 */
[----:B------:R-:W-:-:S03]  /*1d4f0*/  IMAD.WIDE R44, R252, 0x4, R198 ;  /* 0x00000004fc2c7825 */ /* 0x000fc600078e02c6 */
[----:B------:R1:W-:Y:S01]  /*1d500*/  STL.64 [R1+0xfa0], R46 ;  /* 0x000fa02e01007387 */ /* 0x0003e20000100a00 */
[----:B------:R-:W-:Y:S01]  /*1d510*/  ISETP.GE.U32.AND P4, PT, R241, 0x7ffffedc, PT ;  /* 0x7ffffedcf100780c */ /* 0x000fe20003f86070 */
[----:B------:R-:W2:Y:S02]  /*1d520*/  LDC R243, c[0x0][0x230] ;  /* 0x00008c00fff37b82 */ /* 0x000ea40000000800 */
[----:B------:R1:W-:Y:S04]  /*1d530*/  STL.64 [R1+0xfa8], R44 ;  /* 0x000fa82c01007387 */ /* 0x0003e80000100a00 */
[----:B------:R-:W2:Y:S01]  /*1d540*/  LDL.LU.64 R190, [R1+0xa38] ;  /* 0x000a380001be7983 */ /* 0x000ea20000300a00 */
[----:B------:R-:W-:Y:S01]  /*1d550*/  ISETP.GE.U32.AND P6, PT, R240, 0x7ffffeda, PT ;  /* 0x7ffffedaf000780c */ /* 0x000fe20003fc6070 */
[----:B------:R-:W2:Y:S02]  /*1d560*/  LDC R242, c[0x0][0x230] ;  /* 0x00008c00fff27b82 */ /* 0x000ea40000000800 */
[----:B------:R4:W-:Y:S04]  /*1d570*/  LDGSTS.E [R4+0x48008], desc[UR60][R52.64], !P2 ;  /* 0x4800800034047fae */ /* 0x0009e8000d12187c */
[----:B------:R-:W2:Y:S02]  /*1d580*/  LDL.LU.64 R198, [R1+0xa30] ;  /* 0x000a300001c67983 */ /* 0x000ea40000300a00 */
[----:B------:R-:W2:Y:S02]  /*1d590*/  LDC R241, c[0x0][0x230] ;  /* 0x00008c00fff17b82 */ /* 0x000ea40000000800 */
[----:B------:R1:W-:Y:S04]  /*1d5a0*/  LDGSTS.E [R4+0x4000c], desc[UR60][R46.64], !P3 ;  /* 0x4000c0002e047fae */ /* 0x0003e8000d92187c */
[----:B------:R1:W-:Y:S01]  /*1d5b0*/  LDGSTS.E [R4+0x4800c], desc[UR60][R44.64], !P3 ;  /* 0x4800c0002c047fae */ /* 0x0003e2000d92187c */
[----:B------:R-:W-:Y:S01]  /*1d5c0*/  ISETP.GE.U32.AND P3, PT, R0, 0x7ffffebb, PT ;  /* 0x7ffffebb0000780c */ /* 0x000fe20003f66070 */
[----:B------:R-:W-:-:S02]  /*1d5d0*/  VIADD R0, R38, 0xffffff38 ;  /* 0xffffff3826007836 */ /* 0x000fc40000000000 */
[C---:B----4-:R-:W-:Y:S02]  /*1d5e0*/  IMAD.WIDE R52, R252.reuse, 0x4, R206 ;  /* 0x00000004fc347825 */ /* 0x050fe400078e02ce */
[----:B------:R-:W4:Y:S02]  /*1d5f0*/  LDL.LU.64 R206, [R1+0x8a8] ;  /* 0x0008a80001ce7983 */ /* 0x000f240000300a00 */
[C---:B-1----:R-:W-:Y:S02]  /*1d600*/  IMAD.WIDE R46, R252.reuse, 0x4, R214 ;  /* 0x00000004fc2e7825 */ /* 0x042fe400078e02d6 */
[----:B------:R3:W-:Y:S04]  /*1d610*/  STL.64 [R1+0x1380], R52 ;  /* 0x0013803401007387 */ /* 0x0007e80000100a00 */
[----:B------:R2:W-:Y:S04]  /*1d620*/  STL.64 [R1+0x1388], R46 ;  /* 0x0013882e01007387 */ /* 0x0005e80000100a00 */
[----:B------:R-:W4:Y:S04]  /*1d630*/  LDL.LU.64 R214, [R1+0x8a0] ;  /* 0x0008a00001d67983 */ /* 0x000f280000300a00 */
[----:B------:R3:W-:Y:S04]  /*1d640*/  LDGSTS.E [R4+0x50000], desc[UR60][R52.64], !P4 ;  /* 0x5000000034047fae */ /* 0x0007e8000e12187c */
[----:B------:R2:W-:Y:S01]  /*1d650*/  LDGSTS.E [R4+0x58000], desc[UR60][R46.64], !P4 ;  /* 0x580000002e047fae */ /* 0x0005e2000e12187c */
[----:B------:R-:W-:-:S04]  /*1d660*/  IMAD.WIDE R44, R252, 0x4, R222 ;  /* 0x00000004fc2c7825 */ /* 0x000fc800078e02de */
[----:B------:R-:W-:Y:S01]  /*1d670*/  IMAD.WIDE R38, R252, 0x4, R230 ;  /* 0x00000004fc267825 */ /* 0x000fe200078e02e6 */
[----:B------:R1:W-:Y:S04]  /*1d680*/  STL.64 [R1+0x1390], R44 ;  /* 0x0013902c01007387 */ /* 0x0003e80000100a00 */
[----:B------:R1:W-:Y:S04]  /*1d690*/  STL.64 [R1+0x1398], R38 ;  /* 0x0013982601007387 */ /* 0x0003e80000100a00 */
[----:B------:R-:W4:Y:S04]  /*1d6a0*/  LDL.LU.64 R222, [R1+0x898] ;  /* 0x0008980001de7983 */ /* 0x000f280000300a00 */
[----:B------:R-:W4:Y:S04]  /*1d6b0*/  LDL.LU.64 R230, [R1+0x890] ;  /* 0x0008900001e67983 */ /* 0x000f280000300a00 */
[----:B------:R1:W-:Y:S04]  /*1d6c0*/  LDGSTS.E [R4+0x50004], desc[UR60][R44.64], !P5 ;  /* 0x500040002c047fae */ /* 0x0003e8000e92187c */
[----:B------:R1:W-:Y:S01]  /*1d6d0*/  LDGSTS.E [R4+0x58004], desc[UR60][R38.64], !P5 ;  /* 0x5800400026047fae */ /* 0x0003e2000e92187c */
[----:B------:R-:W-:Y:S01]  /*1d6e0*/  ISETP.GE.U32.AND P5, PT, R0, 0x7ffffeb9, PT ;  /* 0x7ffffeb90000780c */ /* 0x000fe20003fa6070 */
[----:B------:R-:W-:-:S02]  /*1d6f0*/  VIADD R0, R11, 0xffffff1a ;  /* 0xffffff1a0b007836 */ /* 0x000fc40000000000 */
[----:B---3--:R-:W-:-:S05]  /*1d700*/  IMAD.WIDE R52, R252, 0x4, R174 ;  /* 0x00000004fc347825 */ /* 0x008fca00078e02ae */
[----:B------:R-:W-:Y:S04]  /*1d710*/  STL.64 [R1+0x13a0], R52 ;  /* 0x0013a03401007387 */ /* 0x000fe80000100a00 */
[----:B------:R-:W-:Y:S01]  /*1d720*/  LDGSTS.E [R4+0x50008], desc[UR60][R52.64], !P6 ;  /* 0x5000800034047fae */ /* 0x000fe2000f12187c */
[----:B--2---:R-:W-:-:S05]  /*1d730*/  IMAD.WIDE R46, R252, 0x4, R182 ;  /* 0x00000004fc2e7825 */ /* 0x004fca00078e02b6 */
[----:B------:R4:W-:Y:S04]  /*1d740*/  STL.64 [R1+0x13a8], R46 ;  /* 0x0013a82e01007387 */ /* 0x0009e80000100a00 */
[----:B------:R4:W-:Y:S01]  /*1d750*/  LDGSTS.E [R4+0x58008], desc[UR60][R46.64], !P6 ;  /* 0x580080002e047fae */ /* 0x0009e2000f12187c */
[----:B-1----:R-:W-:-:S04]  /*1d760*/  IMAD.WIDE R44, R252, 0x4, R190 ;  /* 0x00000004fc2c7825 */ /* 0x002fc800078e02be */
[C---:B------:R-:W-:Y:S01]  /*1d770*/  IMAD.WIDE R38, R252.reuse, 0x4, R198 ;  /* 0x00000004fc267825 */ /* 0x040fe200078e02c6 */
[----:B------:R1:W-:Y:S04]  /*1d780*/  STL.64 [R1+0x13b0], R44 ;  /* 0x0013b02c01007387 */ /* 0x0003e80000100a00 */
[----:B------:R2:W-:Y:S04]  /*1d790*/  STL.64 [R1+0x13b8], R38 ;  /* 0x0013b82601007387 */ /* 0x0005e80000100a00 */
[----:B------:R-:W3:Y:S04]  /*1d7a0*/  LDL.LU.64 R142, [R1+0x888] ;  /* 0x00088800018e7983 */ /* 0x000ee80000300a00 */
[----:B------:R-:W3:Y:S01]  /*1d7b0*/  LDL.LU.64 R150, [R1+0x878] ;  /* 0x0008780001967983 */ /* 0x000ee20000300a00 */
[----:B----4-:R-:W-:-:S03]  /*1d7c0*/  IMAD.WIDE R46, R252, 0x4, R206 ;  /* 0x00000004fc2e7825 */ /* 0x010fc600078e02ce */
[----:B------:R1:W-:Y:S04]  /*1d7d0*/  LDGSTS.E [R4+0x5000c], desc[UR60][R44.64], !P0 ;  /* 0x5000c0002c047fae */ /* 0x0003e8000c12187c */
[----:B------:R-:W4:Y:S04]  /*1d7e0*/  LDL.LU.64 R158, [R1+0x6e8] ;  /* 0x0006e800019e7983 */ /* 0x000f280000300a00 */
[----:B------:R-:W4:Y:S01]  /*1d7f0*/  LDL.LU.64 R166, [R1+0x6d8] ;  /* 0x0006d80001a67983 */ /* 0x000f220000300a00 */
[----:B-1----:R-:W-:-:S03]  /*1d800*/  IMAD.WIDE R44, R252, 0x4, R214 ;  /* 0x00000004fc2c7825 */ /* 0x002fc600078e02d6 */
[----:B------:R2:W-:Y:S01]  /*1d810*/  LDGSTS.E [R4+0x5800c], desc[UR60][R38.64], !P0 ;  /* 0x5800c00026047fae */ /* 0x0005e2000c12187c */
[----:B------:R-:W-:-:S03]  /*1d820*/  ISETP.GE.U32.AND P0, PT, R0, 0x7ffffe9b, PT ;  /* 0x7ffffe9b0000780c */ /* 0x000fc60003f06070 */
[----:B------:R-:W4:Y:S01]  /*1d830*/  LDL.LU.64 R174, [R1+0x6c8] ;  /* 0x0006c80001ae7983 */ /* 0x000f220000300a00 */
[----:B------:R-:W-:-:S03]  /*1d840*/  VIADD R0, R10, 0xffffff18 ;  /* 0xffffff180a007836 */ /* 0x000fc60000000000 */
[----:B------:R-:W4:Y:S04]  /*1d850*/  LDL.LU.64 R182, [R1+0x6b8] ;  /* 0x0006b80001b67983 */ /* 0x000f280000300a00 */
[----:B------:R1:W-:Y:S04]  /*1d860*/  STL.64 [R1+0x1580], R46 ;  /* 0x0015802e01007387 */ /* 0x0003e80000100a00 */
[----:B------:R-:W4:Y:S04]  /*1d870*/  LDL.LU.64 R190, [R1+0x880] ;  /* 0x0008800001be7983 */ /* 0x000f280000300a00 */
[----:B------:R-:W-:Y:S04]  /*1d880*/  STL.64 [R1+0x1588], R44 ;  /* 0x0015882c01007387 */ /* 0x000fe80000100a00 */
[----:B------:R-:W4:Y:S01]  /*1d890*/  LDL.LU.64 R198, [R1+0x870] ;  /* 0x0008700001c67983 */ /* 0x000f220000300a00 */
[----:B--2---:R-:W-:-:S04]  /*1d8a0*/  IMAD.WIDE R38, R252, 0x4, R222 ;  /* 0x00000004fc267825 */ /* 0x004fc800078e02de */
[----:B------:R-:W-:Y:S01]  /*1d8b0*/  IMAD.WIDE R10, R252, 0x4, R230 ;  /* 0x00000004fc0a7825 */ /* 0x000fe200078e02e6 */
[----:B------:R2:W-:Y:S04]  /*1d8c0*/  STL.64 [R1+0x1590], R38 ;  /* 0x0015902601007387 */ /* 0x0005e80000100a00 */
[----:B------:R-:W2:Y:S04]  /*1d8d0*/  LDL.LU.64 R206, [R1+0x6e0] ;  /* 0x0006e00001ce7983 */ /* 0x000ea80000300a00 */
[----:B------:R1:W-:Y:S04]  /*1d8e0*/  STL.64 [R1+0x1598], R10 ;  /* 0x0015980a01007387 */ /* 0x0003e80000100a00 */
[----:B------:R-:W2:Y:S04]  /*1d8f0*/  LDL.LU.64 R214, [R1+0x6d0] ;  /* 0x0006d00001d67983 */ /* 0x000ea80000300a00 */
[----:B------:R-:W2:Y:S04]  /*1d900*/  LDL.LU.64 R222, [R1+0x6c0] ;  /* 0x0006c00001de7983 */ /* 0x000ea80000300a00 */
[----:B------:R-:W1:Y:S01]  /*1d910*/  LDL.LU.64 R230, [R1+0x6b0] ;  /* 0x0006b00001e67983 */ /* 0x000e620000300a00 */
[----:B------:R-:W-:-:S02]  /*1d920*/  VIADD R240, R244, 0xffffff3b ;  /* 0xffffff3bf4f07836 */ /* 0x000fc40000000000 */
[----:B------:R-:W1:Y:S03]  /*1d930*/  LDC R244, c[0x0][0x230] ;  /* 0x00008c00fff47b82 */ /* 0x000e660000000800 */
[----:B------:R-:W-:-:S13]  /*1d940*/  ISETP.GE.U32.AND P2, PT, R240, 0x7ffffebc, PT ;  /* 0x7ffffebcf000780c */ /* 0x000fda0003f46070 */
[----:B------:R1:W-:Y:S01]  /*1d950*/  LDGSTS.E [R4+0x60000], desc[UR60][R46.64], !P2 ;  /* 0x600000002e047fae */ /* 0x0003e2000d12187c */
[----:B---3--:R-:W-:-:S04]  /*1d960*/  IMAD.WIDE R92, R252, 0x4, R142 ;  /* 0x00000004fc5c7825 */ /* 0x008fc800078e028e */
[C---:B------:R-:W-:Y:S01]  /*1d970*/  IMAD.WIDE R84, R252.reuse, 0x4, R150 ;  /* 0x00000004fc547825 */ /* 0x040fe200078e0296 */
[----:B------:R-:W-:Y:S04]  /*1d980*/  STL.64 [R1+0x15a0], R92 ;  /* 0x0015a05c01007387 */ /* 0x000fe80000100a00 */
[----:B------:R-:W-:Y:S01]  /*1d990*/  STL.64 [R1+0x15b0], R84 ;  /* 0x0015b05401007387 */ /* 0x000fe20000100a00 */
[----:B----4-:R-:W-:-:S04]  /*1d9a0*/  IMAD.WIDE R76, R252, 0x4, R158 ;  /* 0x00000004fc4c7825 */ /* 0x010fc800078e029e */
[C---:B------:R-:W-:Y:S01]  /*1d9b0*/  IMAD.WIDE R68, R252.reuse, 0x4, R166 ;  /* 0x00000004fc447825 */ /* 0x040fe200078e02a6 */
[----:B------:R-:W-:Y:S04]  /*1d9c0*/  STL.64 [R1+0x1780], R76 ;  /* 0x0017804c01007387 */ /* 0x000fe80000100a00 */
[----:B------:R-:W-:Y:S01]  /*1d9d0*/  STL.64 [R1+0x1790], R68 ;  /* 0x0017904401007387 */ /* 0x000fe20000100a00 */
[----:B------:R-:W-:-:S04]  /*1d9e0*/  IMAD.WIDE R60, R252, 0x4, R174 ;  /* 0x00000004fc3c7825 */ /* 0x000fc800078e02ae */
[C---:B------:R-:W-:Y:S01]  /*1d9f0*/  IMAD.WIDE R52, R252.reuse, 0x4, R182 ;  /* 0x00000004fc347825 */ /* 0x040fe200078e02b6 */
[----:B------:R-:W-:Y:S03]  /*1da00*/  STL.64 [R1+0x17a0], R60 ;  /* 0x0017a03c01007387 */ /* 0x000fe60000100a00 */
[----:B------:R-:W-:-:S04]  /*1da10*/  IMAD.WIDE R86, R252, 0x4, R190 ;  /* 0x00000004fc567825 */ /* 0x000fc800078e02be */
[C---:B------:R-:W-:Y:S01]  /*1da20*/  IMAD.WIDE R78, R252.reuse, 0x4, R198 ;  /* 0x00000004fc4e7825 */ /* 0x040fe200078e02c6 */
[----:B------:R-:W-:Y:S04]  /*1da30*/  STL.64 [R1+0x15a8], R86 ;  /* 0x0015a85601007387 */ /* 0x000fe80000100a00 */
[----:B------:R3:W-:Y:S04]  /*1da40*/  STL.64 [R1+0x17b0], R52 ;  /* 0x0017b03401007387 */ /* 0x0007e80000100a00 */
[----:B------:R-:W-:Y:S01]  /*1da50*/  STL.64 [R1+0x15b8], R78 ;  /* 0x0015b84e01007387 */ /* 0x000fe20000100a00 */
[----:B--2---:R-:W-:-:S04]  /*1da60*/  IMAD.WIDE R70, R252, 0x4, R206 ;  /* 0x00000004fc467825 */ /* 0x004fc800078e02ce */
[C---:B------:R-:W-:Y:S01]  /*1da70*/  IMAD.WIDE R62, R252.reuse, 0x4, R214 ;  /* 0x00000004fc3e7825 */ /* 0x040fe200078e02d6 */
[----:B------:R-:W-:Y:S03]  /*1da80*/  STL.64 [R1+0x1788], R70 ;  /* 0x0017884601007387 */ /* 0x000fe60000100a00 */
[C---:B------:R-:W-:Y:S01]  /*1da90*/  IMAD.WIDE R54, R252.reuse, 0x4, R222 ;  /* 0x00000004fc367825 */ /* 0x040fe200078e02de */
[----:B------:R-:W-:Y:S03]  /*1daa0*/  STL.64 [R1+0x1798], R62 ;  /* 0x0017983e01007387 */ /* 0x000fe60000100a00 */
[----:B-1----:R-:W-:Y:S01]  /*1dab0*/  IMAD.WIDE R46, R252, 0x4, R230 ;  /* 0x00000004fc2e7825 */ /* 0x002fe200078e02e6 */
[----:B------:R-:W-:Y:S04]  /*1dac0*/  STL.64 [R1+0x17a8], R54 ;  /* 0x0017a83601007387 */ /* 0x000fe80000100a00 */
[----:B------:R1:W-:Y:S04]  /*1dad0*/  STL.64 [R1+0x17b8], R46 ;  /* 0x0017b82e01007387 */ /* 0x0003e80000100a00 */
[----:B------:R-:W3:Y:S04]  /*1dae0*/  LDL.LU.64 R206, [R1+0xbe8] ;  /* 0x000be80001ce7983 */ /* 0x000ee80000300a00 */
[----:B------:R-:W1:Y:S04]  /*1daf0*/  LDL.LU.64 R214, [R1+0xbe0] ;  /* 0x000be00001d67983 */ /* 0x000e680000300a00 */
[----:B------:R-:W2:Y:S04]  /*1db00*/  LDL.LU.64 R222, [R1+0xbd8] ;  /* 0x000bd80001de7983 */ /* 0x000ea80000300a00 */
[----:B------:R-:W4:Y:S01]  /*1db10*/  LDL.LU.64 R230, [R1+0xbd0] ;  /* 0x000bd00001e67983 */ /* 0x000f220000300a00 */
[----:B------:R-:W-:-:S02]  /*1db20*/  IADD3 R240, R243, -0xc7, RZ ;  /* 0xffffff39f3f07810 */ /* 0x000fc40007ffe0ff */
[----:B------:R-:W3:Y:S01]  /*1db30*/  LDC R243, c[0x0][0x230] ;  /* 0x00008c00fff37b82 */ /* 0x000ee20000000800 */
[----:B------:R-:W-:Y:S01]  /*1db40*/  LDGSTS.E [R4+0x68000], desc[UR60][R44.64], !P2 ;  /* 0x680000002c047fae */ /* 0x000fe2000d12187c */
[----:B------:R-:W-:Y:S01]  /*1db50*/  ISETP.GE.U32.AND P4, PT, R240, 0x7ffffeba, PT ;  /* 0x7ffffebaf000780c */ /* 0x000fe20003f86070 */
[----:B------:R-:W-:Y:S02]  /*1db60*/  VIADD R240, R242, 0xffffff1b ;  /* 0xffffff1bf2f07836 */ /* 0x000fe40000000000 */
[----:B------:R3:W-:Y:S03]  /*1db70*/  LDGSTS.E [R4+0x60004], desc[UR60][R38.64], !P3 ;  /* 0x6000400026047fae */ /* 0x0007e6000d92187c */
[----:B------:R-:W-:Y:S01]  /*1db80*/  ISETP.GE.U32.AND P6, PT, R240, 0x7ffffe9c, PT ;  /* 0x7ffffe9cf000780c */ /* 0x000fe20003fc6070 */
[----:B------:R3:W-:Y:S01]  /*1db90*/  LDGSTS.E [R4+0x68004], desc[UR60][R10.64], !P3 ;  /* 0x680040000a047fae */ /* 0x0007e2000d92187c */
[----:B------:R-:W-:Y:S01]  /*1dba0*/  IADD3 R240, R241, -0xe7, RZ ;  /* 0xffffff19f1f07810 */ /* 0x000fe20007ffe0ff */
[----:B------:R-:W4:Y:S02]  /*1dbb0*/  LDC R242, c[0x0][0x230] ;  /* 0x00008c00fff27b82 */ /* 0x000f240000000800 */
[----:B------:R-:W4:Y:S06]  /*1dbc0*/  LDL.LU.64 R174, [R1+0xbc8] ;  /* 0x000bc80001ae7983 */ /* 0x000f2c0000300a00 */
[----:B---3--:R-:W3:Y:S01]  /*1dbd0*/  LDC R39, c[0x0][0x230] ;  /* 0x00008c00ff277b82 */ /* 0x008ee20000000800 */
[----:B------:R-:W-:Y:S01]  /*1dbe0*/  ISETP.GE.U32.AND P2, PT, R240, 0x7ffffe9a, PT ;  /* 0x7ffffe9af000780c */ /* 0x000fe20003f46070 */
[----:B------:R-:W-:Y:S01]  /*1dbf0*/  LDGSTS.E [R4+0x60008], desc[UR60][R92.64], !P4 ;  /* 0x600080005c047fae */ /* 0x000fe2000e12187c */
[----:B------:R-:W-:-:S03]  /*1dc00*/  ISETP.GE.U32.AND P3, PT, R0, 0x7ffffe99, PT ;  /* 0x7ffffe990000780c */ /* 0x000fc60003f66070 */
[----:B------:R-:W-:Y:S02]  /*1dc10*/  LDGSTS.E [R4+0x68008], desc[UR60][R86.64], !P4 ;  /* 0x6800800056047fae */ /* 0x000fe4000e12187c */
[----:B------:R-:W3:Y:S02]  /*1dc20*/  LDC R44, c[0x0][0x230] ;  /* 0x00008c00ff2c7b82 */ /* 0x000ee40000000800 */
[----:B------:R-:W-:Y:S04]  /*1dc30*/  LDGSTS.E [R4+0x6000c], desc[UR60][R84.64], !P5 ;  /* 0x6000c00054047fae */ /* 0x000fe8000e92187c */
[----:B------:R-:W-:Y:S02]  /*1dc40*/  LDGSTS.E [R4+0x6800c], desc[UR60][R78.64], !P5 ;  /* 0x6800c0004e047fae */ /* 0x000fe4000e92187c */
[----:B------:R-:W3:Y:S02]  /*1dc50*/  LDC R38, c[0x0][0x230] ;  /* 0x00008c00ff267b82 */ /* 0x000ee40000000800 */
[----:B------:R-:W-:Y:S04]  /*1dc60*/  LDGSTS.E [R4+0x70000], desc[UR60][R76.64], !P6 ;  /* 0x700000004c047fae */ /* 0x000fe8000f12187c */
[----:B------:R-:W-:Y:S02]  /*1dc70*/  LDGSTS.E [R4+0x78000], desc[UR60][R70.64], !P6 ;  /* 0x7800000046047fae */ /* 0x000fe4000f12187c */
[----:B------:R-:W3:Y:S02]  /*1dc80*/  LDC R241, c[0x0][0x230] ;  /* 0x00008c00fff17b82 */ /* 0x000ee40000000800 */
[----:B------:R-:W-:Y:S04]  /*1dc90*/  LDGSTS.E [R4+0x70004], desc[UR60][R68.64], !P0 ;  /* 0x7000400044047fae */ /* 0x000fe8000c12187c */
[----:B------:R-:W-:Y:S01]  /*1dca0*/  LDGSTS.E [R4+0x78004], desc[UR60][R62.64], !P0 ;  /* 0x780040003e047fae */ /* 0x000fe2000c12187c */
[----:B------:R-:W-:Y:S01]  /*1dcb0*/  VIADD R240, R243, 0xffffff77 ;  /* 0xffffff77f3f07836 */ /* 0x000fe20000000000 */
[----:B------:R-:W4:Y:S02]  /*1dcc0*/  LDC R11, c[0x0][0x230] ;  /* 0x00008c00ff0b7b82 */ /* 0x000f240000000800 */
[----:B------:R-:W-:Y:S04]  /*1dcd0*/  LDGSTS.E [R4+0x70008], desc[UR60][R60.64], !P2 ;  /* 0x700080003c047fae */ /* 0x000fe8000d12187c */
[----:B------:R-:W-:Y:S02]  /*1dce0*/  LDGSTS.E [R4+0x78008], desc[UR60][R54.64], !P2 ;  /* 0x7800800036047fae */ /* 0x000fe4000d12187c */
[----:B------:R-:W4:Y:S02]  /*1dcf0*/  LDC R10, c[0x0][0x230] ;  /* 0x00008c00ff0a7b82 */ /* 0x000f240000000800 */
[----:B------:R-:W-:Y:S04]  /*1dd00*/  LDGSTS.E [R4+0x7000c], desc[UR60][R52.64], !P3 ;  /* 0x7000c00034047fae */ /* 0x000fe8000d92187c */
[----:B------:R-:W4:Y:S01]  /*1dd10*/  LDL.LU.64 R182, [R1+0xbc0] ;  /* 0x000bc00001b67983 */ /* 0x000f220000300a00 */
[----:B------:R-:W-:Y:S01]  /*1dd20*/  VIADD R0, R244, 0xffffff76 ;  /* 0xffffff76f4007836 */ /* 0x000fe20000000000 */
[----:B------:R-:W-:Y:S01]  /*1dd30*/  ISETP.GE.U32.AND P2, PT, R240, 0x7ffffef8, PT ;  /* 0x7ffffef8f000780c */ /* 0x000fe20003f46070 */
[----:B------:R-:W4:Y:S01]  /*1dd40*/  LDC R243, c[0x0][0x230] ;  /* 0x00008c00fff37b82 */ /* 0x000f220000000800 */
[----:B------:R3:W-:Y:S04]  /*1dd50*/  LDGSTS.E [R4+0x7800c], desc[UR60][R46.64], !P3 ;  /* 0x7800c0002e047fae */ /* 0x0007e8000d92187c */
[----:B------:R-:W4:Y:S01]  /*1dd60*/  LDL.LU.64 R190, [R1+0xbb8] ;  /* 0x000bb80001be7983 */ /* 0x000f220000300a00 */
[----:B---3--:R-:W-:Y:S01]  /*1dd70*/  VIADD R240, R44, 0xffffff74 ;  /* 0xffffff742cf07836 */ /* 0x008fe20000000000 */
[----:B------:R-:W-:Y:S01]  /*1dd80*/  IADD3 R241, R241, -0x8b, RZ ;  /* 0xffffff75f1f17810 */ /* 0x000fe20007ffe0ff */
[----:B------:R-:W3:Y:S01]  /*1dd90*/  LDC R244, c[0x0][0x230] ;  /* 0x00008c00fff47b82 */ /* 0x000ee20000000800 */
[----:B------:R-:W3:Y:S01]  /*1dda0*/  LDL.LU.64 R198, [R1+0xbb0] ;  /* 0x000bb00001c67983 */ /* 0x000ee20000300a00 */
[----:B------:R-:W-:-:S05]  /*1ddb0*/  VIADD R4, R39, 0xffffff57 ;  /* 0xffffff5727047836 */ /* 0x000fca0000000000 */
[----:B------:R-:W-:Y:S02]  /*1ddc0*/  ISETP.GE.U32.AND P6, PT, R4, 0x7ffffed8, PT ;  /* 0x7ffffed80400780c */ /* 0x000fe40003fc6070 */
[----:B------:R-:W-:Y:S01]  /*1ddd0*/  IADD3 R4, R38, -0xab, RZ ;  /* 0xffffff5526047810 */ /* 0x000fe20007ffe0ff */
[----:B------:R-:W-:-:S04]  /*1dde0*/  IMAD.WIDE R52, R252, 0x4, R206 ;  /* 0x00000004fc347825 */ /* 0x000fc800078e02ce */
[C---:B-1----:R-:W-:Y:S01]  /*1ddf0*/  IMAD.WIDE R46, R252.reuse, 0x4, R214 ;  /* 0x00000004fc2e7825 */ /* 0x042fe200078e02d6 */
[----:B------:R1:W-:Y:S03]  /*1de00*/  STL.64 [R1+0xf30], R52 ;  /* 0x000f303401007387 */ /* 0x0003e60000100a00 */
[C---:B--2---:R-:W-:Y:S01]  /*1de10*/  IMAD.WIDE R44, R252.reuse, 0x4, R222 ;  /* 0x00000004fc2c7825 */ /* 0x044fe200078e02de */
[----:B------:R2:W-:Y:S03]  /*1de20*/  STL.64 [R1+0xf38], R46 ;  /* 0x000f382e01007387 */ /* 0x0005e60000100a00 */
[----:B----4-:R-:W-:Y:S01]  /*1de30*/  IMAD.WIDE R38, R252, 0x4, R230 ;  /* 0x00000004fc267825 */ /* 0x010fe200078e02e6 */
[----:B------:R-:W4:Y:S04]  /*1de40*/  LDL.LU.64 R206, [R1+0xa28] ;  /* 0x000a280001ce7983 */ /* 0x000f280000300a00 */
[----:B------:R-:W4:Y:S04]  /*1de50*/  LDL.LU.64 R214, [R1+0xa20] ;  /* 0x000a200001d67983 */ /* 0x000f280000300a00 */
[----:B------:R2:W-:Y:S04]  /*1de60*/  STL.64 [R1+0xf40], R44 ;  /* 0x000f402c01007387 */ /* 0x0005e80000100a00 */
[----:B------:R3:W-:Y:S04]  /*1de70*/  STL.64 [R1+0xf48], R38 ;  /* 0x000f482601007387 */ /* 0x0007e80000100a00 */
[----:B------:R-:W4:Y:S04]  /*1de80*/  LDL.LU.64 R222, [R1+0xa18] ;  /* 0x000a180001de7983 */ /* 0x000f280000300a00 */
[----:B------:R-:W4:Y:S01]  /*1de90*/  LDL.LU.64 R230, [R1+0xa10] ;  /* 0x000a100001e67983 */ /* 0x000f220000300a00 */
[----:B------:R-:W-:-:S02]  /*1dea0*/  ISETP.GE.U32.AND P3, PT, R0, 0x7ffffef7, PT ;  /* 0x7ffffef70000780c */ /* 0x000fc40003f66070 */
[----:B------:R-:W-:Y:S01]  /*1deb0*/  ISETP.GE.U32.AND P4, PT, R241, 0x7ffffef6, PT ;  /* 0x7ffffef6f100780c */ /* 0x000fe20003f86070 */
[----:B------:R1:W-:Y:S01]  /*1dec0*/  LDGSTS.E [R5+0x40000], desc[UR60][R52.64], !P2 ;  /* 0x4000000034057fae */ /* 0x0003e2000d12187c */
[----:B------:R-:W-:Y:S01]  /*1ded0*/  ISETP.GE.U32.AND P5, PT, R240, 0x7ffffef5, PT ;  /* 0x7ffffef5f000780c */ /* 0x000fe20003fa6070 */
[----:B------:R-:W-:Y:S01]  /*1dee0*/  VIADD R0, R11, 0xffffff56 ;  /* 0xffffff560b007836 */ /* 0x000fe20000000000 */
[----:B------:R-:W4:Y:S01]  /*1def0*/  LDC R241, c[0x0][0x230] ;  /* 0x00008c00fff17b82 */ /* 0x000f220000000800 */
[----:B------:R2:W-:Y:S06]  /*1df00*/  LDGSTS.E [R5+0x48000], desc[UR60][R46.64], !P2 ;  /* 0x480000002e057fae */ /* 0x0005ec000d12187c */
[----:B------:R2:W-:Y:S01]  /*1df10*/  LDGSTS.E [R5+0x40004], desc[UR60][R44.64], !P3 ;  /* 0x400040002c057fae */ /* 0x0005e2000d92187c */
[----:B------:R-:W4:Y:S01]  /*1df20*/  LDC R11, c[0x0][0x230] ;  /* 0x00008c00ff0b7b82 */ /* 0x000f220000000800 */
[----:B-1----:R-:W-:-:S02]  /*1df30*/  IMAD.WIDE R52, R252, 0x4, R174 ;  /* 0x00000004fc347825 */ /* 0x002fc400078e02ae */
[----:B------:R3:W-:Y:S04]  /*1df40*/  LDGSTS.E [R5+0x48004], desc[UR60][R38.64], !P3 ;  /* 0x4800400026057fae */ /* 0x0007e8000d92187c */
[----:B------:R4:W-:Y:S01]  /*1df50*/  STL.64 [R1+0xf50], R52 ;  /* 0x000f503401007387 */ /* 0x0009e20000100a00 */
[----:B------:R-:W1:Y:S03]  /*1df60*/  LDC R240, c[0x0][0x230] ;  /* 0x00008c00fff07b82 */ /* 0x000e660000000800 */
[----:B------:R4:W-:Y:S01]  /*1df70*/  LDGSTS.E [R5+0x40008], desc[UR60][R52.64], !P4 ;  /* 0x4000800034057fae */ /* 0x0009e2000e12187c */
[----:B--2---:R-:W-:-:S05]  /*1df80*/  IMAD.WIDE R46, R252, 0x4, R182 ;  /* 0x00000004fc2e7825 */ /* 0x004fca00078e02b6 */
[----:B------:R2:W-:Y:S01]  /*1df90*/  STL.64 [R1+0xf58], R46 ;  /* 0x000f582e01007387 */ /* 0x0005e20000100a00 */
[----:B------:R-:W-:-:S03]  /*1dfa0*/  IMAD.WIDE R44, R252, 0x4, R190 ;  /* 0x00000004fc2c7825 */ /* 0x000fc600078e02be */
[----:B------:R-:W2:Y:S01]  /*1dfb0*/  LDL.LU.64 R174, [R1+0xa08] ;  /* 0x000a080001ae7983 */ /* 0x000ea20000300a00 */
[----:B---3--:R-:W-:-:S03]  /*1dfc0*/  IMAD.WIDE R38, R252, 0x4, R198 ;  /* 0x00000004fc267825 */ /* 0x008fc600078e02c6 */
[----:B------:R-:W3:Y:S04]  /*1dfd0*/  LDL.LU.64 R182, [R1+0xa00] ;  /* 0x000a000001b67983 */ /* 0x000ee80000300a00 */
[----:B------:R1:W-:Y:S04]  /*1dfe0*/  STL.64 [R1+0xf60], R44 ;  /* 0x000f602c01007387 */ /* 0x0003e80000100a00 */
[----:B------:R1:W-:Y:S04]  /*1dff0*/  STL.64 [R1+0xf68], R38 ;  /* 0x000f682601007387 */ /* 0x0003e80000100a00 */
[----:B------:R-:W3:Y:S04]  /*1e000*/  LDL.LU.64 R190, [R1+0x9f8] ;  /* 0x0009f80001be7983 */ /* 0x000ee80000300a00 */
[----:B------:R-:W3:Y:S04]  /*1e010*/  LDL.LU.64 R198, [R1+0x9f0] ;  /* 0x0009f00001c67983 */ /* 0x000ee80000300a00 */
[----:B------:R2:W-:Y:S04]  /*1e020*/  LDGSTS.E [R5+0x48008], desc[UR60][R46.64], !P4 ;  /* 0x480080002e057fae */ /* 0x0005e8000e12187c */
[----:B------:R1:W-:Y:S04]  /*1e030*/  LDGSTS.E [R5+0x4000c], desc[UR60][R44.64], !P5 ;  /* 0x4000c0002c057fae */ /* 0x0003e8000e92187c */
[----:B------:R1:W-:Y:S01]  /*1e040*/  LDGSTS.E [R5+0x4800c], desc[UR60][R38.64], !P5 ;  /* 0x4800c00026057fae */ /* 0x0003e2000e92187c */
[----:B----4-:R-:W-:-:S03]  /*1e050*/  IMAD.WIDE R52, R252, 0x4, R206 ;  /* 0x00000004fc347825 */ /* 0x010fc600078e02ce */
[----:B------:R-:W4:Y:S01]  /*1e060*/  LDL.LU.64 R206, [R1+0x868] ;  /* 0x0008680001ce7983 */ /* 0x000f220000300a00 */
[----:B--2---:R-:W-:-:S03]  /*1e070*/  IMAD.WIDE R46, R252, 0x4, R214 ;  /* 0x00000004fc2e7825 */ /* 0x004fc600078e02d6 */
[----:B------:R-:W-:Y:S04]  /*1e080*/  STL.64 [R1+0x1120], R52 ;  /* 0x0011203401007387 */ /* 0x000fe80000100a00 */
[----:B------:R2:W-:Y:S04]  /*1e090*/  STL.64 [R1+0x1130], R46 ;  /* 0x0011302e01007387 */ /* 0x0005e80000100a00 */
[----:B------:R-:W4:Y:S01]  /*1e0a0*/  LDL.LU.64 R214, [R1+0x860] ;  /* 0x0008600001d67983 */ /* 0x000f220000300a00 */
[----:B-1----:R-:W-:Y:S01]  /*1e0b0*/  IMAD.WIDE R44, R252, 0x4, R222 ;  /* 0x00000004fc2c7825 */ /* 0x002fe200078e02de */
[----:B------:R-:W-:-:S02]  /*1e0c0*/  ISETP.GE.U32.AND P0, PT, R0, 0x7ffffed7, PT ;  /* 0x7ffffed70000780c */ /* 0x000fc40003f06070 */
[----:B------:R-:W-:Y:S01]  /*1e0d0*/  LDGSTS.E [R5+0x50000], desc[UR60][R52.64], !P6 ;  /* 0x5000000034057fae */ /* 0x000fe2000f12187c */
[----:B------:R-:W-:-:S03]  /*1e0e0*/  IMAD.WIDE R38, R252, 0x4, R230 ;  /* 0x00000004fc267825 */ /* 0x000fc600078e02e6 */
[----:B------:R3:W-:Y:S04]  /*1e0f0*/  STL.64 [R1+0x13d0], R44 ;  /* 0x0013d02c01007387 */ /* 0x0007e80000100a00 */
[----:B------:R1:W-:Y:S04]  /*1e100*/  STL.64 [R1+0x13d8], R38 ;  /* 0x0013d82601007387 */ /* 0x0003e80000100a00 */
[----:B------:R-:W4:Y:S04]  /*1e110*/  LDL.LU.64 R222, [R1+0x858] ;  /* 0x0008580001de7983 */ /* 0x000f280000300a00 */
[----:B------:R-:W4:Y:S01]  /*1e120*/  LDL.LU.64 R230, [R1+0x850] ;  /* 0x0008500001e67983 */ /* 0x000f220000300a00 */
[----:B------:R-:W-:-:S02]  /*1e130*/  VIADD R0, R10, 0xffffff54 ;  /* 0xffffff540a007836 */ /* 0x000fc40000000000 */
[----:B------:R-:W1:Y:S01]  /*1e140*/  LDC R10, c[0x0][0x230] ;  /* 0x00008c00ff0a7b82 */ /* 0x000e620000000800 */
[----:B------:R-:W-:Y:S01]  /*1e150*/  ISETP.GE.U32.AND P2, PT, R4, 0x7ffffed6, PT ;  /* 0x7ffffed60400780c */ /* 0x000fe20003f46070 */
[----:B------:R2:W-:Y:S01]  /*1e160*/  LDGSTS.E [R5+0x58000], desc[UR60][R46.64], !P6 ;  /* 0x580000002e057fae */ /* 0x0005e2000f12187c */
[----:B------:R-:W-:Y:S01]  /*1e170*/  ISETP.GE.U32.AND P3, PT, R0, 0x7ffffed5, PT ;  /* 0x7ffffed50000780c */ /* 0x000fe20003f66070 */
[----:B------:R-:W-:Y:S02]  /*1e180*/  VIADD R0, R243, 0xffffff36 ;  /* 0xffffff36f3007836 */ /* 0x000fe40000000000 */
[----:B------:R3:W-:Y:S01]  /*1e190*/  LDGSTS.E [R5+0x50004], desc[UR60][R44.64], !P0 ;  /* 0x500040002c057fae */ /* 0x0007e2000c12187c */
[----:B------:R-:W-:Y:S01]  /*1e1a0*/  VIADD R4, R242, 0xffffff37 ;  /* 0xffffff37f2047836 */ /* 0x000fe20000000000 */
[----:B------:R-:W4:Y:S01]  /*1e1b0*/  LDC R243, c[0x0][0x230] ;  /* 0x00008c00fff37b82 */ /* 0x000f220000000800 */
[----:B------:R-:W-:Y:S01]  /*1e1c0*/  ISETP.GE.U32.AND P5, PT, R0, 0x7ffffeb7, PT ;  /* 0x7ffffeb70000780c */ /* 0x000fe20003fa6070 */
[----:B------:R-:W-:Y:S01]  /*1e1d0*/  VIADD R0, R11, 0xffffff34 ;  /* 0xffffff340b007836 */ /* 0x000fe20000000000 */
[----:B------:R3:W-:Y:S04]  /*1e1e0*/  LDGSTS.E [R5+0x58004], desc[UR60][R38.64], !P0 ;  /* 0x5800400026057fae */ /* 0x0007e8000c12187c */
[----:B------:R-:W-:Y:S01]  /*1e1f0*/  ISETP.GE.U32.AND P0, PT, R0, 0x7ffffeb5, PT ;  /* 0x7ffffeb50000780c */ /* 0x000fe20003f06070 */
[----:B------:R-:W4:Y:S01]  /*1e200*/  LDC R242, c[0x0][0x230] ;  /* 0x00008c00fff27b82 */ /* 0x000f220000000800 */
[----:B-1----:R-:W-:-:S02]  /*1e210*/  VIADD R0, R10, 0xffffff16 ;  /* 0xffffff160a007836 */ /* 0x002fc40000000000 */
[----:B--2---:R-:W-:-:S04]  /*1e220*/  IMAD.WIDE R46, R252, 0x4, R174 ;  /* 0x00000004fc2e7825 */ /* 0x004fc800078e02ae */
[C---:B---3--:R-:W-:Y:S01]  /*1e230*/  IMAD.WIDE R44, R252.reuse, 0x4, R182 ;  /* 0x00000004fc2c7825 */ /* 0x048fe200078e02b6 */
[----:B------:R4:W-:Y:S04]  /*1e240*/  STL.64 [R1+0x13e0], R46 ;  /* 0x0013e02e01007387 */ /* 0x0009e80000100a00 */
[----:B------:R1:W-:Y:S04]  /*1e250*/  STL.64 [R1+0x13e8], R44 ;  /* 0x0013e82c01007387 */ /* 0x0003e80000100a00 */
        /* <DEDUP_REMOVED lines=8> */
[----:B------:R-:W3:Y:S04]  /*1e2e0*/  LDL.LU.64 R158, [R1+0x6a8] ;  /* 0x0006a800019e7983 */ /* 0x000ee80000300a00 */
[----:B------:R-:W3:Y:S04]  /*1e2f0*/  LDL.LU.64 R166, [R1+0x698] ;  /* 0x0006980001a67983 */ /* 0x000ee80000300a00 */
[----:B------:R2:W-:Y:S04]  /*1e300*/  LDGSTS.E [R5+0x5000c], desc[UR60][R38.64], !P3 ;  /* 0x5000c00026057fae */ /* 0x0005e8000d92187c */
[----:B------:R-:W3:Y:S04]  /*1e310*/  LDL.LU.64 R174, [R1+0x688] ;  /* 0x0006880001ae7983 */ /* 0x000ee80000300a00 */
[----:B------:R-:W3:Y:S04]  /*1e320*/  LDL.LU.64 R182, [R1+0x678] ;  /* 0x0006780001b67983 */ /* 0x000ee80000300a00 */
[----:B------:R3:W-:Y:S01]  /*1e330*/  LDGSTS.E [R5+0x5800c], desc[UR60][R10.64], !P3 ;  /* 0x5800c0000a057fae */ /* 0x0007e2000d92187c */
[----:B----4-:R-:W-:-:S05]  /*1e340*/  IMAD.WIDE R46, R252, 0x4, R206 ;  /* 0x00000004fc2e7825 */ /* 0x010fca00078e02ce */
[----:B------:R4:W-:Y:S04]  /*1e350*/  STL.64 [R1+0x15c0], R46 ;  /* 0x0015c02e01007387 */ /* 0x0009e80000100a00 */
[----:B------:R-:W4:Y:S01]  /*1e360*/  LDL.LU.64 R190, [R1+0x840] ;  /* 0x0008400001be7983 */ /* 0x000f220000300a00 */
[----:B-1----:R-:W-:-:S05]  /*1e370*/  IMAD.WIDE R44, R252, 0x4, R214 ;  /* 0x00000004fc2c7825 */ /* 0x002fca00078e02d6 */
[----:B------:R1:W-:Y:S04]  /*1e380*/  STL.64 [R1+0x15c8], R44 ;  /* 0x0015c82c01007387 */ /* 0x0003e80000100a00 */
[----:B------:R-:W4:Y:S01]  /*1e390*/  LDL.LU.64 R198, [R1+0x830] ;  /* 0x0008300001c67983 */ /* 0x000f220000300a00 */
[----:B--2---:R-:W-:-:S04]  /*1e3a0*/  IMAD.WIDE R38, R252, 0x4, R222 ;  /* 0x00000004fc267825 */ /* 0x004fc800078e02de */
[----:B---3--:R-:W-:Y:S01]  /*1e3b0*/  IMAD.WIDE R10, R252, 0x4, R230 ;  /* 0x00000004fc0a7825 */ /* 0x008fe200078e02e6 */
[----:B------:R2:W-:Y:S04]  /*1e3c0*/  STL.64 [R1+0x15d0], R38 ;  /* 0x0015d02601007387 */ /* 0x0005e80000100a00 */
[----:B------:R-:W3:Y:S04]  /*1e3d0*/  LDL.LU.64 R206, [R1+0x6a0] ;  /* 0x0006a00001ce7983 */ /* 0x000ee80000300a00 */
[----:B------:R2:W-:Y:S04]  /*1e3e0*/  STL.64 [R1+0x15d8], R10 ;  /* 0x0015d80a01007387 */ /* 0x0005e80000100a00 */
[----:B------:R-:W2:Y:S04]  /*1e3f0*/  LDL.LU.64 R214, [R1+0x690] ;  /* 0x0006900001d67983 */ /* 0x000ea80000300a00 */
[----:B------:R-:W2:Y:S04]  /*1e400*/  LDL.LU.64 R222, [R1+0x680] ;  /* 0x0006800001de7983 */ /* 0x000ea80000300a00 */
[----:B------:R-:W1:Y:S01]  /*1e410*/  LDL.LU.64 R230, [R1+0x670] ;  /* 0x0006700001e67983 */ /* 0x000e620000300a00 */
[----:B------:R-:W-:-:S13]  /*1e420*/  ISETP.GE.U32.AND P4, PT, R4, 0x7ffffeb8, PT ;  /* 0x7ffffeb80400780c */ /* 0x000fda0003f86070 */
[----:B------:R4:W-:Y:S04]  /*1e430*/  LDGSTS.E [R5+0x60000], desc[UR60][R46.64], !P4 ;  /* 0x600000002e057fae */ /* 0x0009e8000e12187c */
[----:B------:R1:W-:Y:S01]  /*1e440*/  LDGSTS.E [R5+0x68000], desc[UR60][R44.64], !P4 ;  /* 0x680000002c057fae */ /* 0x0003e2000e12187c */
[----:B------:R-:W-:-:S04]  /*1e450*/  IMAD.WIDE R86, R252, 0x4, R142 ;  /* 0x00000004fc567825 */ /* 0x000fc800078e028e */
[C---:B------:R-:W-:Y:S01]  /*1e460*/  IMAD.WIDE R78, R252.reuse, 0x4, R150 ;  /* 0x00000004fc4e7825 */ /* 0x040fe200078e0296 */
[----:B------:R-:W-:Y:S03]  /*1e470*/  STL.64 [R1+0x15e0], R86 ;  /* 0x0015e05601007387 */ /* 0x000fe60000100a00 */
[C---:B------:R-:W-:Y:S01]  /*1e480*/  IMAD.WIDE R70, R252.reuse, 0x4, R158 ;  /* 0x00000004fc467825 */ /* 0x040fe200078e029e */
[----:B------:R-:W-:Y:S03]  /*1e490*/  STL.64 [R1+0x15f0], R78 ;  /* 0x0015f04e01007387 */ /* 0x000fe60000100a00 */
[C---:B------:R-:W-:Y:S01]  /*1e4a0*/  IMAD.WIDE R62, R252.reuse, 0x4, R166 ;  /* 0x00000004fc3e7825 */ /* 0x040fe200078e02a6 */
[----:B------:R-:W-:Y:S03]  /*1e4b0*/  STL.64 [R1+0x17c0], R70 ;  /* 0x0017c04601007387 */ /* 0x000fe60000100a00 */
[C---:B------:R-:W-:Y:S01]  /*1e4c0*/  IMAD.WIDE R54, R252.reuse, 0x4, R174 ;  /* 0x00000004fc367825 */ /* 0x040fe200078e02ae */
[----:B------:R-:W-:Y:S03]  /*1e4d0*/  STL.64 [R1+0x17d0], R62 ;  /* 0x0017d03e01007387 */ /* 0x000fe60000100a00 */
[C---:B----4-:R-:W-:Y:S01]  /*1e4e0*/  IMAD.WIDE R46, R252.reuse, 0x4, R182 ;  /* 0x00000004fc2e7825 */ /* 0x050fe200078e02b6 */
[----:B------:R-:W-:Y:S03]  /*1e4f0*/  STL.64 [R1+0x17e0], R54 ;  /* 0x0017e03601007387 */ /* 0x000fe60000100a00 */
[----:B------:R-:W-:-:S04]  /*1e500*/  IMAD.WIDE R84, R252, 0x4, R190 ;  /* 0x00000004fc547825 */ /* 0x000fc800078e02be */
[C---:B------:R-:W-:Y:S01]  /*1e510*/  IMAD.WIDE R76, R252.reuse, 0x4, R198 ;  /* 0x00000004fc4c7825 */ /* 0x040fe200078e02c6 */
[----:B------:R-:W-:Y:S04]  /*1e520*/  STL.64 [R1+0x15e8], R84 ;  /* 0x0015e85401007387 */ /* 0x000fe80000100a00 */
[----:B------:R4:W-:Y:S04]  /*1e530*/  STL.64 [R1+0x17f0], R46 ;  /* 0x0017f02e01007387 */ /* 0x0009e80000100a00 */
[----:B------:R-:W-:Y:S01]  /*1e540*/  STL.64 [R1+0x15f8], R76 ;  /* 0x0015f84c01007387 */ /* 0x000fe20000100a00 */
[----:B---3--:R-:W-:-:S04]  /*1e550*/  IMAD.WIDE R68, R252, 0x4, R206 ;  /* 0x00000004fc447825 */ /* 0x008fc800078e02ce */
[C---:B--2---:R-:W-:Y:S01]  /*1e560*/  IMAD.WIDE R60, R252.reuse, 0x4, R214 ;  /* 0x00000004fc3c7825 */ /* 0x044fe200078e02d6 */
[----:B------:R-:W-:Y:S03]  /*1e570*/  STL.64 [R1+0x17c8], R68 ;  /* 0x0017c84401007387 */ /* 0x000fe60000100a00 */
[C---:B------:R-:W-:Y:S01]  /*1e580*/  IMAD.WIDE R52, R252.reuse, 0x4, R222 ;  /* 0x00000004fc347825 */ /* 0x040fe200078e02de */
[----:B------:R-:W-:Y:S03]  /*1e590*/  STL.64 [R1+0x17d8], R60 ;  /* 0x0017d83c01007387 */ /* 0x000fe60000100a00 */
[----:B-1----:R-:W-:Y:S01]  /*1e5a0*/  IMAD.WIDE R44, R252, 0x4, R230 ;  /* 0x00000004fc2c7825 */ /* 0x002fe200078e02e6 */
[----:B------:R-:W-:Y:S04]  /*1e5b0*/  STL.64 [R1+0x17e8], R52 ;  /* 0x0017e83401007387 */ /* 0x000fe80000100a00 */
[----:B------:R1:W-:Y:S04]  /*1e5c0*/  STL.64 [R1+0x17f8], R44 ;  /* 0x0017f82c01007387 */ /* 0x0003e80000100a00 */
[----:B------:R-:W4:Y:S04]  /*1e5d0*/  LDL.LU.64 R206, [R1+0xba8] ;  /* 0x000ba80001ce7983 */ /* 0x000f280000300a00 */
[----:B------:R-:W1:Y:S04]  /*1e5e0*/  LDL.LU.64 R214, [R1+0xba0] ;  /* 0x000ba00001d67983 */ /* 0x000e680000300a00 */
[----:B------:R-:W2:Y:S04]  /*1e5f0*/  LDL.LU.64 R222, [R1+0xb98] ;  /* 0x000b980001de7983 */ /* 0x000ea80000300a00 */
[----:B------:R-:W3:Y:S01]  /*1e600*/  LDL.LU.64 R230, [R1+0xb90] ;  /* 0x000b900001e67983 */ /* 0x000ee20000300a00 */
[----:B------:R-:W-:-:S02]  /*1e610*/  IADD3 R4, R241, -0xcb, RZ ;  /* 0xffffff35f1047810 */ /* 0x000fc40007ffe0ff */
[----:B------:R-:W4:Y:S01]  /*1e620*/  LDC R241, c[0x0][0x230] ;  /* 0x00008c00fff17b82 */ /* 0x000f220000000800 */
[----:B------:R4:W-:Y:S01]  /*1e630*/  LDGSTS.E [R5+0x60004], desc[UR60][R38.64], !P5 ;  /* 0x6000400026057fae */ /* 0x0009e2000e92187c */
[----:B------:R-:W-:Y:S01]  /*1e640*/  ISETP.GE.U32.AND P6, PT, R4, 0x7ffffeb6, PT ;  /* 0x7ffffeb60400780c */ /* 0x000fe20003fc6070 */
[----:B------:R-:W-:Y:S01]  /*1e650*/  VIADD R4, R244, 0xffffff17 ;  /* 0xffffff17f4047836 */ /* 0x000fe20000000000 */
[----:B------:R-:W-:Y:S01]  /*1e660*/  ISETP.GE.U32.AND P3, PT, R0, 0x7ffffe97, PT ;  /* 0x7ffffe970000780c */ /* 0x000fe20003f66070 */
[----:B------:R4:W-:Y:S03]  /*1e670*/  LDGSTS.E [R5+0x68004], desc[UR60][R10.64], !P5 ;  /* 0x680040000a057fae */ /* 0x0009e6000e92187c */
[----:B------:R-:W4:Y:S01]  /*1e680*/  LDC R244, c[0x0][0x230] ;  /* 0x00008c00fff47b82 */ /* 0x000f220000000800 */
[----:B------:R-:W-:Y:S01]  /*1e690*/  ISETP.GE.U32.AND P2, PT, R4, 0x7ffffe98, PT ;  /* 0x7ffffe980400780c */ /* 0x000fe20003f46070 */
[----:B------:R-:W3:Y:S06]  /*1e6a0*/  LDL.LU.64 R174, [R1+0xb88] ;  /* 0x000b880001ae7983 */ /* 0x000eec0000300a00 */
[----:B----4-:R-:W4:Y:S01]  /*1e6b0*/  LDC R38, c[0x0][0x230] ;  /* 0x00008c00ff267b82 */ /* 0x010f220000000800 */
[----:B------:R-:W-:Y:S01]  /*1e6c0*/  IADD3 R4, R240, -0xeb, RZ ;  /* 0xffffff15f0047810 */ /* 0x000fe20007ffe0ff */
[----:B------:R-:W-:Y:S01]  /*1e6d0*/  VIADD R0, R243, 0xffffff14 ;  /* 0xffffff14f3007836 */ /* 0x000fe20000000000 */
[----:B------:R-:W-:Y:S05]  /*1e6e0*/  LDGSTS.E [R5+0x60008], desc[UR60][R86.64], !P6 ;  /* 0x6000800056057fae */ /* 0x000fea000f12187c */
[----:B------:R-:W4:Y:S01]  /*1e6f0*/  LDC R11, c[0x0][0x230] ;  /* 0x00008c00ff0b7b82 */ /* 0x000f220000000800 */
[----:B------:R-:W-:Y:S01]  /*1e700*/  ISETP.GE.U32.AND P4, PT, R4, 0x7ffffe96, PT ;  /* 0x7ffffe960400780c */ /* 0x000fe20003f86070 */
[----:B------:R-:W-:Y:S06]  /*1e710*/  LDGSTS.E [R5+0x68008], desc[UR60][R84.64], !P6 ;  /* 0x6800800054057fae */ /* 0x000fec000f12187c */
[----:B------:R-:W4:Y:S01]  /*1e720*/  LDC R10, c[0x0][0x230] ;  /* 0x00008c00ff0a7b82 */ /* 0x000f220000000800 */
[----:B------:R-:W-:Y:S01]  /*1e730*/  ISETP.GE.U32.AND P5, PT, R0, 0x7ffffe95, PT ;  /* 0x7ffffe950000780c */ /* 0x000fe20003fa6070 */
[----:B------:R-:W-:Y:S01]  /*1e740*/  LDGSTS.E [R5+0x6000c], desc[UR60][R78.64], !P0 ;  /* 0x6000c0004e057fae */ /* 0x000fe2000c12187c */
[----:B------:R-:W-:-:S02]  /*1e750*/  VIADD R4, R241, 0xffffff73 ;  /* 0xffffff73f1047836 */ /* 0x000fc40000000000 */
[----:B------:R-:W-:Y:S01]  /*1e760*/  VIADD R0, R242, 0xffffff72 ;  /* 0xffffff72f2007836 */ /* 0x000fe20000000000 */
[----:B------:R-:W-:Y:S02]  /*1e770*/  LDGSTS.E [R5+0x6800c], desc[UR60][R76.64], !P0 ;  /* 0x6800c0004c057fae */ /* 0x000fe4000c12187c */
[----:B------:R-:W4:Y:S02]  /*1e780*/  LDC R240, c[0x0][0x230] ;  /* 0x00008c00fff07b82 */ /* 0x000f240000000800 */
[----:B------:R-:W-:Y:S04]  /*1e790*/  LDGSTS.E [R5+0x70000], desc[UR60][R70.64], !P2 ;  /* 0x7000000046057fae */ /* 0x000fe8000d12187c */
[----:B------:R-:W-:Y:S01]  /*1e7a0*/  LDGSTS.E [R5+0x78000], desc[UR60][R68.64], !P2 ;  /* 0x7800000044057fae */ /* 0x000fe2000d12187c */
[----:B------:R-:W-:Y:S01]  /*1e7b0*/  ISETP.GE.U32.AND P2, PT, R4, 0x7ffffef4, PT ;  /* 0x7ffffef40400780c */ /* 0x000fe20003f46070 */
[----:B------:R-:W3:Y:S02]  /*1e7c0*/  LDC R243, c[0x0][0x230] ;  /* 0x00008c00fff37b82 */ /* 0x000ee40000000800 */
[----:B------:R-:W-:Y:S01]  /*1e7d0*/  LDGSTS.E [R5+0x70004], desc[UR60][R62.64], !P3 ;  /* 0x700040003e057fae */ /* 0x000fe2000d92187c */
[----:B------:R-:W-:-:S03]  /*1e7e0*/  VIADD R4, R244, 0xffffff53 ;  /* 0xffffff53f4047836 */ /* 0x000fc60000000000 */
[----:B------:R-:W-:Y:S01]  /*1e7f0*/  LDGSTS.E [R5+0x78004], desc[UR60][R60.64], !P3 ;  /* 0x780040003c057fae */ /* 0x000fe2000d92187c */
[----:B------:R-:W-:Y:S01]  /*1e800*/  ISETP.GE.U32.AND P3, PT, R0, 0x7ffffef3, PT ;  /* 0x7ffffef30000780c */ /* 0x000fe20003f66070 */
[----:B----4-:R-:W-:Y:S01]  /*1e810*/  VIADD R0, R38, 0xffffff52 ;  /* 0xffffff5226007836 */ /* 0x010fe20000000000 */
[----:B------:R-:W4:Y:S01]  /*1e820*/  LDC R242, c[0x0][0x230] ;  /* 0x00008c00fff27b82 */ /* 0x000f220000000800 */
[----:B------:R-:W4:Y:S04]  /*1e830*/  LDL.LU.64 R182, [R1+0xb80] ;  /* 0x000b800001b67983 */ /* 0x000f280000300a00 */
[----:B------:R-:W-:Y:S01]  /*1e840*/  LDGSTS.E [R5+0x70008], desc[UR60][R54.64], !P4 ;  /* 0x7000800036057fae */ /* 0x000fe2000e12187c */
[----:B------:R-:W-:Y:S02]  /*1e850*/  IADD3 R240, R240, -0x8f, RZ ;  /* 0xffffff71f0f07810 */ /* 0x000fe40007ffe0ff */
[----:B------:R-:W4:Y:S01]  /*1e860*/  LDC R244, c[0x0][0x230] ;  /* 0x00008c00fff47b82 */ /* 0x000f220000000800 */
[----:B------:R-:W-:Y:S04]  /*1e870*/  LDGSTS.E [R5+0x78008], desc[UR60][R52.64], !P4 ;  /* 0x7800800034057fae */ /* 0x000fe8000e12187c */
[----:B------:R1:W-:Y:S03]  /*1e880*/  LDGSTS.E [R5+0x7000c], desc[UR60][R46.64], !P5 ;  /* 0x7000c0002e057fae */ /* 0x0003e6000e92187c */
[----:B------:R-:W4:Y:S01]  /*1e890*/  LDC R241, c[0x0][0x230] ;  /* 0x00008c00fff17b82 */ /* 0x000f220000000800 */
[----:B------:R-:W4:Y:S01]  /*1e8a0*/  LDL.LU.64 R190, [R1+0xb78] ;  /* 0x000b780001be7983 */ /* 0x000f220000300a00 */
[----:B------:R-:W-:-:S03]  /*1e8b0*/  ISETP.GE.U32.AND P6, PT, R4, 0x7ffffed4, PT ;  /* 0x7ffffed40400780c */ /* 0x000fc60003fc6070 */
[----:B------:R1:W-:Y:S01]  /*1e8c0*/  LDGSTS.E [R5+0x7800c], desc[UR60][R44.64], !P5 ;  /* 0x7800c0002c057fae */ /* 0x0003e2000e92187c */
[----:B------:R-:W-:-:S03]  /*1e8d0*/  ISETP.GE.U32.AND P0, PT, R0, 0x7ffffed3, PT ;  /* 0x7ffffed30000780c */ /* 0x000fc60003f06070 */
[----:B------:R-:W4:Y:S01]  /*1e8e0*/  LDL.LU.64 R198, [R1+0xb70] ;  /* 0x000b700001c67983 */ /* 0x000f220000300a00 */
[----:B------:R-:W-:Y:S01]  /*1e8f0*/  IADD3 R4, R11, -0xaf, RZ ;  /* 0xffffff510b047810 */ /* 0x000fe20007ffe0ff */
[----:B------:R-:W-:Y:S02]  /*1e900*/  VIADD R0, R10, 0xffffff50 ;  /* 0xffffff500a007836 */ /* 0x000fe40000000000 */
[----:B-1----:R-:W-:-:S04]  /*1e910*/  IMAD.WIDE R46, R252, 0x4, R206 ;  /* 0x00000004fc2e7825 */ /* 0x002fc800078e02ce */
[C---:B------:R-:W-:Y:S01]  /*1e920*/  IMAD.WIDE R44, R252.reuse, 0x4, R214 ;  /* 0x00000004fc2c7825 */ /* 0x040fe200078e02d6 */
[----:B------:R-:W-:Y:S03]  /*1e930*/  STL.64 [R1+0xef0], R46 ;  /* 0x000ef02e01007387 */ /* 0x000fe60000100a00 */
[C---:B--2---:R-:W-:Y:S01]  /*1e940*/  IMAD.WIDE R38, R252.reuse, 0x4, R222 ;  /* 0x00000004fc267825 */ /* 0x044fe200078e02de */
[----:B------:R-:W-:Y:S03]  /*1e950*/  STL.64 [R1+0xef8], R44 ;  /* 0x000ef82c01007387 */ /* 0x000fe60000100a00 */
[----:B---3--:R-:W-:Y:S01]  /*1e960*/  IMAD.WIDE R10, R252, 0x4, R230 ;  /* 0x00000004fc0a7825 */ /* 0x008fe200078e02e6 */
[----:B------:R-:W2:Y:S04]  /*1e970*/  LDL.LU.64 R206, [R1+0x9e8] ;  /* 0x0009e80001ce7983 */ /* 0x000ea80000300a00 */
[----:B------:R-:W3:Y:S04]  /*1e980*/  LDL.LU.64 R214, [R1+0x9e0] ;  /* 0x0009e00001d67983 */ /* 0x000ee80000300a00 */
[----:B------:R-:W-:Y:S04]  /*1e990*/  STL.64 [R1+0xf00], R38 ;  /* 0x000f002601007387 */ /* 0x000fe80000100a00 */
[----:B------:R1:W-:Y:S04]  /*1e9a0*/  STL.64 [R1+0xf08], R10 ;  /* 0x000f080a01007387 */ /* 0x0003e80000100a00 */
[----:B------:R-:W3:Y:S04]  /*1e9b0*/  LDL.LU.64 R222, [R1+0x9d8] ;  /* 0x0009d80001de7983 */ /* 0x000ee80000300a00 */
[----:B------:R-:W3:Y:S01]  /*1e9c0*/  LDL.LU.64 R230, [R1+0x9d0] ;  /* 0x0009d00001e67983 */ /* 0x000ee20000300a00 */
[----:B------:R-:W-:Y:S01]  /*1e9d0*/  VIADD R5, R243, 0xffffff70 ;  /* 0xffffff70f3057836 */ /* 0x000fe20000000000 */
[----:B------:R-:W-:Y:S01]  /*1e9e0*/  ISETP.GE.U32.AND P4, PT, R240, 0x7ffffef2, PT ;  /* 0x7ffffef2f000780c */ /* 0x000fe20003f86070 */
[----:B------:R-:W-:Y:S01]  /*1e9f0*/  IMAD.WIDE R52, R252, 0x4, R174 ;  /* 0x00000004fc347825 */ /* 0x000fe200078e02ae */
[----:B------:R-:W-:Y:S01]  /*1ea00*/  LDGSTS.E [R6+0x40000], desc[UR60][R46.64], !P2 ;  /* 0x400000002e067fae */ /* 0x000fe2000d12187c */
[----:B------:R-:W3:Y:S01]  /*1ea10*/  LDC R240, c[0x0][0x230] ;  /* 0x00008c00fff07b82 */ /* 0x000ee20000000800 */
[----:B------:R-:W-:-:S02]  /*1ea20*/  ISETP.GE.U32.AND P5, PT, R5, 0x7ffffef1, PT ;  /* 0x7ffffef10500780c */ /* 0x000fc40003fa6070 */
[----:B------:R-:W-:Y:S04]  /*1ea30*/  LDGSTS.E [R6+0x48000], desc[UR60][R44.64], !P2 ;  /* 0x480000002c067fae */ /* 0x000fe8000d12187c */
[----:B------:R-:W-:Y:S01]  /*1ea40*/  LDGSTS.E [R6+0x40004], desc[UR60][R38.64], !P3 ;  /* 0x4000400026067fae */ /* 0x000fe2000d92187c */
[----:B------:R-:W3:Y:S03]  /*1ea50*/  LDC R243, c[0x0][0x230] ;  /* 0x00008c00fff37b82 */ /* 0x000ee60000000800 */
[----:B------:R2:W-:Y:S04]  /*1ea60*/  STL.64 [R1+0xf10], R52 ;  /* 0x000f103401007387 */ /* 0x0005e80000100a00 */
[----:B------:R1:W-:Y:S01]  /*1ea70*/  LDGSTS.E [R6+0x48004], desc[UR60][R10.64], !P3 ;  /* 0x480040000a067fae */ /* 0x0003e2000d92187c */
[----:B------:R-:W3:Y:S03]  /*1ea80*/  LDC R5, c[0x0][0x230] ;  /* 0x00008c00ff057b82 */ /* 0x000ee60000000800 */
[----:B------:R2:W-:Y:S05]  /*1ea90*/  LDGSTS.E [R6+0x40008], desc[UR60][R52.64], !P4 ;  /* 0x4000800034067fae */ /* 0x0005ea000e12187c */
[----:B-1----:R-:W1:Y:S01]  /*1eaa0*/  LDC R10, c[0x0][0x230] ;  /* 0x00008c00ff0a7b82 */ /* 0x002e620000000800 */
[----:B----4-:R-:W-:-:S05]  /*1eab0*/  IMAD.WIDE R46, R252, 0x4, R182 ;  /* 0x00000004fc2e7825 */ /* 0x010fca00078e02b6 */
[----:B------:R3:W-:Y:S04]  /*1eac0*/  STL.64 [R1+0xf18], R46 ;  /* 0x000f182e01007387 */ /* 0x0007e80000100a00 */
[----:B------:R-:W4:Y:S04]  /*1ead0*/  LDL.LU.64 R174, [R1+0x9c8] ;  /* 0x0009c80001ae7983 */ /* 0x000f280000300a00 */
[----:B------:R-:W4:Y:S01]  /*1eae0*/  LDL.LU.64 R182, [R1+0x9c0] ;  /* 0x0009c00001b67983 */ /* 0x000f220000300a00 */
[----:B------:R-:W-:-:S03]  /*1eaf0*/  IMAD.WIDE R44, R252, 0x4, R190 ;  /* 0x00000004fc2c7825 */ /* 0x000fc600078e02be */
[----:B------:R3:W-:Y:S01]  /*1eb00*/  LDGSTS.E [R6+0x48008], desc[UR60][R46.64], !P4 ;  /* 0x480080002e067fae */ /* 0x0007e2000e12187c */
[----:B------:R-:W-:-:S03]  /*1eb10*/  IMAD.WIDE R38, R252, 0x4, R198 ;  /* 0x00000004fc267825 */ /* 0x000fc600078e02c6 */
[----:B------:R1:W-:Y:S04]  /*1eb20*/  STL.64 [R1+0xf20], R44 ;  /* 0x000f202c01007387 */ /* 0x0003e80000100a00 */
[----:B------:R1:W-:Y:S04]  /*1eb30*/  STL.64 [R1+0xf28], R38 ;  /* 0x000f282601007387 */ /* 0x0003e80000100a00 */
[----:B------:R-:W4:Y:S04]  /*1eb40*/  LDL.LU.64 R190, [R1+0x9b8] ;  /* 0x0009b80001be7983 */ /* 0x000f280000300a00 */
[----:B------:R-:W4:Y:S04]  /*1eb50*/  LDL.LU.64 R198, [R1+0x9b0] ;  /* 0x0009b00001c67983 */ /* 0x000f280000300a00 */
[----:B------:R1:W-:Y:S04]  /*1eb60*/  LDGSTS.E [R6+0x4000c], desc[UR60][R44.64], !P5 ;  /* 0x4000c0002c067fae */ /* 0x0003e8000e92187c */
[----:B------:R1:W-:Y:S01]  /*1eb70*/  LDGSTS.E [R6+0x4800c], desc[UR60][R38.64], !P5 ;  /* 0x4800c00026067fae */ /* 0x0003e2000e92187c */
[----:B--2---:R-:W-:-:S03]  /*1eb80*/  IMAD.WIDE R52, R252, 0x4, R206 ;  /* 0x00000004fc347825 */ /* 0x004fc600078e02ce */
[----:B------:R-:W2:Y:S01]  /*1eb90*/  LDL.LU.64 R206, [R1+0x828] ;  /* 0x0008280001ce7983 */ /* 0x000ea20000300a00 */
[----:B---3--:R-:W-:-:S03]  /*1eba0*/  IMAD.WIDE R46, R252, 0x4, R214 ;  /* 0x00000004fc2e7825 */ /* 0x008fc600078e02d6 */
[----:B------:R-:W-:Y:S04]  /*1ebb0*/  STL.64 [R1+0x10e0], R52 ;  /* 0x0010e03401007387 */ /* 0x000fe80000100a00 */
[----:B------:R4:W-:Y:S04]  /*1ebc0*/  STL.64 [R1+0x10e8], R46 ;  /* 0x0010e82e01007387 */ /* 0x0009e80000100a00 */
[----:B------:R-:W3:Y:S01]  /*1ebd0*/  LDL.LU.64 R214, [R1+0x820] ;  /* 0x0008200001d67983 */ /* 0x000ee20000300a00 */
[----:B-1----:R-:W-:Y:S01]  /*1ebe0*/  IMAD.WIDE R44, R252, 0x4, R222 ;  /* 0x00000004fc2c7825 */ /* 0x002fe200078e02de */
[----:B------:R-:W-:-:S02]  /*1ebf0*/  ISETP.GE.U32.AND P3, PT, R0, 0x7ffffed1, PT ;  /* 0x7ffffed10000780c */ /* 0x000fc40003f66070 */
[----:B------:R-:W-:Y:S01]  /*1ec00*/  LDGSTS.E [R6+0x50000], desc[UR60][R52.64], !P6 ;  /* 0x5000000034067fae */ /* 0x000fe2000f12187c */
[----:B------:R-:W-:-:S03]  /*1ec10*/  IMAD.WIDE R38, R252, 0x4, R230 ;  /* 0x00000004fc267825 */ /* 0x000fc600078e02e6 */
[----:B------:R1:W-:Y:S04]  /*1ec20*/  STL.64 [R1+0x10f0], R44 ;  /* 0x0010f02c01007387 */ /* 0x0003e80000100a00 */
[----:B------:R1:W-:Y:S04]  /*1ec30*/  STL.64 [R1+0x10f8], R38 ;  /* 0x0010f82601007387 */ /* 0x0003e80000100a00 */
[----:B------:R-:W3:Y:S04]  /*1ec40*/  LDL.LU.64 R222, [R1+0x818] ;  /* 0x0008180001de7983 */ /* 0x000ee80000300a00 */
[----:B------:R-:W3:Y:S01]  /*1ec50*/  LDL.LU.64 R230, [R1+0x810] ;  /* 0x0008100001e67983 */ /* 0x000ee20000300a00 */
[----:B------:R-:W-:Y:S01]  /*1ec60*/  VIADD R0, R242, 0xffffff32 ;  /* 0xffffff32f2007836 */ /* 0x000fe20000000000 */
[----:B------:R-:W-:Y:S01]  /*1ec70*/  ISETP.GE.U32.AND P2, PT, R4, 0x7ffffed2, PT ;  /* 0x7ffffed20400780c */ /* 0x000fe20003f46070 */
[----:B------:R-:W3:Y:S01]  /*1ec80*/  LDC R242, c[0x0][0x230] ;  /* 0x00008c00fff27b82 */ /* 0x000ee20000000800 */
[----:B------:R4:W-:Y:S02]  /*1ec90*/  LDGSTS.E [R6+0x58000], desc[UR60][R46.64], !P6 ;  /* 0x580000002e067fae */ /* 0x0009e4000f12187c */
[----:B------:R-:W-:Y:S01]  /*1eca0*/  ISETP.GE.U32.AND P5, PT, R0, 0x7ffffeb3, PT ;  /* 0x7ffffeb30000780c */ /* 0x000fe20003fa6070 */
[----:B------:R-:W-:Y:S01]  /*1ecb0*/  VIADD R0, R244, 0xffffff30 ;  /* 0xffffff30f4007836 */ /* 0x000fe20000000000 */
[----:B------:R1:W-:Y:S01]  /*1ecc0*/  LDGSTS.E [R6+0x50004], desc[UR60][R44.64], !P0 ;  /* 0x500040002c067fae */ /* 0x0003e2000c12187c */
[----:B------:R-:W-:-:S02]  /*1ecd0*/  VIADD R4, R241, 0xffffff33 ;  /* 0xffffff33f1047836 */ /* 0x000fc40000000000 */
[----:B------:R-:W3:Y:S01]  /*1ece0*/  LDC R241, c[0x0][0x230] ;  /* 0x00008c00fff17b82 */ /* 0x000ee20000000800 */
[----:B------:R1:W-:Y:S01]  /*1ecf0*/  LDGSTS.E [R6+0x58004], desc[UR60][R38.64], !P0 ;  /* 0x5800400026067fae */ /* 0x0003e2000c12187c */
[----:B------:R-:W-:Y:S01]  /*1ed00*/  ISETP.GE.U32.AND P0, PT, R0, 0x7ffffeb1, PT ;  /* 0x7ffffeb10000780c */ /* 0x000fe20003f06070 */
[----:B------:R-:W-:-:S05]  /*1ed10*/  VIADD R0, R10, 0xffffff12 ;  /* 0xffffff120a007836 */ /* 0x000fca0000000000 */
[----:B------:R-:W3:Y:S01]  /*1ed20*/  LDC R244, c[0x0][0x230] ;  /* 0x00008c00fff47b82 */ /* 0x000ee20000000800 */
[----:B----4-:R-:W-:-:S04]  /*1ed30*/  IMAD.WIDE R46, R252, 0x4, R174 ;  /* 0x00000004fc2e7825 */ /* 0x010fc800078e02ae */
[C---:B-1----:R-:W-:Y:S01]  /*1ed40*/  IMAD.WIDE R44, R252.reuse, 0x4, R182 ;  /* 0x00000004fc2c7825 */ /* 0x042fe200078e02b6 */
[----:B------:R2:W-:Y:S04]  /*1ed50*/  STL.64 [R1+0x1100], R46 ;  /* 0x0011002e01007387 */ /* 0x0005e80000100a00 */
[----:B------:R3:W-:Y:S04]  /*1ed60*/  STL.64 [R1+0x1108], R44 ;  /* 0x0011082c01007387 */ /* 0x0007e80000100a00 */
[----:B------:R2:W-:Y:S04]  /*1ed70*/  LDGSTS.E [R6+0x50008], desc[UR60][R46.64], !P2 ;  /* 0x500080002e067fae */ /* 0x0005e8000d12187c */
[----:B------:R3:W-:Y:S01]  /*1ed80*/  LDGSTS.E [R6+0x58008], desc[UR60][R44.64], !P2 ;  /* 0x580080002c067fae */ /* 0x0007e2000d12187c */
[----:B------:R-:W-:-:S04]  /*1ed90*/  IMAD.WIDE R38, R252, 0x4, R190 ;  /* 0x00000004fc267825 */ /* 0x000fc800078e02be */
[C---:B------:R-:W-:Y:S01]  /*1eda0*/  IMAD.WIDE R10, R252.reuse, 0x4, R198 ;  /* 0x00000004fc0a7825 */ /* 0x040fe200078e02c6 */
[----:B------:R1:W-:Y:S04]  /*1edb0*/  STL.64 [R1+0x1110], R38 ;  /* 0x0011102601007387 */ /* 0x0003e80000100a00 */
[----:B------:R4:W-:Y:S04]  /*1edc0*/  STL.64 [R1+0x1118], R10 ;  /* 0x0011180a01007387 */ /* 0x0009e80000100a00 */
[----:B------:R-:W4:Y:S04]  /*1edd0*/  LDL.LU.64 R142, [R1+0x808] ;  /* 0x00080800018e7983 */ /* 0x000f280000300a00 */
[----:B------:R-:W4:Y:S04]  /*1ede0*/  LDL.LU.64 R150, [R1+0x7f8] ;  /* 0x0007f80001967983 */ /* 0x000f280000300a00 */
[----:B------:R-:W4:Y:S04]  /*1edf0*/  LDL.LU.64 R158, [R1+0x668] ;  /* 0x00066800019e7983 */ /* 0x000f280000300a00 */
[----:B------:R-:W4:Y:S04]  /*1ee00*/  LDL.LU.64 R166, [R1+0x658] ;  /* 0x0006580001a67983 */ /* 0x000f280000300a00 */
[----:B------:R1:W-:Y:S04]  /*1ee10*/  LDGSTS.E [R6+0x5000c], desc[UR60][R38.64], !P3 ;  /* 0x5000c00026067fae */ /* 0x0003e8000d92187c */
[----:B------:R-:W4:Y:S04]  /*1ee20*/  LDL.LU.64 R174, [R1+0x648] ;  /* 0x0006480001ae7983 */ /* 0x000f280000300a00 */
[----:B------:R-:W4:Y:S04]  /*1ee30*/  LDL.LU.64 R182, [R1+0x638] ;  /* 0x0006380001b67983 */ /* 0x000f280000300a00 */
[----:B------:R4:W-:Y:S01]  /*1ee40*/  LDGSTS.E [R6+0x5800c], desc[UR60][R10.64], !P3 ;  /* 0x5800c0000a067fae */ /* 0x0009e2000d92187c */
[----:B--2---:R-:W-:-:S05]  /*1ee50*/  IMAD.WIDE R46, R252, 0x4, R206 ;  /* 0x00000004fc2e7825 */ /* 0x004fca00078e02ce */
[----:B------:R-:W-:Y:S04]  /*1ee60*/  STL.64 [R1+0x1600], R46 ;  /* 0x0016002e01007387 */ /* 0x000fe80000100a00 */
[----:B------:R-:W2:Y:S01]  /*1ee70*/  LDL.LU.64 R190, [R1+0x800] ;  /* 0x0008000001be7983 */ /* 0x000ea20000300a00 */
[----:B---3--:R-:W-:-:S05]  /*1ee80*/  IMAD.WIDE R44, R252, 0x4, R214 ;  /* 0x00000004fc2c7825 */ /* 0x008fca00078e02d6 */
[----:B------:R3:W-:Y:S04]  /*1ee90*/  STL.64 [R1+0x1608], R44 ;  /* 0x0016082c01007387 */ /* 0x0007e80000100a00 */
[----:B------:R-:W2:Y:S01]  /*1eea0*/  LDL.LU.64 R198, [R1+0x7f0] ;  /* 0x0007f00001c67983 */ /* 0x000ea20000300a00 */
[----:B-1----:R-:W-:-:S04]  /*1eeb0*/  IMAD.WIDE R38, R252, 0x4, R222 ;  /* 0x00000004fc267825 */ /* 0x002fc800078e02de */
[----:B----4-:R-:W-:Y:S01]  /*1eec0*/  IMAD.WIDE R10, R252, 0x4, R230 ;  /* 0x00000004fc0a7825 */ /* 0x010fe200078e02e6 */
[----:B------:R1:W-:Y:S04]  /*1eed0*/  STL.64 [R1+0x1610], R38 ;  /* 0x0016102601007387 */ /* 0x0003e80000100a00 */
[----:B------:R-:W4:Y:S04]  /*1eee0*/  LDL.LU.64 R206, [R1+0x660] ;  /* 0x0006600001ce7983 */ /* 0x000f280000300a00 */
[----:B------:R1:W-:Y:S04]  /*1eef0*/  STL.64 [R1+0x1618], R10 ;  /* 0x0016180a01007387 */ /* 0x0003e80000100a00 */
[----:B------:R-:W4:Y:S04]  /*1ef00*/  LDL.LU.64 R214, [R1+0x650] ;  /* 0x0006500001d67983 */ /* 0x000f280000300a00 */
[----:B------:R-:W4:Y:S04]  /*1ef10*/  LDL.LU.64 R222, [R1+0x640] ;  /* 0x0006400001de7983 */ /* 0x000f280000300a00 */
[----:B------:R-:W1:Y:S01]  /*1ef20*/  LDL.LU.64 R230, [R1+0x630] ;  /* 0x0006300001e67983 */ /* 0x000e620000300a00 */
[----:B------:R-:W-:-:S13]  /*1ef30*/  ISETP.GE.U32.AND P4, PT, R4, 0x7ffffeb4, PT ;  /* 0x7ffffeb40400780c */ /* 0x000fda0003f86070 */
[----:B------:R-:W-:Y:S04]  /*1ef40*/  LDGSTS.E [R6+0x60000], desc[UR60][R46.64], !P4 ;  /* 0x600000002e067fae */ /* 0x000fe8000e12187c */
        /* <DEDUP_REMOVED lines=11> */
[C---:B---3--:R-:W-:Y:S01]  /*1f000*/  IMAD.WIDE R44, R252.reuse, 0x4, R182 ;  /* 0x00000004fc2c7825 */ /* 0x048fe200078e02b6 */
[----:B------:R-:W-:Y:S03]  /*1f010*/  STL.64 [R1+0x1820], R52 ;  /* 0x0018203401007387 */ /* 0x000fe60000100a00 */
[----:B--2---:R-:W-:-:S04]  /*1f020*/  IMAD.WIDE R78, R252, 0x4, R190 ;  /* 0x00000004fc4e7825 */ /* 0x004fc800078e02be */
[C---:B------:R-:W-:Y:S01]  /*1f030*/  IMAD.WIDE R70, R252.reuse, 0x4, R198 ;  /* 0x00000004fc467825 */ /* 0x040fe200078e02c6 */
[----:B------:R-:W-:Y:S04]  /*1f040*/  STL.64 [R1+0x1628], R78 ;  /* 0x0016284e01007387 */ /* 0x000fe80000100a00 */
[----:B------:R-:W-:Y:S04]  /*1f050*/  STL.64 [R1+0x1830], R44 ;  /* 0x0018302c01007387 */ /* 0x000fe80000100a00 */
[----:B------:R-:W-:Y:S01]  /*1f060*/  STL.64 [R1+0x1638], R70 ;  /* 0x0016384601007387 */ /* 0x000fe20000100a00 */
[----:B----4-:R-:W-:-:S04]  /*1f070*/  IMAD.WIDE R62, R252, 0x4, R206 ;  /* 0x00000004fc3e7825 */ /* 0x010fc800078e02ce */
[C---:B------:R-:W-:Y:S01]  /*1f080*/  IMAD.WIDE R54, R252.reuse, 0x4, R214 ;  /* 0x00000004fc367825 */ /* 0x040fe200078e02d6 */
[----:B------:R-:W-:Y:S03]  /*1f090*/  STL.64 [R1+0x1808], R62 ;  /* 0x0018083e01007387 */ /* 0x000fe60000100a00 */
[C---:B------:R-:W-:Y:S01]  /*1f0a0*/  IMAD.WIDE R46, R252.reuse, 0x4, R222 ;  /* 0x00000004fc2e7825 */ /* 0x040fe200078e02de */
[----:B------:R-:W-:Y:S03]  /*1f0b0*/  STL.64 [R1+0x1818], R54 ;  /* 0x0018183601007387 */ /* 0x000fe60000100a00 */
[----:B-1----:R-:W-:Y:S01]  /*1f0c0*/  IMAD.WIDE R38, R252, 0x4, R230 ;  /* 0x00000004fc267825 */ /* 0x002fe200078e02e6 */
[----:B------:R1:W-:Y:S04]  /*1f0d0*/  STL.64 [R1+0x1828], R46 ;  /* 0x0018282e01007387 */ /* 0x0003e80000100a00 */
[----:B------:R2:W-:Y:S04]  /*1f0e0*/  STL.64 [R1+0x1838], R38 ;  /* 0x0018382601007387 */ /* 0x0005e80000100a00 */
[----:B------:R-:W1:Y:S04]  /*1f0f0*/  LDL.LU.64 R206, [R1+0xb68] ;  /* 0x000b680001ce7983 */ /* 0x000e680000300a00 */
[----:B------:R-:W3:Y:S04]  /*1f100*/  LDL.LU.64 R214, [R1+0xb60] ;  /* 0x000b600001d67983 */ /* 0x000ee80000300a00 */
[----:B------:R-:W2:Y:S04]  /*1f110*/  LDL.LU.64 R222, [R1+0xb58] ;  /* 0x000b580001de7983 */ /* 0x000ea80000300a00 */
[----:B------:R-:W4:Y:S01]  /*1f120*/  LDL.LU.64 R230, [R1+0xb50] ;  /* 0x000b500001e67983 */ /* 0x000f220000300a00 */
[----:B------:R-:W-:-:S02]  /*1f130*/  IADD3 R4, R240, -0xcf, RZ ;  /* 0xffffff31f0047810 */ /* 0x000fc40007ffe0ff */
[----:B------:R-:W1:Y:S01]  /*1f140*/  LDC R240, c[0x0][0x230] ;  /* 0x00008c00fff07b82 */ /* 0x000e620000000800 */
[----:B------:R1:W-:Y:S01]  /*1f150*/  LDGSTS.E [R6+0x68004], desc[UR60][R10.64], !P5 ;  /* 0x680040000a067fae */ /* 0x0003e2000e92187c */
[----:B------:R-:W-:Y:S01]  /*1f160*/  ISETP.GE.U32.AND P6, PT, R4, 0x7ffffeb2, PT ;  /* 0x7ffffeb20400780c */ /* 0x000fe20003fc6070 */
[----:B------:R-:W-:Y:S01]  /*1f170*/  VIADD R4, R243, 0xffffff13 ;  /* 0xffffff13f3047836 */ /* 0x000fe20000000000 */
[----:B------:R-:W-:Y:S01]  /*1f180*/  ISETP.GE.U32.AND P3, PT, R0, 0x7ffffe93, PT ;  /* 0x7ffffe930000780c */ /* 0x000fe20003f66070 */
[----:B------:R-:W4:Y:S03]  /*1f190*/  LDL.LU.64 R174, [R1+0xb48] ;  /* 0x000b480001ae7983 */ /* 0x000f260000300a00 */
[----:B------:R-:W1:Y:S01]  /*1f1a0*/  LDC R243, c[0x0][0x230] ;  /* 0x00008c00fff37b82 */ /* 0x000e620000000800 */
[----:B------:R-:W-:Y:S01]  /*1f1b0*/  ISETP.GE.U32.AND P2, PT, R4, 0x7ffffe94, PT ;  /* 0x7ffffe940400780c */ /* 0x000fe20003f46070 */
[----:B------:R-:W-:Y:S01]  /*1f1c0*/  VIADD R0, R242, 0xffffff10 ;  /* 0xffffff10f2007836 */ /* 0x000fe20000000000 */
[----:B------:R-:W-:Y:S01]  /*1f1d0*/  IADD3 R4, R5, -0xef, RZ ;  /* 0xffffff1105047810 */ /* 0x000fe20007ffe0ff */
[----:B------:R-:W4:Y:S04]  /*1f1e0*/  LDL.LU.64 R182, [R1+0xb40] ;  /* 0x000b400001b67983 */ /* 0x000f280000300a00 */
[----:B-1----:R-:W1:Y:S01]  /*1f1f0*/  LDC R11, c[0x0][0x230] ;  /* 0x00008c00ff0b7b82 */ /* 0x002e620000000800 */
[----:B------:R-:W-:Y:S01]  /*1f200*/  ISETP.GE.U32.AND P4, PT, R4, 0x7ffffe92, PT ;  /* 0x7ffffe920400780c */ /* 0x000fe20003f86070 */
[----:B------:R-:W-:Y:S06]  /*1f210*/  LDGSTS.E [R6+0x60008], desc[UR60][R84.64], !P6 ;  /* 0x6000800054067fae */ /* 0x000fec000f12187c */
[----:B------:R-:W1:Y:S01]  /*1f220*/  LDC R10, c[0x0][0x230] ;  /* 0x00008c00ff0a7b82 */ /* 0x000e620000000800 */
[----:B------:R-:W-:Y:S01]  /*1f230*/  ISETP.GE.U32.AND P5, PT, R0, 0x7ffffe91, PT ;  /* 0x7ffffe910000780c */ /* 0x000fe20003fa6070 */
[----:B------:R-:W-:Y:S01]  /*1f240*/  LDGSTS.E [R6+0x68008], desc[UR60][R78.64], !P6 ;  /* 0x680080004e067fae */ /* 0x000fe2000f12187c */
[----:B------:R-:W-:-:S02]  /*1f250*/  VIADD R4, R240, 0xffffff6f ;  /* 0xffffff6ff0047836 */ /* 0x000fc40000000000 */
[----:B------:R-:W-:Y:S01]  /*1f260*/  VIADD R0, R241, 0xffffff6e ;  /* 0xffffff6ef1007836 */ /* 0x000fe20000000000 */
[----:B------:R-:W-:Y:S02]  /*1f270*/  LDGSTS.E [R6+0x6000c], desc[UR60][R76.64], !P0 ;  /* 0x6000c0004c067fae */ /* 0x000fe4000c12187c */
[----:B------:R-:W4:Y:S02]  /*1f280*/  LDC R5, c[0x0][0x230] ;  /* 0x00008c00ff057b82 */ /* 0x000f240000000800 */
[----:B------:R-:W-:Y:S04]  /*1f290*/  LDGSTS.E [R6+0x6800c], desc[UR60][R70.64], !P0 ;  /* 0x6800c00046067fae */ /* 0x000fe8000c12187c */
[----:B------:R-:W-:Y:S02]  /*1f2a0*/  LDGSTS.E [R6+0x70000], desc[UR60][R68.64], !P2 ;  /* 0x7000000044067fae */ /* 0x000fe4000d12187c */
[----:B------:R-:W4:Y:S02]  /*1f2b0*/  LDC R242, c[0x0][0x230] ;  /* 0x00008c00fff27b82 */ /* 0x000f240000000800 */
[----:B------:R-:W-:Y:S01]  /*1f2c0*/  LDGSTS.E [R6+0x78000], desc[UR60][R62.64], !P2 ;  /* 0x780000003e067fae */ /* 0x000fe2000d12187c */
[----:B------:R-:W-:-:S03]  /*1f2d0*/  ISETP.GE.U32.AND P2, PT, R4, 0x7ffffef0, PT ;  /* 0x7ffffef00400780c */ /* 0x000fc60003f46070 */
[----:B------:R-:W-:Y:S01]  /*1f2e0*/  LDGSTS.E [R6+0x70004], desc[UR60][R60.64], !P3 ;  /* 0x700040003c067fae */ /* 0x000fe2000d92187c */
[----:B------:R-:W-:Y:S01]  /*1f2f0*/  VIADD R4, R243, 0xffffff4f ;  /* 0xffffff4ff3047836 */ /* 0x000fe20000000000 */
[----:B------:R-:W4:Y:S02]  /*1f300*/  LDC R240, c[0x0][0x230] ;  /* 0x00008c00fff07b82 */ /* 0x000f240000000800 */
[----:B------:R-:W-:Y:S01]  /*1f310*/  LDGSTS.E [R6+0x78004], desc[UR60][R54.64], !P3 ;  /* 0x7800400036067fae */ /* 0x000fe2000d92187c */
[----:B------:R-:W-:Y:S01]  /*1f320*/  ISETP.GE.U32.AND P3, PT, R0, 0x7ffffeef, PT ;  /* 0x7ffffeef0000780c */ /* 0x000fe20003f66070 */
[----:B------:R-:W-:Y:S02]  /*1f330*/  VIADD R0, R244, 0xffffff4e ;  /* 0xffffff4ef4007836 */ /* 0x000fe40000000000 */
[----:B------:R-:W-:Y:S04]  /*1f340*/  LDGSTS.E [R6+0x70008], desc[UR60][R52.64], !P4 ;  /* 0x7000800034067fae */ /* 0x000fe8000e12187c */
[----:B------:R-:W4:Y:S01]  /*1f350*/  LDL.LU.64 R190, [R1+0xb38] ;  /* 0x000b380001be7983 */ /* 0x000f220000300a00 */
[----:B------:R-:W-:Y:S01]  /*1f360*/  ISETP.GE.U32.AND P6, PT, R4, 0x7ffffed0, PT ;  /* 0x7ffffed00400780c */ /* 0x000fe20003fc6070 */
[----:B------:R-:W4:Y:S02]  /*1f370*/  LDC R241, c[0x0][0x230] ;  /* 0x00008c00fff17b82 */ /* 0x000f240000000800 */
[----:B------:R1:W-:Y:S01]  /*1f380*/  LDGSTS.E [R6+0x78008], desc[UR60][R46.64], !P4 ;  /* 0x780080002e067fae */ /* 0x0003e2000e12187c */
[----:B------:R-:W-:-:S03]  /*1f390*/  ISETP.GE.U32.AND P0, PT, R0, 0x7ffffecf, PT ;  /* 0x7ffffecf0000780c */ /* 0x000fc60003f06070 */
[----:B------:R3:W-:Y:S02]  /*1f3a0*/  LDGSTS.E [R6+0x7000c], desc[UR60][R44.64], !P5 ;  /* 0x7000c0002c067fae */ /* 0x0007e4000e92187c */
[----:B------:R-:W4:Y:S02]  /*1f3b0*/  LDC R243, c[0x0][0x230] ;  /* 0x00008c00fff37b82 */ /* 0x000f240000000800 */
[----:B------:R-:W4:Y:S01]  /*1f3c0*/  LDL.LU.64 R198, [R1+0xb30] ;  /* 0x000b300001c67983 */ /* 0x000f220000300a00 */
[----:B-1----:R-:W-:Y:S01]  /*1f3d0*/  IADD3 R4, R11, -0xb3, RZ ;  /* 0xffffff4d0b047810 */ /* 0x002fe20007ffe0ff */
[----:B------:R-:W-:Y:S02]  /*1f3e0*/  VIADD R0, R10, 0xffffff4c ;  /* 0xffffff4c0a007836 */ /* 0x000fe40000000000 */
[----:B------:R2:W-:Y:S02]  /*1f3f0*/  LDGSTS.E [R6+0x7800c], desc[UR60][R38.64], !P5 ;  /* 0x7800c00026067fae */ /* 0x0005e4000e92187c */
[----:B------:R-:W1:Y:S01]  /*1f400*/  LDC R244, c[0x0][0x230] ;  /* 0x00008c00fff47b82 */ /* 0x000e620000000800 */
[----:B------:R-:W-:-:S04]  /*1f410*/  IMAD.WIDE R46, R252, 0x4, R206 ;  /* 0x00000004fc2e7825 */ /* 0x000fc800078e02ce */
[C---:B---3--:R-:W-:Y:S01]  /*1f420*/  IMAD.WIDE R44, R252.reuse, 0x4, R214 ;  /* 0x00000004fc2c7825 */ /* 0x048fe200078e02d6 */
        /* <DEDUP_REMOVED lines=10> */
[----:B------:R-:W-:Y:S01]  /*1f4d0*/  IADD3 R6, R5, -0x93, RZ ;  /* 0xffffff6d05067810 */ /* 0x000fe20007ffe0ff */
[----:B------:R-:W-:-:S02]  /*1f4e0*/  VIADD R5, R242, 0xffffff6c ;  /* 0xffffff6cf2057836 */ /* 0x000fc40000000000 */
[----:B------:R3:W-:Y:S01]  /*1f4f0*/  LDGSTS.E [R8+0x40000], desc[UR60][R46.64], !P2 ;  /* 0x400000002e087fae */ /* 0x0007e2000d12187c */
[----:B------:R-:W-:Y:S01]  /*1f500*/  ISETP.GE.U32.AND P4, PT, R6, 0x7ffffeee, PT ;  /* 0x7ffffeee0600780c */ /* 0x000fe20003f86070 */
[----:B------:R-:W4:Y:S02]  /*1f510*/  LDC R242, c[0x0][0x230] ;  /* 0x00008c00fff27b82 */ /* 0x000f240000000800 */
[----:B------:R2:W-:Y:S01]  /*1f520*/  LDGSTS.E [R8+0x48000], desc[UR60][R44.64], !P2 ;  /* 0x480000002c087fae */ /* 0x0005e2000d12187c */
[----:B------:R-:W-:-:S03]  /*1f530*/  ISETP.GE.U32.AND P5, PT, R5, 0x7ffffeed, PT ;  /* 0x7ffffeed0500780c */ /* 0x000fc60003fa6070 */
[----:B------:R1:W-:Y:S02]  /*1f540*/  LDGSTS.E [R8+0x40004], desc[UR60][R38.64], !P3 ;  /* 0x4000400026087fae */ /* 0x0003e4000d92187c */
[----:B------:R-:W4:Y:S01]  /*1f550*/  LDC R6, c[0x0][0x230] ;  /* 0x00008c00ff067b82 */ /* 0x000f220000000800 */
[C---:B---3--:R-:W-:Y:S01]  /*1f560*/  IMAD.WIDE R46, R252.reuse, 0x4, R174 ;  /* 0x00000004fc2e7825 */ /* 0x048fe200078e02ae */
[----:B------:R3:W-:Y:S03]  /*1f570*/  LDGSTS.E [R8+0x48004], desc[UR60][R10.64], !P3 ;  /* 0x480040000a087fae */ /* 0x0007e6000d92187c */
[----:B--2---:R-:W-:Y:S01]  /*1f580*/  IMAD.WIDE R44, R252, 0x4, R182 ;  /* 0x00000004fc2c7825 */ /* 0x004fe200078e02b6 */
[----:B------:R4:W-:Y:S01]  /*1f590*/  STL.64 [R1+0xed0], R46 ;  /* 0x000ed02e01007387 */ /* 0x0009e20000100a00 */
[----:B------:R-:W-:Y:S01]  /*1f5a0*/  ISETP.GE.U32.AND P2, PT, R4, 0x7ffffece, PT ;  /* 0x7ffffece0400780c */ /* 0x000fe20003f46070 */
[----:B------:R-:W2:Y:S02]  /*1f5b0*/  LDC R5, c[0x0][0x230] ;  /* 0x00008c00ff057b82 */ /* 0x000ea40000000800 */
[----:B------:R4:W-:Y:S04]  /*1f5c0*/  STL.64 [R1+0xed8], R44 ;  /* 0x000ed82c01007387 */ /* 0x0009e80000100a00 */
[----:B------:R-:W2:Y:S04]  /*1f5d0*/  LDL.LU.64 R174, [R1+0x988] ;  /* 0x0009880001ae7983 */ /* 0x000ea80000300a00 */
[----:B------:R-:W2:Y:S04]  /*1f5e0*/  LDL.LU.64 R182, [R1+0x980] ;  /* 0x0009800001b67983 */ /* 0x000ea80000300a00 */
[----:B------:R4:W-:Y:S01]  /*1f5f0*/  LDGSTS.E [R8+0x40008], desc[UR60][R46.64], !P4 ;  /* 0x400080002e087fae */ /* 0x0009e2000e12187c */
[----:B-1----:R-:W-:-:S03]  /*1f600*/  IMAD.WIDE R38, R252, 0x4, R190 ;  /* 0x00000004fc267825 */ /* 0x002fc600078e02be */
[----:B------:R1:W-:Y:S04]  /*1f610*/  LDGSTS.E [R8+0x48008], desc[UR60][R44.64], !P4 ;  /* 0x480080002c087fae */ /* 0x0003e8000e12187c */
[----:B------:R1:W-:Y:S04]  /*1f620*/  STL.64 [R1+0xee0], R38 ;  /* 0x000ee02601007387 */ /* 0x0003e80000100a00 */
[----:B------:R1:W-:Y:S01]  /*1f630*/  LDGSTS.E [R8+0x4000c], desc[UR60][R38.64], !P5 ;  /* 0x4000c00026087fae */ /* 0x0003e2000e92187c */
[----:B---3--:R-:W-:-:S05]  /*1f640*/  IMAD.WIDE R10, R252, 0x4, R198 ;  /* 0x00000004fc0a7825 */ /* 0x008fca00078e02c6 */
[----:B------:R3:W-:Y:S04]  /*1f650*/  STL.64 [R1+0xee8], R10 ;  /* 0x000ee80a01007387 */ /* 0x0007e80000100a00 */
[----:B------:R-:W2:Y:S04]  /*1f660*/  LDL.LU.64 R190, [R1+0x978] ;  /* 0x0009780001be7983 */ /* 0x000ea80000300a00 */
[----:B------:R-:W2:Y:S04]  /*1f670*/  LDL.LU.64 R198, [R1+0x970] ;  /* 0x0009700001c67983 */ /* 0x000ea80000300a00 */
[----:B------:R3:W-:Y:S01]  /*1f680*/  LDGSTS.E [R8+0x4800c], desc[UR60][R10.64], !P5 ;  /* 0x4800c0000a087fae */ /* 0x0007e2000e92187c */
[----:B----4-:R-:W-:-:S03]  /*1f690*/  IMAD.WIDE R46, R252, 0x4, R206 ;  /* 0x00000004fc2e7825 */ /* 0x010fc600078e02ce */
[----:B------:R-:W4:Y:S01]  /*1f6a0*/  LDL.LU.64 R206, [R1+0x7e8] ;  /* 0x0007e80001ce7983 */ /* 0x000f220000300a00 */
[----:B-1----:R-:W-:-:S03]  /*1f6b0*/  IMAD.WIDE R44, R252, 0x4, R214 ;  /* 0x00000004fc2c7825 */ /* 0x002fc600078e02d6 */
[----:B------:R2:W-:Y:S04]  /*1f6c0*/  STL.64 [R1+0x10a0], R46 ;  /* 0x0010a02e01007387 */ /* 0x0005e80000100a00 */
[----:B------:R1:W-:Y:S04]  /*1f6d0*/  STL.64 [R1+0x10a8], R44 ;  /* 0x0010a82c01007387 */ /* 0x0003e80000100a00 */
[----:B------:R-:W4:Y:S01]  /*1f6e0*/  LDL.LU.64 R214, [R1+0x7e0] ;  /* 0x0007e00001d67983 */ /* 0x000f220000300a00 */
[----:B------:R-:W-:Y:S01]  /*1f6f0*/  IMAD.WIDE R38, R252, 0x4, R222 ;  /* 0x00000004fc267825 */ /* 0x000fe200078e02de */
[----:B------:R-:W-:-:S02]  /*1f700*/  ISETP.GE.U32.AND P3, PT, R0, 0x7ffffecd, PT ;  /* 0x7ffffecd0000780c */ /* 0x000fc40003f66070 */
[----:B------:R2:W-:Y:S01]  /*1f710*/  LDGSTS.E [R8+0x50000], desc[UR60][R46.64], !P6 ;  /* 0x500000002e087fae */ /* 0x0005e2000f12187c */
[----:B---3--:R-:W-:-:S03]  /*1f720*/  IMAD.WIDE R10, R252, 0x4, R230 ;  /* 0x00000004fc0a7825 */ /* 0x008fc600078e02e6 */
[----:B------:R3:W-:Y:S04]  /*1f730*/  STL.64 [R1+0x10b0], R38 ;  /* 0x0010b02601007387 */ /* 0x0007e80000100a00 */
[----:B------:R3:W-:Y:S04]  /*1f740*/  STL.64 [R1+0x10b8], R10 ;  /* 0x0010b80a01007387 */ /* 0x0007e80000100a00 */
[----:B------:R-:W4:Y:S04]  /*1f750*/  LDL.LU.64 R222, [R1+0x7d8] ;  /* 0x0007d80001de7983 */ /* 0x000f280000300a00 */
[----:B------:R-:W4:Y:S04]  /*1f760*/  LDL.LU.64 R230, [R1+0x7d0] ;  /* 0x0007d00001e67983 */ /* 0x000f280000300a00 */
[----:B------:R1:W-:Y:S04]  /*1f770*/  LDGSTS.E [R8+0x58000], desc[UR60][R44.64], !P6 ;  /* 0x580000002c087fae */ /* 0x0003e8000f12187c */
[----:B------:R3:W-:Y:S04]  /*1f780*/  LDGSTS.E [R8+0x50004], desc[UR60][R38.64], !P0 ;  /* 0x5000400026087fae */ /* 0x0007e8000c12187c */
[----:B------:R3:W-:Y:S01]  /*1f790*/  LDGSTS.E [R8+0x58004], desc[UR60][R10.64], !P0 ;  /* 0x580040000a087fae */ /* 0x0007e2000c12187c */
[----:B--2---:R-:W-:-:S04]  /*1f7a0*/  IMAD.WIDE R46, R252, 0x4, R174 ;  /* 0x00000004fc2e7825 */ /* 0x004fc800078e02ae */
[C---:B-1----:R-:W-:Y:S01]  /*1f7b0*/  IMAD.WIDE R44, R252.reuse, 0x4, R182 ;  /* 0x00000004fc2c7825 */ /* 0x042fe200078e02b6 */
[----:B------:R4:W-:Y:S04]  /*1f7c0*/  STL.64 [R1+0x10c0], R46 ;  /* 0x0010c02e01007387 */ /* 0x0009e80000100a00 */
[----:B------:R1:W-:Y:S04]  /*1f7d0*/  STL.64 [R1+0x10c8], R44 ;  /* 0x0010c82c01007387 */ /* 0x0003e80000100a00 */
[----:B------:R4:W-:Y:S04]  /*1f7e0*/  LDGSTS.E [R8+0x50008], desc[UR60][R46.64], !P2 ;  /* 0x500080002e087fae */ /* 0x0009e8000d12187c */
[----:B------:R1:W-:Y:S01]  /*1f7f0*/  LDGSTS.E [R8+0x58008], desc[UR60][R44.64], !P2 ;  /* 0x580080002c087fae */ /* 0x0003e2000d12187c */
[----:B---3--:R-:W-:-:S04]  /*1f800*/  IMAD.WIDE R38, R252, 0x4, R190 ;  /* 0x00000004fc267825 */ /* 0x008fc800078e02be */
[C---:B------:R-:W-:Y:S01]  /*1f810*/  IMAD.WIDE R10, R252.reuse, 0x4, R198 ;  /* 0x00000004fc0a7825 */ /* 0x040fe200078e02c6 */
        /* <DEDUP_REMOVED lines=11> */
[----:B------:R-:W-:Y:S04]  /*1f8d0*/  STL.64 [R1+0x1640], R46 ;  /* 0x0016402e01007387 */ /* 0x000fe80000100a00 */
        /* <DEDUP_REMOVED lines=11> */
[----:B------:R-:W2:Y:S01]  /*1f990*/  LDL.LU.64 R230, [R1+0x5f0] ;  /* 0x0005f00001e67983 */ /* 0x000ea20000300a00 */
[----:B------:R-:W-:-:S02]  /*1f9a0*/  VIADD R4, R240, 0xffffff2f ;  /* 0xffffff2ff0047836 */ /* 0x000fc40000000000 */
[----:B------:R-:W-:Y:S01]  /*1f9b0*/  VIADD R0, R241, 0xffffff2e ;  /* 0xffffff2ef1007836 */ /* 0x000fe20000000000 */
[----:B------:R-:W2:Y:S02]  /*1f9c0*/  LDC R240, c[0x0][0x230] ;  /* 0x00008c00fff07b82 */ /* 0x000ea40000000800 */
[----:B------:R-:W-:Y:S02]  /*1f9d0*/  ISETP.GE.U32.AND P4, PT, R4, 0x7ffffeb0, PT ;  /* 0x7ffffeb00400780c */ /* 0x000fe40003f86070 */
[----:B------:R-:W-:-:S04]  /*1f9e0*/  ISETP.GE.U32.AND P5, PT, R0, 0x7ffffeaf, PT ;  /* 0x7ffffeaf0000780c */ /* 0x000fc80003fa6070 */
[----:B------:R-:W2:Y:S07]  /*1f9f0*/  LDC R241, c[0x0][0x230] ;  /* 0x00008c00fff17b82 */ /* 0x000eae0000000800 */
        /* <DEDUP_REMOVED lines=12> */
[C---:B-1----:R-:W-:Y:S01]  /*1fac0*/  IMAD.WIDE R44, R252.reuse, 0x4, R182 ;  /* 0x00000004fc2c7825 */ /* 0x042fe200078e02b6 */
[----:B------:R-:W-:Y:S03]  /*1fad0*/  STL.64 [R1+0x1860], R52 ;  /* 0x0018603401007387 */ /* 0x000fe60000100a00 */
[----:B----4-:R-:W-:-:S04]  /*1fae0*/  IMAD.WIDE R78, R252, 0x4, R190 ;  /* 0x00000004fc4e7825 */ /* 0x010fc800078e02be */
[C---:B------:R-:W-:Y:S01]  /*1faf0*/  IMAD.WIDE R70, R252.reuse, 0x4, R198 ;  /* 0x00000004fc467825 */ /* 0x040fe200078e02c6 */
[----:B------:R-:W-:Y:S04]  /*1fb00*/  STL.64 [R1+0x1668], R78 ;  /* 0x0016684e01007387 */ /* 0x000fe80000100a00 */
[----:B------:R-:W-:Y:S04]  /*1fb10*/  STL.64 [R1+0x1870], R44 ;  /* 0x0018702c01007387 */ /* 0x000fe80000100a00 */
[----:B------:R-:W-:Y:S01]  /*1fb20*/  STL.64 [R1+0x1678], R70 ;  /* 0x0016784601007387 */ /* 0x000fe20000100a00 */
[----:B---3--:R-:W-:-:S04]  /*1fb30*/  IMAD.WIDE R62, R252, 0x4, R206 ;  /* 0x00000004fc3e7825 */ /* 0x008fc800078e02ce */
[C---:B--2---:R-:W-:Y:S01]  /*1fb40*/  IMAD.WIDE R54, R252.reuse, 0x4, R214 ;  /* 0x00000004fc367825 */ /* 0x044fe200078e02d6 */
[----:B------:R-:W-:Y:S03]  /*1fb50*/  STL.64 [R1+0x1848], R62 ;  /* 0x0018483e01007387 */ /* 0x000fe60000100a00 */
[C---:B------:R-:W-:Y:S01]  /*1fb60*/  IMAD.WIDE R46, R252.reuse, 0x4, R222 ;  /* 0x00000004fc2e7825 */ /* 0x040fe200078e02de */
[----:B------:R-:W-:Y:S03]  /*1fb70*/  STL.64 [R1+0x1858], R54 ;  /* 0x0018583601007387 */ /* 0x000fe60000100a00 */
[----:B------:R-:W-:Y:S01]  /*1fb80*/  IMAD.WIDE R38, R252, 0x4, R230 ;  /* 0x00000004fc267825 */ /* 0x000fe200078e02e6 */
[----:B------:R1:W-:Y:S04]  /*1fb90*/  STL.64 [R1+0x1868], R46 ;  /* 0x0018682e01007387 */ /* 0x0003e80000100a00 */
[----:B------:R2:W-:Y:S04]  /*1fba0*/  STL.64 [R1+0x1878], R38 ;  /* 0x0018782601007387 */ /* 0x0005e80000100a00 */
[----:B------:R-:W1:Y:S04]  /*1fbb0*/  LDL.LU.64 R206, [R1+0xb28] ;  /* 0x000b280001ce7983 */ /* 0x000e680000300a00 */
[----:B------:R-:W3:Y:S04]  /*1fbc0*/  LDL.LU.64 R214, [R1+0xb20] ;  /* 0x000b200001d67983 */ /* 0x000ee80000300a00 */
[----:B------:R-:W2:Y:S04]  /*1fbd0*/  LDL.LU.64 R222, [R1+0xb18] ;  /* 0x000b180001de7983 */ /* 0x000ea80000300a00 */
[----:B------:R-:W4:Y:S01]  /*1fbe0*/  LDL.LU.64 R230, [R1+0xb10] ;  /* 0x000b100001e67983 */ /* 0x000f220000300a00 */
[----:B------:R-:W-:Y:S01]  /*1fbf0*/  IADD3 R4, R6, -0xd3, RZ ;  /* 0xffffff2d06047810 */ /* 0x000fe20007ffe0ff */
[----:B------:R-:W-:Y:S01]  /*1fc00*/  VIADD R0, R243, 0xffffff2c ;  /* 0xffffff2cf3007836 */ /* 0x000fe20000000000 */
[----:B------:R-:W1:Y:S01]  /*1fc10*/  LDC R6, c[0x0][0x230] ;  /* 0x00008c00ff067b82 */ /* 0x000e620000000800 */
[----:B------:R1:W-:Y:S01]  /*1fc20*/  LDGSTS.E [R8+0x68004], desc[UR60][R10.64], !P5 ;  /* 0x680040000a087fae */ /* 0x0003e2000e92187c */
[----:B------:R-:W-:Y:S01]  /*1fc30*/  ISETP.GE.U32.AND P6, PT, R4, 0x7ffffeae, PT ;  /* 0x7ffffeae0400780c */ /* 0x000fe20003fc6070 */
[----:B------:R-:W-:Y:S01]  /*1fc40*/  VIADD R4, R242, 0xffffff0f ;  /* 0xffffff0ff2047836 */ /* 0x000fe20000000000 */
[----:B------:R-:W-:Y:S01]  /*1fc50*/  ISETP.GE.U32.AND P0, PT, R0, 0x7ffffead, PT ;  /* 0x7ffffead0000780c */ /* 0x000fe20003f06070 */
[----:B------:R-:W-:Y:S01]  /*1fc60*/  VIADD R0, R244, 0xffffff0e ;  /* 0xffffff0ef4007836 */ /* 0x000fe20000000000 */
[----:B------:R-:W4:Y:S02]  /*1fc70*/  LDL.LU.64 R174, [R1+0xb08] ;  /* 0x000b080001ae7983 */ /* 0x000f240000300a00 */
[----:B------:R-:W1:Y:S01]  /*1fc80*/  LDC R243, c[0x0][0x230] ;  /* 0x00008c00fff37b82 */ /* 0x000e620000000800 */
[----:B------:R-:W-:Y:S01]  /*1fc90*/  ISETP.GE.U32.AND P2, PT, R4, 0x7ffffe90, PT ;  /* 0x7ffffe900400780c */ /* 0x000fe20003f46070 */
[----:B------:R-:W4:Y:S01]  /*1fca0*/  LDL.LU.64 R182, [R1+0xb00] ;  /* 0x000b000001b67983 */ /* 0x000f220000300a00 */
[----:B------:R-:W-:Y:S01]  /*1fcb0*/  ISETP.GE.U32.AND P3, PT, R0, 0x7ffffe8f, PT ;  /* 0x7ffffe8f0000780c */ /* 0x000fe20003f66070 */
[----:B------:R-:W-:Y:S01]  /*1fcc0*/  VIADD R0, R241, 0xffffff0c ;  /* 0xffffff0cf1007836 */ /* 0x000fe20000000000 */
[----:B------:R-:W-:Y:S01]  /*1fcd0*/  IADD3 R4, R5, -0xf3, RZ ;  /* 0xffffff0d05047810 */ /* 0x000fe20007ffe0ff */
[----:B------:R-:W4:Y:S02]  /*1fce0*/  LDL.LU.64 R190, [R1+0xaf8] ;  /* 0x000af80001be7983 */ /* 0x000f240000300a00 */
[----:B-1----:R-:W1:Y:S01]  /*1fcf0*/  LDC R10, c[0x0][0x230] ;  /* 0x00008c00ff0a7b82 */ /* 0x002e620000000800 */
[----:B------:R-:W-:Y:S01]  /*1fd00*/  ISETP.GE.U32.AND P4, PT, R4, 0x7ffffe8e, PT ;  /* 0x7ffffe8e0400780c */ /* 0x000fe20003f86070 */
[----:B------:R-:W-:Y:S01]  /*1fd10*/  LDGSTS.E [R8+0x60008], desc[UR60][R84.64], !P6 ;  /* 0x6000800054087fae */ /* 0x000fe2000f12187c */
[----:B------:R-:W-:Y:S01]  /*1fd20*/  ISETP.GE.U32.AND P5, PT, R0, 0x7ffffe8d, PT ;  /* 0x7ffffe8d0000780c */ /* 0x000fe20003fa6070 */
[----:B------:R-:W-:-:S02]  /*1fd30*/  VIADD R0, R240, 0xffffff6a ;  /* 0xffffff6af0007836 */ /* 0x000fc40000000000 */
[----:B------:R-:W-:Y:S02]  /*1fd40*/  LDGSTS.E [R8+0x68008], desc[UR60][R78.64], !P6 ;  /* 0x680080004e087fae */ /* 0x000fe4000f12187c */
[----:B------:R-:W4:Y:S02]  /*1fd50*/  LDC R5, c[0x0][0x230] ;  /* 0x00008c00ff057b82 */ /* 0x000f240000000800 */
[----:B------:R-:W-:Y:S04]  /*1fd60*/  LDGSTS.E [R8+0x6000c], desc[UR60][R76.64], !P0 ;  /* 0x6000c0004c087fae */ /* 0x000fe8000c12187c */
[----:B------:R-:W-:Y:S02]  /*1fd70*/  LDGSTS.E [R8+0x6800c], desc[UR60][R70.64], !P0 ;  /* 0x6800c00046087fae */ /* 0x000fe4000c12187c */
[----:B------:R-:W4:Y:S02]  /*1fd80*/  LDC R241, c[0x0][0x230] ;  /* 0x00008c00fff17b82 */ /* 0x000f240000000800 */
[----:B------:R-:W-:Y:S04]  /*1fd90*/  LDGSTS.E [R8+0x70000], desc[UR60][R68.64], !P2 ;  /* 0x7000000044087fae */ /* 0x000fe8000d12187c */
[----:B------:R-:W-:Y:S02]  /*1fda0*/  LDGSTS.E [R8+0x78000], desc[UR60][R62.64], !P2 ;  /* 0x780000003e087fae */ /* 0x000fe4000d12187c */
[----:B------:R-:W4:Y:S02]  /*1fdb0*/  LDC R242, c[0x0][0x230] ;  /* 0x00008c00fff27b82 */ /* 0x000f240000000800 */
[----:B------:R-:W-:Y:S04]  /*1fdc0*/  LDGSTS.E [R8+0x70004], desc[UR60][R60.64], !P3 ;  /* 0x700040003c087fae */ /* 0x000fe8000d92187c */
[----:B------:R-:W-:Y:S01]  /*1fdd0*/  LDGSTS.E [R8+0x78004], desc[UR60][R54.64], !P3 ;  /* 0x7800400036087fae */ /* 0x000fe2000d92187c */
[----:B------:R-:W-:Y:S01]  /*1fde0*/  ISETP.GE.U32.AND P3, PT, R0, 0x7ffffeeb, PT ;  /* 0x7ffffeeb0000780c */ /* 0x000fe20003f66070 */
[----:B------:R-:W-:Y:S01]  /*1fdf0*/  VIADD R0, R243, 0xffffff4a ;  /* 0xffffff4af3007836 */ /* 0x000fe20000000000 */
[----:B------:R-:W4:Y:S01]  /*1fe00*/  LDC R244, c[0x0][0x230] ;  /* 0x00008c00fff47b82 */ /* 0x000f220000000800 */
[----:B------:R-:W-:Y:S04]  /*1fe10*/  LDGSTS.E [R8+0x70008], desc[UR60][R52.64], !P4 ;  /* 0x7000800034087fae */ /* 0x000fe8000e12187c */
[----:B------:R1:W-:Y:S01]  /*1fe20*/  LDGSTS.E [R8+0x78008], desc[UR60][R46.64], !P4 ;  /* 0x780080002e087fae */ /* 0x0003e2000e12187c */
[----:B------:R-:W-:-:S03]  /*1fe30*/  ISETP.GE.U32.AND P0, PT, R0, 0x7ffffecb, PT ;  /* 0x7ffffecb0000780c */ /* 0x000fc60003f06070 */
[----:B------:R-:W4:Y:S01]  /*1fe40*/  LDL.LU.64 R198, [R1+0xaf0] ;  /* 0x000af00001c67983 */ /* 0x000f220000300a00 */
[----:B------:R-:W-:Y:S01]  /*1fe50*/  VIADD R4, R6, 0xffffff6b ;  /* 0xffffff6b06047836 */ /* 0x000fe20000000000 */
[----:B------:R-:W4:Y:S02]  /*1fe60*/  LDC R240, c[0x0][0x230] ;  /* 0x00008c00fff07b82 */ /* 0x000f240000000800 */
[----:B------:R-:W-:Y:S01]  /*1fe70*/  LDGSTS.E [R8+0x7000c], desc[UR60][R44.64], !P5 ;  /* 0x7000c0002c087fae */ /* 0x000fe2000e92187c */
[----:B-1----:R-:W-:-:S03]  /*1fe80*/  VIADD R0, R10, 0xffffff48 ;  /* 0xffffff480a007836 */ /* 0x002fc60000000000 */
[----:B------:R1:W-:Y:S02]  /*1fe90*/  LDGSTS.E [R8+0x7800c], desc[UR60][R38.64], !P5 ;  /* 0x7800c00026087fae */ /* 0x0003e4000e92187c */
[----:B------:R-:W4:Y:S01]  /*1fea0*/  LDC R243, c[0x0][0x230] ;  /* 0x00008c00fff37b82 */ /* 0x000f220000000800 */
[----:B------:R-:W-:Y:S01]  /*1feb0*/  IMAD.WIDE R46, R252, 0x4, R206 ;  /* 0x00000004fc2e7825 */ /* 0x000fe200078e02ce */
[----:B------:R-:W-:-:S06]  /*1fec0*/  ISETP.GE.U32.AND P2, PT, R4, 0x7ffffeec, PT ;  /* 0x7ffffeec0400780c */ /* 0x000fcc0003f46070 */
[----:B-1----:R-:W1:Y:S01]  /*1fed0*/  LDC R8, c[0x0][0x230] ;  /* 0x00008c00ff087b82 */ /* 0x002e620000000800 */
        /* <DEDUP_REMOVED lines=15> */
[----:B------:R-:W-:Y:S01]  /*1ffd0*/  VIADD R4, R242, 0xffffff4b ;  /* 0xffffff4bf2047836 */ /* 0x000fe20000000000 */
[----:B------:R-:W-:Y:S01]  /*1ffe0*/  ISETP.GE.U32.AND P5, PT, R5, 0x7ffffee9, PT ;  /* 0x7ffffee90500780c */ /* 0x000fe20003fa6070 */
[----:B------:R2:W-:Y:S01]  /*1fff0*/  LDGSTS.E [R12+0x48000], desc[UR60][R44.64], !P2 ;  /* 0x480000002c0c7fae */ /* 0x0005e2000d12187c */
[----:B------:R-:W4:Y:S03]  /*20000*/  LDC R6, c[0x0][0x230] ;  /* 0x00008c00ff067b82 */ /* 0x000f260000000800 */
[----:B------:R1:W-:Y:S01]  /*20010*/  LDGSTS.E [R12+0x40004], desc[UR60][R38.64], !P3 ;  /* 0x40004000260c7fae */ /* 0x0003e2000d92187c */
[----:B---3--:R-:W-:-:S03]  /*20020*/  IMAD.WIDE R46, R252, 0x4, R174 ;  /* 0x00000004fc2e7825 */ /* 0x008fc600078e02ae */
[----:B------:R3:W-:Y:S01]  /*20030*/  LDGSTS.E [R12+0x48004], desc[UR60][R10.64], !P3 ;  /* 0x480040000a0c7fae */ /* 0x0007e2000d92187c */
[----:B------:R-:W-:Y:S01]  /*20040*/  ISETP.GE.U32.AND P6, PT, R4, 0x7ffffecc, PT ;  /* 0x7ffffecc0400780c */ /* 0x000fe20003fc6070 */
[----:B------:R-:W4:Y:S01]  /*20050*/  LDC R242, c[0x0][0x230] ;  /* 0x00008c00fff27b82 */ /* 0x000f220000000800 */
[C---:B--2---:R-:W-:Y:S01]  /*20060*/  IMAD.WIDE R44, R252.reuse, 0x4, R182 ;  /* 0x00000004fc2c7825 */ /* 0x044fe200078e02b6 */
[----:B------:R4:W-:Y:S03]  /*20070*/  STL.64 [R1+0xe90], R46 ;  /* 0x000e902e01007387 */ /* 0x0009e60000100a00 */
[C---:B-1----:R-:W-:Y:S01]  /*20080*/  IMAD.WIDE R38, R252.reuse, 0x4, R190 ;  /* 0x00000004fc267825 */ /* 0x042fe200078e02be */
[----:B------:R1:W-:Y:S02]  /*20090*/  STL.64 [R1+0xe98], R44 ;  /* 0x000e982c01007387 */ /* 0x0003e40000100a00 */
[----:B------:R-:W2:Y:S02]  /*200a0*/  LDC R241, c[0x0][0x230] ;  /* 0x00008c00fff17b82 */ /* 0x000ea40000000800 */
[----:B------:R-:W2:Y:S04]  /*200b0*/  LDL.LU.64 R174, [R1+0x948] ;  /* 0x0009480001ae7983 */ /* 0x000ea80000300a00 */
[----:B------:R-:W2:Y:S02]  /*200c0*/  LDL.LU.64 R182, [R1+0x940] ;  /* 0x0009400001b67983 */ /* 0x000ea40000300a00 */
[----:B------:R-:W2:Y:S01]  /*200d0*/  LDC R5, c[0x0][0x230] ;  /* 0x00008c00ff057b82 */ /* 0x000ea20000000800 */
[C---:B---3--:R-:W-:Y:S01]  /*200e0*/  IMAD.WIDE R10, R252.reuse, 0x4, R198 ;  /* 0x00000004fc0a7825 */ /* 0x048fe200078e02c6 */
[----:B------:R3:W-:Y:S04]  /*200f0*/  STL.64 [R1+0xea0], R38 ;  /* 0x000ea02601007387 */ /* 0x0007e80000100a00 */
[----:B------:R3:W-:Y:S04]  /*20100*/  STL.64 [R1+0xea8], R10 ;  /* 0x000ea80a01007387 */ /* 0x0007e80000100a00 */
[----:B------:R-:W2:Y:S04]  /*20110*/  LDL.LU.64 R190, [R1+0x938] ;  /* 0x0009380001be7983 */ /* 0x000ea80000300a00 */
[----:B------:R4:W-:Y:S04]  /*20120*/  LDGSTS.E [R12+0x40008], desc[UR60][R46.64], !P4 ;  /* 0x400080002e0c7fae */ /* 0x0009e8000e12187c */
[----:B------:R-:W2:Y:S04]  /*20130*/  LDL.LU.64 R198, [R1+0x930] ;  /* 0x0009300001c67983 */ /* 0x000ea80000300a00 */
[----:B------:R1:W-:Y:S04]  /*20140*/  LDGSTS.E [R12+0x48008], desc[UR60][R44.64], !P4 ;  /* 0x480080002c0c7fae */ /* 0x0003e8000e12187c */
[----:B------:R3:W-:Y:S04]  /*20150*/  LDGSTS.E [R12+0x4000c], desc[UR60][R38.64], !P5 ;  /* 0x4000c000260c7fae */ /* 0x0007e8000e92187c */
[----:B------:R3:W-:Y:S01]  /*20160*/  LDGSTS.E [R12+0x4800c], desc[UR60][R10.64], !P5 ;  /* 0x4800c0000a0c7fae */ /* 0x0007e2000e92187c */
[----:B----4-:R-:W-:-:S03]  /*20170*/  IMAD.WIDE R46, R252, 0x4, R206 ;  /* 0x00000004fc2e7825 */ /* 0x010fc600078e02ce */
[----:B------:R-:W4:Y:S01]  /*20180*/  LDL.LU.64 R206, [R1+0x7a8] ;  /* 0x0007a80001ce7983 */ /* 0x000f220000300a00 */
[----:B-1----:R-:W-:-:S03]  /*20190*/  IMAD.WIDE R44, R252, 0x4, R214 ;  /* 0x00000004fc2c7825 */ /* 0x002fc600078e02d6 */
[----:B------:R2:W-:Y:S04]  /*201a0*/  STL.64 [R1+0x1060], R46 ;  /* 0x0010602e01007387 */ /* 0x0005e80000100a00 */
[----:B------:R1:W-:Y:S04]  /*201b0*/  STL.64 [R1+0x1068], R44 ;  /* 0x0010682c01007387 */ /* 0x0003e80000100a00 */
[----:B------:R-:W4:Y:S01]  /*201c0*/  LDL.LU.64 R214, [R1+0x7a0] ;  /* 0x0007a00001d67983 */ /* 0x000f220000300a00 */
[----:B---3--:R-:W-:Y:S01]  /*201d0*/  IMAD.WIDE R38, R252, 0x4, R222 ;  /* 0x00000004fc267825 */ /* 0x008fe200078e02de */
[----:B------:R-:W-:-:S02]  /*201e0*/  IADD3 R4, R244, -0xb7, RZ ;  /* 0xffffff49f4047810 */ /* 0x000fc40007ffe0ff */
[----:B------:R2:W-:Y:S01]  /*201f0*/  LDGSTS.E [R12+0x50000], desc[UR60][R46.64], !P6 ;  /* 0x500000002e0c7fae */ /* 0x0005e2000f12187c */
[----:B------:R-:W-:Y:S01]  /*20200*/  ISETP.GE.U32.AND P3, PT, R0, 0x7ffffec9, PT ;  /* 0x7ffffec90000780c */ /* 0x000fe20003f66070 */
[----:B------:R-:W-:Y:S02]  /*20210*/  IMAD.WIDE R10, R252, 0x4, R230 ;  /* 0x00000004fc0a7825 */ /* 0x000fe400078e02e6 */
[----:B------:R3:W-:Y:S01]  /*20220*/  STL.64 [R1+0x1070], R38 ;  /* 0x0010702601007387 */ /* 0x0007e20000100a00 */
[----:B------:R-:W4:Y:S03]  /*20230*/  LDC R244, c[0x0][0x230] ;  /* 0x00008c00fff47b82 */ /* 0x000f260000000800 */
[----:B------:R3:W-:Y:S04]  /*20240*/  STL.64 [R1+0x1078], R10 ;  /* 0x0010780a01007387 */ /* 0x0007e80000100a00 */
[----:B------:R-:W4:Y:S04]  /*20250*/  LDL.LU.64 R222, [R1+0x798] ;  /* 0x0007980001de7983 */ /* 0x000f280000300a00 */
[----:B------:R-:W4:Y:S01]  /*20260*/  LDL.LU.64 R230, [R1+0x790] ;  /* 0x0007900001e67983 */ /* 0x000f220000300a00 */
[----:B------:R-:W-:-:S03]  /*20270*/  ISETP.GE.U32.AND P2, PT, R4, 0x7ffffeca, PT ;  /* 0x7ffffeca0400780c */ /* 0x000fc60003f46070 */
        /* <DEDUP_REMOVED lines=25> */
[----:B------:R-:W-:Y:S04]  /*20410*/  STL.64 [R1+0x1688], R44 ;  /* 0x0016882c01007387 */ /* 0x000fe80000100a00 */
[----:B------:R-:W4:Y:S01]  /*20420*/  LDL.LU.64 R198, [R1+0x770] ;  /* 0x0007700001c67983 */ /* 0x000f220000300a00 */
[----:B--2---:R-:W-:-:S04]  /*20430*/  IMAD.WIDE R38, R252, 0x4, R222 ;  /* 0x00000004fc267825 */ /* 0x004fc800078e02de */
[----:B---3--:R-:W-:Y:S01]  /*20440*/  IMAD.WIDE R10, R252, 0x4, R230 ;  /* 0x00000004fc0a7825 */ /* 0x008fe200078e02e6 */
[----:B------:R1:W-:Y:S04]  /*20450*/  STL.64 [R1+0x1690], R38 ;  /* 0x0016902601007387 */ /* 0x0003e80000100a00 */
[----:B------:R-:W2:Y:S04]  /*20460*/  LDL.LU.64 R206, [R1+0x5e0] ;  /* 0x0005e00001ce7983 */ /* 0x000ea80000300a00 */
[----:B------:R3:W-:Y:S04]  /*20470*/  STL.64 [R1+0x1698], R10 ;  /* 0x0016980a01007387 */ /* 0x0007e80000100a00 */
[----:B------:R-:W3:Y:S04]  /*20480*/  LDL.LU.64 R214, [R1+0x5d0] ;  /* 0x0005d00001d67983 */ /* 0x000ee80000300a00 */
[----:B------:R-:W3:Y:S04]  /*20490*/  LDL.LU.64 R222, [R1+0x5c0] ;  /* 0x0005c00001de7983 */ /* 0x000ee80000300a00 */
[----:B------:R-:W3:Y:S01]  /*204a0*/  LDL.LU.64 R230, [R1+0x5b0] ;  /* 0x0005b00001e67983 */ /* 0x000ee20000300a00 */
[----:B------:R-:W-:-:S02]  /*204b0*/  VIADD R4, R8, 0xffffff2b ;  /* 0xffffff2b08047836 */ /* 0x000fc40000000000 */
[----:B------:R-:W-:Y:S01]  /*204c0*/  VIADD R0, R240, 0xffffff2a ;  /* 0xffffff2af0007836 */ /* 0x000fe20000000000 */
[----:B------:R-:W3:Y:S02]  /*204d0*/  LDC R8, c[0x0][0x230] ;  /* 0x00008c00ff087b82 */ /* 0x000ee40000000800 */
[----:B------:R-:W-:Y:S02]  /*204e0*/  ISETP.GE.U32.AND P4, PT, R4, 0x7ffffeac, PT ;  /* 0x7ffffeac0400780c */ /* 0x000fe40003f86070 */
[----:B------:R-:W-:-:S04]  /*204f0*/  ISETP.GE.U32.AND P5, PT, R0, 0x7ffffeab, PT ;  /* 0x7ffffeab0000780c */ /* 0x000fc80003fa6070 */
[----:B------:R-:W3:Y:S07]  /*20500*/  LDC R240, c[0x0][0x230] ;  /* 0x00008c00fff07b82 */ /* 0x000eee0000000800 */
[----:B------:R4:W-:Y:S04]  /*20510*/  LDGSTS.E [R12+0x60000], desc[UR60][R46.64], !P4 ;  /* 0x600000002e0c7fae */ /* 0x0009e8000e12187c */
[----:B------:R-:W-:Y:S04]  /*20520*/  LDGSTS.E [R12+0x68000], desc[UR60][R44.64], !P4 ;  /* 0x680000002c0c7fae */ /* 0x000fe8000e12187c */
[----:B------:R1:W-:Y:S01]  /*20530*/  LDGSTS.E [R12+0x60004], desc[UR60][R38.64], !P5 ;  /* 0x60004000260c7fae */ /* 0x0003e2000e92187c */
[----:B------:R-:W-:-:S03]  /*20540*/  IMAD.WIDE R78, R252, 0x4, R142 ;  /* 0x00000004fc4e7825 */ /* 0x000fc600078e028e */
[----:B------:R3:W-:Y:S01]  /*20550*/  LDGSTS.E [R12+0x68004], desc[UR60][R10.64], !P5 ;  /* 0x680040000a0c7fae */ /* 0x0007e2000e92187c */
[----:B------:R-:W-:-:S03]  /*20560*/  IMAD.WIDE R70, R252, 0x4, R150 ;  /* 0x00000004fc467825 */ /* 0x000fc600078e0296 */
[----:B------:R-:W-:Y:S01]  /*20570*/  STL.64 [R1+0x16a0], R78 ;  /* 0x0016a04e01007387 */ /* 0x000fe20000100a00 */
[----:B------:R-:W-:-:S03]  /*20580*/  IMAD.WIDE R62, R252, 0x4, R158 ;  /* 0x00000004fc3e7825 */ /* 0x000fc600078e029e */
[----:B------:R-:W-:Y:S01]  /*20590*/  STL.64 [R1+0x16b0], R70 ;  /* 0x0016b04601007387 */ /* 0x000fe20000100a00 */
[----:B------:R-:W-:-:S03]  /*205a0*/  IMAD.WIDE R54, R252, 0x4, R166 ;  /* 0x00000004fc367825 */ /* 0x000fc600078e02a6 */
[----:B------:R-:W-:Y:S01]  /*205b0*/  STL.64 [R1+0x1880], R62 ;  /* 0x0018803e01007387 */ /* 0x000fe20000100a00 */
[----:B----4-:R-:W-:-:S03]  /*205c0*/  IMAD.WIDE R46, R252, 0x4, R174 ;  /* 0x00000004fc2e7825 */ /* 0x010fc600078e02ae */
[----:B------:R-:W-:Y:S01]  /*205d0*/  STL.64 [R1+0x1890], R54 ;  /* 0x0018903601007387 */ /* 0x000fe20000100a00 */
[----:B-1----:R-:W-:-:S03]  /*205e0*/  IMAD.WIDE R38, R252, 0x4, R182 ;  /* 0x00000004fc267825 */ /* 0x002fc600078e02b6 */
[----:B------:R1:W-:Y:S01]  /*205f0*/  STL.64 [R1+0x18a0], R46 ;  /* 0x0018a02e01007387 */ /* 0x0003e20000100a00 */
[----:B------:R-:W-:-:S05]  /*20600*/  IMAD.WIDE R76, R252, 0x4, R190 ;  /* 0x00000004fc4c7825 */ /* 0x000fca00078e02be */
[----:B------:R-:W-:Y:S01]  /*20610*/  STL.64 [R1+0x16a8], R76 ;  /* 0x0016a84c01007387 */ /* 0x000fe20000100a00 */
[----:B------:R-:W-:-:S03]  /*20620*/  IMAD.WIDE R68, R252, 0x4, R198 ;  /* 0x00000004fc447825 */ /* 0x000fc600078e02c6 */
[----:B------:R-:W-:Y:S04]  /*20630*/  STL.64 [R1+0x18b0], R38 ;  /* 0x0018b02601007387 */ /* 0x000fe80000100a00 */
[----:B------:R-:W-:Y:S01]  /*20640*/  STL.64 [R1+0x16b8], R68 ;  /* 0x0016b84401007387 */ /* 0x000fe20000100a00 */
[----:B--2---:R-:W-:-:S04]  /*20650*/  IMAD.WIDE R60, R252, 0x4, R206 ;  /* 0x00000004fc3c7825 */ /* 0x004fc800078e02ce */
[C---:B---3--:R-:W-:Y:S01]  /*20660*/  IMAD.WIDE R52, R252.reuse, 0x4, R214 ;  /* 0x00000004fc347825 */ /* 0x048fe200078e02d6 */
[----:B------:R-:W-:Y:S03]  /*20670*/  STL.64 [R1+0x1888], R60 ;  /* 0x0018883c01007387 */ /* 0x000fe60000100a00 */
[C---:B------:R-:W-:Y:S01]  /*20680*/  IMAD.WIDE R44, R252.reuse, 0x4, R222 ;  /* 0x00000004fc2c7825 */ /* 0x040fe200078e02de */
[----:B------:R-:W-:Y:S03]  /*20690*/  STL.64 [R1+0x1898], R52 ;  /* 0x0018983401007387 */ /* 0x000fe60000100a00 */
[----:B------:R-:W-:Y:S01]  /*206a0*/  IMAD.WIDE R10, R252, 0x4, R230 ;  /* 0x00000004fc0a7825 */ /* 0x000fe200078e02e6 */
[----:B------:R2:W-:Y:S04]  /*206b0*/  STL.64 [R1+0x18a8], R44 ;  /* 0x0018a82c01007387 */ /* 0x0005e80000100a00 */
[----:B------:R3:W-:Y:S04]  /*206c0*/  STL.64 [R1+0x18b8], R10 ;  /* 0x0018b80a01007387 */ /* 0x0007e80000100a00 */
[----:B------:R-:W1:Y:S04]  /*206d0*/  LDL.LU.64 R206, [R1+0xae8] ;  /* 0x000ae80001ce7983 */ /* 0x000e680000300a00 */
[----:B------:R-:W2:Y:S04]  /*206e0*/  LDL.LU.64 R214, [R1+0xae0] ;  /* 0x000ae00001d67983 */ /* 0x000ea80000300a00 */
[----:B------:R-:W4:Y:S04]  /*206f0*/  LDL.LU.64 R222, [R1+0xad8] ;  /* 0x000ad80001de7983 */ /* 0x000f280000300a00 */
[----:B------:R-:W3:Y:S01]  /*20700*/  LDL.LU.64 R230, [R1+0xad0] ;  /* 0x000ad00001e67983 */ /* 0x000ee20000300a00 */
[----:B------:R-:W-:Y:S01]  /*20710*/  IADD3 R4, R6, -0xd7, RZ ;  /* 0xffffff2906047810 */ /* 0x000fe20007ffe0ff */
[----:B------:R-:W-:Y:S01]  /*20720*/  VIADD R0, R242, 0xffffff28 ;  /* 0xffffff28f2007836 */ /* 0x000fe20000000000 */
[----:B------:R-:W1:Y:S01]  /*20730*/  LDC R6, c[0x0][0x230] ;  /* 0x00008c00ff067b82 */ /* 0x000e620000000800 */
[----:B------:R-:W3:Y:S01]  /*20740*/  LDL.LU.64 R174, [R1+0xac8] ;  /* 0x000ac80001ae7983 */ /* 0x000ee20000300a00 */
[----:B------:R-:W-:Y:S01]  /*20750*/  ISETP.GE.U32.AND P6, PT, R4, 0x7ffffeaa, PT ;  /* 0x7ffffeaa0400780c */ /* 0x000fe20003fc6070 */
[----:B------:R-:W-:Y:S01]  /*20760*/  VIADD R4, R241, 0xffffff0b ;  /* 0xffffff0bf1047836 */ /* 0x000fe20000000000 */
[----:B------:R-:W-:Y:S01]  /*20770*/  ISETP.GE.U32.AND P0, PT, R0, 0x7ffffea9, PT ;  /* 0x7ffffea90000780c */ /* 0x000fe20003f06070 */
[----:B------:R-:W-:Y:S01]  /*20780*/  VIADD R0, R243, 0xffffff0a ;  /* 0xffffff0af3007836 */ /* 0x000fe20000000000 */
[----:B------:R-:W3:Y:S02]  /*20790*/  LDL.LU.64 R182, [R1+0xac0] ;  /* 0x000ac00001b67983 */ /* 0x000ee40000300a00 */
[----:B------:R-:W-:Y:S01]  /*207a0*/  ISETP.GE.U32.AND P2, PT, R4, 0x7ffffe8c, PT ;  /* 0x7ffffe8c0400780c */ /* 0x000fe20003f46070 */
[----:B------:R-:W3:Y:S01]  /*207b0*/  LDC R241, c[0x0][0x230] ;  /* 0x00008c00fff17b82 */ /* 0x000ee20000000800 */
[----:B------:R-:W-:Y:S01]  /*207c0*/  IADD3 R4, R5, -0xf7, RZ ;  /* 0xffffff0905047810 */ /* 0x000fe20007ffe0ff */
[----:B------:R-:W3:Y:S01]  /*207d0*/  LDL.LU.64 R190, [R1+0xab8] ;  /* 0x000ab80001be7983 */ /* 0x000ee20000300a00 */
[----:B------:R-:W-:Y:S01]  /*207e0*/  ISETP.GE.U32.AND P3, PT, R0, 0x7ffffe8b, PT ;  /* 0x7ffffe8b0000780c */ /* 0x000fe20003f66070 */
[----:B------:R-:W-:Y:S01]  /*207f0*/  VIADD R0, R240, 0xffffff08 ;  /* 0xffffff08f0007836 */ /* 0x000fe20000000000 */
[----:B------:R-:W-:Y:S01]  /*20800*/  ISETP.GE.U32.AND P4, PT, R4, 0x7ffffe8a, PT ;  /* 0x7ffffe8a0400780c */ /* 0x000fe20003f86070 */
[----:B------:R-:W-:Y:S02]  /*20810*/  LDGSTS.E [R12+0x60008], desc[UR60][R78.64], !P6 ;  /* 0x600080004e0c7fae */ /* 0x000fe4000f12187c */
[----:B------:R-:W3:Y:S01]  /*20820*/  LDC R5, c[0x0][0x230] ;  /* 0x00008c00ff057b82 */ /* 0x000ee20000000800 */
[----:B------:R-:W-:Y:S01]  /*20830*/  ISETP.GE.U32.AND P5, PT, R0, 0x7ffffe89, PT ;  /* 0x7ffffe890000780c */ /* 0x000fe20003fa6070 */
[----:B------:R-:W-:Y:S04]  /*20840*/  LDGSTS.E [R12+0x68008], desc[UR60][R76.64], !P6 ;  /* 0x680080004c0c7fae */ /* 0x000fe8000f12187c */
        /* <DEDUP_REMOVED lines=9> */
[----:B------:R-:W-:Y:S04]  /*208e0*/  LDGSTS.E [R12+0x70008], desc[UR60][R46.64], !P4 ;  /* 0x700080002e0c7fae */ /* 0x000fe8000e12187c */
[----:B------:R-:W-:Y:S04]  /*208f0*/  LDGSTS.E [R12+0x78008], desc[UR60][R44.64], !P4 ;  /* 0x780080002c0c7fae */ /* 0x000fe8000e12187c */
[----:B------:R-:W3:Y:S04]  /*20900*/  LDL.LU.64 R198, [R1+0xab0] ;  /* 0x000ab00001c67983 */ /* 0x000ee80000300a00 */
[----:B------:R-:W-:Y:S04]  /*20910*/  LDGSTS.E [R12+0x7000c], desc[UR60][R38.64], !P5 ;  /* 0x7000c000260c7fae */ /* 0x000fe8000e92187c */
[----:B------:R1:W-:Y:S02]  /*20920*/  LDGSTS.E [R12+0x7800c], desc[UR60][R10.64], !P5 ;  /* 0x7800c0000a0c7fae */ /* 0x0003e4000e92187c */
[----:B-1----:R-:W-:-:S02]  /*20930*/  VIADD R4, R6, 0xffffff67 ;  /* 0xffffff6706047836 */ /* 0x002fc40000000000 */
[----:B------:R-:W-:Y:S01]  /*20940*/  VIADD R0, R8, 0xffffff66 ;  /* 0xffffff6608007836 */ /* 0x000fe20000000000 */
[----:B------:R-:W1:Y:S01]  /*20950*/  LDC R12, c[0x0][0x230] ;  /* 0x00008c00ff0c7b82 */ /* 0x000e620000000800 */
[----:B------:R-:W-:-:S04]  /*20960*/  IMAD.WIDE R46, R252, 0x4, R206 ;  /* 0x00000004fc2e7825 */ /* 0x000fc800078e02ce */
[C---:B--2---:R-:W-:Y:S01]  /*20970*/  IMAD.WIDE R44, R252.reuse, 0x4, R214 ;  /* 0x00000004fc2c7825 */ /* 0x044fe200078e02d6 */
[----:B------:R2:W-:Y:S03]  /*20980*/  STL.64 [R1+0xe30], R46 ;  /* 0x000e302e01007387 */ /* 0x0005e60000100a00 */
[C---:B----4-:R-:W-:Y:S01]  /*20990*/  IMAD.WIDE R38, R252.reuse, 0x4, R222 ;  /* 0x00000004fc267825 */ /* 0x050fe200078e02de */
[----:B------:R4:W-:Y:S03]  /*209a0*/  STL.64 [R1+0xe38], R44 ;  /* 0x000e382c01007387 */ /* 0x0009e60000100a00 */
[----:B---3--:R-:W-:Y:S01]  /*209b0*/  IMAD.WIDE R10, R252, 0x4, R230 ;  /* 0x00000004fc0a7825 */ /* 0x008fe200078e02e6 */
[----:B------:R-:W3:Y:S01]  /*209c0*/  LDL.LU.64 R206, [R1+0x928] ;  /* 0x0009280001ce7983 */ /* 0x000ee20000300a00 */
[----:B------:R-:W-:Y:S01]  /*209d0*/  ISETP.GE.U32.AND P2, PT, R4, 0x7ffffee8, PT ;  /* 0x7ffffee80400780c */ /* 0x000fe20003f46070 */
[----:B------:R-:W1:Y:S02]  /*209e0*/  LDC R8, c[0x0][0x230] ;  /* 0x00008c00ff087b82 */ /* 0x000e640000000800 */
[----:B------:R-:W3:Y:S04]  /*209f0*/  LDL.LU.64 R214, [R1+0x920] ;  /* 0x0009200001d67983 */ /* 0x000ee80000300a00 */
[----:B------:R4:W-:Y:S04]  /*20a00*/  STL.64 [R1+0xe40], R38 ;  /* 0x000e402601007387 */ /* 0x0009e80000100a00 */
[----:B------:R4:W-:Y:S04]  /*20a10*/  STL.64 [R1+0xe48], R10 ;  /* 0x000e480a01007387 */ /* 0x0009e80000100a00 */
[----:B------:R-:W3:Y:S04]  /*20a20*/  LDL.LU.64 R222, [R1+0x918] ;  /* 0x0009180001de7983 */ /* 0x000ee80000300a00 */
[----:B------:R-:W3:Y:S01]  /*20a30*/  LDL.LU.64 R230, [R1+0x910] ;  /* 0x0009100001e67983 */ /* 0x000ee20000300a00 */
[----:B------:R-:W-:-:S02]  /*20a40*/  ISETP.GE.U32.AND P3, PT, R0, 0x7ffffee7, PT ;  /* 0x7ffffee70000780c */ /* 0x000fc40003f66070 */
[----:B------:R-:W-:Y:S01]  /*20a50*/  IADD3 R6, R5, -0x9b, RZ ;  /* 0xffffff6505067810 */ /* 0x000fe20007ffe0ff */
[----:B------:R-:W-:Y:S01]  /*20a60*/  VIADD R5, R240, 0xffffff64 ;  /* 0xffffff64f0057836 */ /* 0x000fe20000000000 */
[----:B------:R2:W-:Y:S01]  /*20a70*/  LDGSTS.E [R246+0x40000], desc[UR60][R46.64], !P2 ;  /* 0x400000002ef67fae */ /* 0x0005e2000d12187c */
[----:B------:R-:W-:Y:S01]  /*20a80*/  VIADD R4, R241, 0xffffff47 ;  /* 0xffffff47f1047836 */ /* 0x000fe20000000000 */
[----:B------:R-:W-:Y:S01]  /*20a90*/  ISETP.GE.U32.AND P4, PT, R6, 0x7ffffee6, PT ;  /* 0x7ffffee60600780c */ /* 0x000fe20003f86070 */
[----:B------:R-:W-:Y:S01]  /*20aa0*/  VIADD R0, R242, 0xffffff46 ;  /* 0xffffff46f2007836 */ /* 0x000fe20000000000 */
[----:B------:R4:W-:Y:S01]  /*20ab0*/  LDGSTS.E [R246+0x48000], desc[UR60][R44.64], !P2 ;  /* 0x480000002cf67fae */ /* 0x0009e2000d12187c */
[----:B------:R-:W-:Y:S01]  /*20ac0*/  ISETP.GE.U32.AND P5, PT, R5, 0x7ffffee5, PT ;  /* 0x7ffffee50500780c */ /* 0x000fe20003fa6070 */
[----:B------:R-:W1:Y:S03]  /*20ad0*/  LDC R6, c[0x0][0x230] ;  /* 0x00008c00ff067b82 */ /* 0x000e660000000800 */
[----:B------:R4:W-:Y:S01]  /*20ae0*/  LDGSTS.E [R246+0x40004], desc[UR60][R38.64], !P3 ;  /* 0x4000400026f67fae */ /* 0x0009e2000d92187c */
[----:B--2---:R-:W-:-:S03]  /*20af0*/  IMAD.WIDE R46, R252, 0x4, R174 ;  /* 0x00000004fc2e7825 */ /* 0x004fc600078e02ae */
[----:B------:R2:W-:Y:S01]  /*20b00*/  LDGSTS.E [R246+0x48004], desc[UR60][R10.64], !P3 ;  /* 0x480040000af67fae */ /* 0x0005e2000d92187c */
[----:B------:R-:W-:Y:S01]  /*20b10*/  ISETP.GE.U32.AND P6, PT, R4, 0x7ffffec8, PT ;  /* 0x7ffffec80400780c */ /* 0x000fe20003fc6070 */
[----:B------:R-:W1:Y:S01]  /*20b20*/  LDC R241, c[0x0][0x230] ;  /* 0x00008c00fff17b82 */ /* 0x000e620000000800 */
[C---:B----4-:R-:W-:Y:S01]  /*20b30*/  IMAD.WIDE R44, R252.reuse, 0x4, R182 ;  /* 0x00000004fc2c7825 */ /* 0x050fe200078e02b6 */
[----:B------:R3:W-:Y:S03]  /*20b40*/  STL.64 [R1+0xe50], R46 ;  /* 0x000e502e01007387 */ /* 0x0007e60000100a00 */
[----:B------:R-:W-:Y:S01]  /*20b50*/  IMAD.WIDE R38, R252, 0x4, R190 ;  /* 0x00000004fc267825 */ /* 0x000fe200078e02be */
[----:B------:R4:W-:Y:S01]  /*20b60*/  STL.64 [R1+0xe58], R44 ;  /* 0x000e582c01007387 */ /* 0x0009e20000100a00 */
[----:B------:R-:W-:Y:S01]  /*20b70*/  ISETP.GE.U32.AND P0, PT, R0, 0x7ffffec7, PT ;  /* 0x7ffffec70000780c */ /* 0x000fe20003f06070 */
[----:B------:R-:W1:Y:S02]  /*20b80*/  LDC R240, c[0x0][0x230] ;  /* 0x00008c00fff07b82 */ /* 0x000e640000000800 */
[----:B------:R-:W4:Y:S04]  /*20b90*/  LDL.LU.64 R174, [R1+0x908] ;  /* 0x0009080001ae7983 */ /* 0x000f280000300a00 */
[----:B------:R-:W4:Y:S01]  /*20ba0*/  LDL.LU.64 R182, [R1+0x900] ;  /* 0x0009000001b67983 */ /* 0x000f220000300a00 */
[C---:B--2---:R-:W-:Y:S01]  /*20bb0*/  IMAD.WIDE R10, R252.reuse, 0x4, R198 ;  /* 0x00000004fc0a7825 */ /* 0x044fe200078e02c6 */
[----:B------:R-:W2:Y:S02]  /*20bc0*/  LDC R242, c[0x0][0x230] ;  /* 0x00008c00fff27b82 */ /* 0x000ea40000000800 */
[----:B------:R4:W-:Y:S04]  /*20bd0*/  STL.64 [R1+0xe60], R38 ;  /* 0x000e602601007387 */ /* 0x0009e80000100a00 */
[----:B------:R4:W-:Y:S02]  /*20be0*/  STL.64 [R1+0xe68], R10 ;  /* 0x000e680a01007387 */ /* 0x0009e40000100a00 */
[----:B------:R-:W2:Y:S02]  /*20bf0*/  LDC R5, c[0x0][0x230] ;  /* 0x00008c00ff057b82 */ /* 0x000ea40000000800 */
[----:B------:R-:W2:Y:S04]  /*20c00*/  LDL.LU.64 R190, [R1+0x8f8] ;  /* 0x0008f80001be7983 */ /* 0x000ea80000300a00 */
[----:B------:R3:W-:Y:S04]  /*20c10*/  LDGSTS.E [R246+0x40008], desc[UR60][R46.64], !P4 ;  /* 0x400080002ef67fae */ /* 0x0007e8000e12187c */
[----:B------:R-:W2:Y:S04]  /*20c20*/  LDL.LU.64 R198, [R1+0x8f0] ;  /* 0x0008f00001c67983 */ /* 0x000ea80000300a00 */
[----:B------:R4:W-:Y:S04]  /*20c30*/  LDGSTS.E [R246+0x48008], desc[UR60][R44.64], !P4 ;  /* 0x480080002cf67fae */ /* 0x0009e8000e12187c */
[----:B------:R1:W-:Y:S04]  /*20c40*/  LDGSTS.E [R246+0x4000c], desc[UR60][R38.64], !P5 ;  /* 0x4000c00026f67fae */ /* 0x0003e8000e92187c */
[----:B------:R1:W-:Y:S01]  /*20c50*/  LDGSTS.E [R246+0x4800c], desc[UR60][R10.64], !P5 ;  /* 0x4800c0000af67fae */ /* 0x0003e2000e92187c */
[----:B---3--:R-:W-:-:S03]  /*20c60*/  IMAD.WIDE R46, R252, 0x4, R206 ;  /* 0x00000004fc2e7825 */ /* 0x008fc600078e02ce */
[----:B------:R-:W3:Y:S01]  /*20c70*/  LDL.LU.64 R206, [R1+0x768] ;  /* 0x0007680001ce7983 */ /* 0x000ee20000300a00 */
[----:B----4-:R-:W-:-:S03]  /*20c80*/  IMAD.WIDE R44, R252, 0x4, R214 ;  /* 0x00000004fc2c7825 */ /* 0x010fc600078e02d6 */
[----:B------:R4:W-:Y:S04]  /*20c90*/  STL.64 [R1+0x1020], R46 ;  /* 0x0010202e01007387 */ /* 0x0009e80000100a00 */
[----:B------:R4:W-:Y:S04]  /*20ca0*/  STL.64 [R1+0x1028], R44 ;  /* 0x0010282c01007387 */ /* 0x0009e80000100a00 */
[----:B------:R-:W3:Y:S01]  /*20cb0*/  LDL.LU.64 R214, [R1+0x760] ;  /* 0x0007600001d67983 */ /* 0x000ee20000300a00 */
[----:B-1----:R-:W-:Y:S01]  /*20cc0*/  IMAD.WIDE R38, R252, 0x4, R222 ;  /* 0x00000004fc267825 */ /* 0x002fe200078e02de */
[----:B------:R-:W-:-:S02]  /*20cd0*/  IADD3 R4, R243, -0xbb, RZ ;  /* 0xffffff45f3047810 */ /* 0x000fc40007ffe0ff */
[----:B------:R4:W-:Y:S01]  /*20ce0*/  LDGSTS.E [R246+0x50000], desc[UR60][R46.64], !P6 ;  /* 0x500000002ef67fae */ /* 0x0009e2000f12187c */
[----:B------:R-:W1:Y:S01]  /*20cf0*/  LDC R243, c[0x0][0x230] ;  /* 0x00008c00fff37b82 */ /* 0x000e620000000800 */
[----:B------:R-:W-:Y:S02]  /*20d00*/  IMAD.WIDE R10, R252, 0x4, R230 ;  /* 0x00000004fc0a7825 */ /* 0x000fe400078e02e6 */
[----:B------:R2:W-:Y:S04]  /*20d10*/  STL.64 [R1+0x1030], R38 ;  /* 0x0010302601007387 */ /* 0x0005e80000100a00 */
[----:B------:R2:W-:Y:S04]  /*20d20*/  STL.64 [R1+0x1038], R10 ;  /* 0x0010380a01007387 */ /* 0x0005e80000100a00 */
[----:B------:R-:W3:Y:S04]  /*20d30*/  LDL.LU.64 R222, [R1+0x758] ;  /* 0x0007580001de7983 */ /* 0x000ee80000300a00 */
[----:B------:R-:W3:Y:S01]  /*20d40*/  LDL.LU.64 R230, [R1+0x750] ;  /* 0x0007500001e67983 */ /* 0x000ee20000300a00 */
[----:B------:R-:W-:Y:S01]  /*20d50*/  VIADD R0, R244, 0xffffff44 ;  /* 0xffffff44f4007836 */ /* 0x000fe20000000000 */
[----:B------:R-:W-:Y:S01]  /*20d60*/  ISETP.GE.U32.AND P2, PT, R4, 0x7ffffec6, PT ;  /* 0x7ffffec60400780c */ /* 0x000fe20003f46070 */
[----:B------:R-:W1:Y:S01]  /*20d70*/  LDC R244, c[0x0][0x230] ;  /* 0x00008c00fff47b82 */ /* 0x000e620000000800 */
[----:B------:R4:W-:Y:S02]  /*20d80*/  LDGSTS.E [R246+0x58000], desc[UR60][R44.64], !P6 ;  /* 0x580000002cf67fae */ /* 0x0009e4000f12187c */
[----:B------:R-:W-:-:S02]  /*20d90*/  ISETP.GE.U32.AND P3, PT, R0, 0x7ffffec5, PT ;  /* 0x7ffffec50000780c */ /* 0x000fc40003f66070 */
[----:B------:R2:W-:Y:S04]  /*20da0*/  LDGSTS.E [R246+0x50004], desc[UR60][R38.64], !P0 ;  /* 0x5000400026f67fae */ /* 0x0005e8000c12187c */
[----:B------:R2:W-:Y:S01]  /*20db0*/  LDGSTS.E [R246+0x58004], desc[UR60][R10.64], !P0 ;  /* 0x580040000af67fae */ /* 0x0005e2000c12187c */
[----:B----4-:R-:W-:-:S04]  /*20dc0*/  IMAD.WIDE R46, R252, 0x4, R174 ;  /* 0x00000004fc2e7825 */ /* 0x010fc800078e02ae */
[C---:B------:R-:W-:Y:S01]  /*20dd0*/  IMAD.WIDE R44, R252.reuse, 0x4, R182 ;  /* 0x00000004fc2c7825 */ /* 0x040fe200078e02b6 */
[----:B------:R3:W-:Y:S04]  /*20de0*/  STL.64 [R1+0x1040], R46 ;  /* 0x0010402e01007387 */ /* 0x0007e80000100a00 */
[----:B------:R4:W-:Y:S04]  /*20df0*/  STL.64 [R1+0x1048], R44 ;  /* 0x0010482c01007387 */ /* 0x0009e80000100a00 */
[----:B------:R3:W-:Y:S01]  /*20e00*/  LDGSTS.E [R246+0x50008], desc[UR60][R46.64], !P2 ;  /* 0x500080002ef67fae */ /* 0x0007e2000d12187c */
[----:B--2---:R-:W-:-:S03]  /*20e10*/  IMAD.WIDE R38, R252, 0x4, R190 ;  /* 0x00000004fc267825 */ /* 0x004fc600078e02be */
[----:B------:R4:W-:Y:S01]  /*20e20*/  LDGSTS.E [R246+0x58008], desc[UR60][R44.64], !P2 ;  /* 0x580080002cf67fae */ /* 0x0009e2000d12187c */
[----:B------:R-:W-:-:S03]  /*20e30*/  IMAD.WIDE R10, R252, 0x4, R198 ;  /* 0x00000004fc0a7825 */ /* 0x000fc600078e02c6 */
[----:B------:R2:W-:Y:S04]  /*20e40*/  STL.64 [R1+0x1050], R38 ;  /* 0x0010502601007387 */ /* 0x0005e80000100a00 */
[----:B------:R1:W-:Y:S04]  /*20e50*/  STL.64 [R1+0x1058], R10 ;  /* 0x0010580a01007387 */ /* 0x0003e80000100a00 */
[----:B------:R-:W2:Y:S04]  /*20e60*/  LDL.LU.64 R142, [R1+0x748] ;  /* 0x00074800018e7983 */ /* 0x000ea80000300a00 */
[----:B------:R-:W2:Y:S04]  /*20e70*/  LDL.LU.64 R150, [R1+0x738] ;  /* 0x0007380001967983 */ /* 0x000ea80000300a00 */
[----:B------:R-:W2:Y:S04]  /*20e80*/  LDL.LU.64 R158, [R1+0x5a8] ;  /* 0x0005a800019e7983 */ /* 0x000ea80000300a00 */
[----:B------:R-:W2:Y:S04]  /*20e90*/  LDL.LU.64 R166, [R1+0x598] ;  /* 0x0005980001a67983 */ /* 0x000ea80000300a00 */
[----:B------:R2:W-:Y:S04]  /*20ea0*/  LDGSTS.E [R246+0x5000c], desc[UR60][R38.64], !P3 ;  /* 0x5000c00026f67fae */ /* 0x0005e8000d92187c */
[----:B------:R-:W2:Y:S04]  /*20eb0*/  LDL.LU.64 R174, [R1+0x588] ;  /* 0x0005880001ae7983 */ /* 0x000ea80000300a00 */
[----:B------:R-:W2:Y:S04]  /*20ec0*/  LDL.LU.64 R182, [R1+0x578] ;  /* 0x0005780001b67983 */ /* 0x000ea80000300a00 */
[----:B------:R1:W-:Y:S01]  /*20ed0*/  LDGSTS.E [R246+0x5800c], desc[UR60][R10.64], !P3 ;  /* 0x5800c0000af67fae */ /* 0x0003e2000d92187c */
[----:B---3--:R-:W-:-:S05]  /*20ee0*/  IMAD.WIDE R46, R252, 0x4, R206 ;  /* 0x00000004fc2e7825 */ /* 0x008fca00078e02ce */
[----:B------:R-:W-:Y:S04]  /*20ef0*/  STL.64 [R1+0x16c0], R46 ;  /* 0x0016c02e01007387 */ /* 0x000fe80000100a00 */
[----:B------:R-:W3:Y:S01]  /*20f00*/  LDL.LU.64 R190, [R1+0x740] ;  /* 0x0007400001be7983 */ /* 0x000ee20000300a00 */
[----:B----4-:R-:W-:-:S05]  /*20f10*/  IMAD.WIDE R44, R252, 0x4, R214 ;  /* 0x00000004fc2c7825 */ /* 0x010fca00078e02d6 */
[----:B------:R4:W-:Y:S04]  /*20f20*/  STL.64 [R1+0x16c8], R44 ;  /* 0x0016c82c01007387 */ /* 0x0009e80000100a00 */
[----:B------:R-:W3:Y:S01]  /*20f30*/  LDL.LU.64 R198, [R1+0x730] ;  /* 0x0007300001c67983 */ /* 0x000ee20000300a00 */
[----:B--2---:R-:W-:-:S04]  /*20f40*/  IMAD.WIDE R38, R252, 0x4, R222 ;  /* 0x00000004fc267825 */ /* 0x004fc800078e02de */
[----:B-1----:R-:W-:Y:S01]  /*20f50*/  IMAD.WIDE R10, R252, 0x4, R230 ;  /* 0x00000004fc0a7825 */ /* 0x002fe200078e02e6 */
[----:B------:R1:W-:Y:S04]  /*20f60*/  STL.64 [R1+0x16d0], R38 ;  /* 0x0016d02601007387 */ /* 0x0003e80000100a00 */
[----:B------:R-:W2:Y:S04]  /*20f70*/  LDL.LU.64 R206, [R1+0x5a0] ;  /* 0x0005a00001ce7983 */ /* 0x000ea80000300a00 */
[----:B------:R1:W-:Y:S04]  /*20f80*/  STL.64 [R1+0x16d8], R10 ;  /* 0x0016d80a01007387 */ /* 0x0003e80000100a00 */
[----:B------:R-:W2:Y:S04]  /*20f90*/  LDL.LU.64 R214, [R1+0x590] ;  /* 0x0005900001d67983 */ /* 0x000ea80000300a00 */
[----:B------:R-:W2:Y:S04]  /*20fa0*/  LDL.LU.64 R222, [R1+0x580] ;  /* 0x0005800001de7983 */ /* 0x000ea80000300a00 */
[----:B------:R-:W1:Y:S01]  /*20fb0*/  LDL.LU.64 R230, [R1+0x570] ;  /* 0x0005700001e67983 */ /* 0x000e620000300a00 */
[----:B------:R-:W-:-:S02]  /*20fc0*/  VIADD R4, R8, 0xffffff27 ;  /* 0xffffff2708047836 */ /* 0x000fc40000000000 */
[----:B------:R-:W-:Y:S01]  /*20fd0*/  VIADD R0, R12, 0xffffff26 ;  /* 0xffffff260c007836 */ /* 0x000fe20000000000 */
[----:B------:R-:W1:Y:S02]  /*20fe0*/  LDC R8, c[0x0][0x230] ;  /* 0x00008c00ff087b82 */ /* 0x000e640000000800 */
[----:B------:R-:W-:Y:S02]  /*20ff0*/  ISETP.GE.U32.AND P4, PT, R4, 0x7ffffea8, PT ;  /* 0x7ffffea80400780c */ /* 0x000fe40003f86070 */
[----:B------:R-:W-:-:S04]  /*21000*/  ISETP.GE.U32.AND P5, PT, R0, 0x7ffffea7, PT ;  /* 0x7ffffea70000780c */ /* 0x000fc80003fa6070 */
[----:B------:R-:W1:Y:S07]  /*21010*/  LDC R12, c[0x0][0x230] ;  /* 0x00008c00ff0c7b82 */ /* 0x000e6e0000000800 */
        /* <DEDUP_REMOVED lines=14> */
[----:B---3--:R-:W-:-:S04]  /*21100*/  IMAD.WIDE R78, R252, 0x4, R190 ;  /* 0x00000004fc4e7825 */ /* 0x008fc800078e02be */
[C---:B------:R-:W-:Y:S01]  /*21110*/  IMAD.WIDE R70, R252.reuse, 0x4, R198 ;  /* 0x00000004fc467825 */ /* 0x040fe200078e02c6 */
[----:B------:R-:W-:Y:S04]  /*21120*/  STL.64 [R1+0x16e8], R78 ;  /* 0x0016e84e01007387 */ /* 0x000fe80000100a00 */
[----:B------:R-:W-:Y:S04]  /*21130*/  STL.64 [R1+0x18f0], R44 ;  /* 0x0018f02c01007387 */ /* 0x000fe80000100a00 */
[----:B------:R-:W-:Y:S01]  /*21140*/  STL.64 [R1+0x16f8], R70 ;  /* 0x0016f84601007387 */ /* 0x000fe20000100a00 */
[----:B--2---:R-:W-:-:S04]  /*21150*/  IMAD.WIDE R62, R252, 0x4, R206 ;  /* 0x00000004fc3e7825 */ /* 0x004fc800078e02ce */
[C---:B------:R-:W-:Y:S01]  /*21160*/  IMAD.WIDE R54, R252.reuse, 0x4, R214 ;  /* 0x00000004fc367825 */ /* 0x040fe200078e02d6 */
[----:B------:R-:W-:Y:S03]  /*21170*/  STL.64 [R1+0x18c8], R62 ;  /* 0x0018c83e01007387 */ /* 0x000fe60000100a00 */
[C---:B------:R-:W-:Y:S01]  /*21180*/  IMAD.WIDE R46, R252.reuse, 0x4, R222 ;  /* 0x00000004fc2e7825 */ /* 0x040fe200078e02de */
[----:B------:R-:W-:Y:S03]  /*21190*/  STL.64 [R1+0x18d8], R54 ;  /* 0x0018d83601007387 */ /* 0x000fe60000100a00 */
[----:B-1----:R-:W-:Y:S01]  /*211a0*/  IMAD.WIDE R38, R252, 0x4, R230 ;  /* 0x00000004fc267825 */ /* 0x002fe200078e02e6 */
[----:B------:R1:W-:Y:S04]  /*211b0*/  STL.64 [R1+0x18e8], R46 ;  /* 0x0018e82e01007387 */ /* 0x0003e80000100a00 */
[----:B------:R2:W-:Y:S04]  /*211c0*/  STL.64 [R1+0x18f8], R38 ;  /* 0x0018f82601007387 */ /* 0x0005e80000100a00 */
[----:B------:R-:W3:Y:S04]  /*211d0*/  LDL.LU.64 R190, [R1+0x568] ;  /* 0x0005680001be7983 */ /* 0x000ee80000300a00 */
[----:B------:R-:W4:Y:S04]  /*211e0*/  LDL.LU.64 R198, [R1+0x560] ;  /* 0x0005600001c67983 */ /* 0x000f280000300a00 */
[----:B------:R-:W2:Y:S04]  /*211f0*/  LDL.LU.64 R206, [R1+0x558] ;  /* 0x0005580001ce7983 */ /* 0x000ea80000300a00 */
[----:B------:R-:W4:Y:S04]  /*21200*/  LDL.LU.64 R214, [R1+0x550] ;  /* 0x0005500001d67983 */ /* 0x000f280000300a00 */
[----:B------:R-:W1:Y:S04]  /*21210*/  LDL.LU.64 R174, [R1+0x548] ;  /* 0x0005480001ae7983 */ /* 0x000e680000300a00 */
[----:B------:R-:W4:Y:S04]  /*21220*/  LDL.LU.64 R182, [R1+0x540] ;  /* 0x0005400001b67983 */ /* 0x000f280000300a00 */
[----:B------:R-:W4:Y:S04]  /*21230*/  LDL.LU.64 R222, [R1+0x538] ;  /* 0x0005380001de7983 */ /* 0x000f280000300a00 */
[----:B------:R-:W4:Y:S01]  /*21240*/  LDL.LU.64 R230, [R1+0x530] ;  /* 0x0005300001e67983 */ /* 0x000f220000300a00 */
[----:B------:R-:W-:-:S02]  /*21250*/  IADD3 R4, R6, -0xdb, RZ ;  /* 0xffffff2506047810 */ /* 0x000fc40007ffe0ff */
[----:B------:R-:W3:Y:S01]  /*21260*/  LDC R6, c[0x0][0x230] ;  /* 0x00008c00ff067b82 */ /* 0x000ee20000000800 */
[----:B------:R-:W-:Y:S01]  /*21270*/  VIADD R0, R241, 0xffffff24 ;  /* 0xffffff24f1007836 */ /* 0x000fe20000000000 */
[----:B------:R-:W-:Y:S01]  /*21280*/  ISETP.GE.U32.AND P6, PT, R4, 0x7ffffea6, PT ;  /* 0x7ffffea60400780c */ /* 0x000fe20003fc6070 */
[----:B------:R-:W-:Y:S01]  /*21290*/  VIADD R4, R240, 0xffffff07 ;  /* 0xffffff07f0047836 */ /* 0x000fe20000000000 */
[----:B------:R3:W-:Y:S02]  /*212a0*/  LDGSTS.E [R246+0x68004], desc[UR60][R10.64], !P5 ;  /* 0x680040000af67fae */ /* 0x0007e4000e92187c */
[----:B------:R-:W-:Y:S02]  /*212b0*/  ISETP.GE.U32.AND P0, PT, R0, 0x7ffffea5, PT ;  /* 0x7ffffea50000780c */ /* 0x000fe40003f06070 */
[----:B------:R-:W3:Y:S01]  /*212c0*/  LDC R241, c[0x0][0x230] ;  /* 0x00008c00fff17b82 */ /* 0x000ee20000000800 */
[----:B------:R-:W-:Y:S01]  /*212d0*/  VIADD R0, R242, 0xffffff06 ;  /* 0xffffff06f2007836 */ /* 0x000fe20000000000 */
[----:B------:R-:W-:-:S02]  /*212e0*/  ISETP.GE.U32.AND P2, PT, R4, 0x7ffffe88, PT ;  /* 0x7ffffe880400780c */ /* 0x000fc40003f46070 */
[----:B------:R-:W-:-:S03]  /*212f0*/  IADD3 R4, R5, -0xfb, RZ ;  /* 0xffffff0505047810 */ /* 0x000fc60007ffe0ff */
[----:B------:R-:W-:Y:S01]  /*21300*/  LDGSTS.E [R246+0x60008], desc[UR60][R84.64], !P6 ;  /* 0x6000800054f67fae */ /* 0x000fe2000f12187c */
[----:B------:R-:W3:Y:S01]  /*21310*/  LDC R5, c[0x0][0x230] ;  /* 0x00008c00ff057b82 */ /* 0x000ee20000000800 */
[----:B------:R-:W-:Y:S01]  /*21320*/  ISETP.GE.U32.AND P3, PT, R0, 0x7ffffe87, PT ;  /* 0x7ffffe870000780c */ /* 0x000fe20003f66070 */
[----:B------:R-:W-:-:S06]  /*21330*/  VIADD R0, R12, 0xffffff04 ;  /* 0xffffff040c007836 */ /* 0x000fcc0000000000 */
[----:B------:R-:W3:Y:S01]  /*21340*/  LDC R240, c[0x0][0x230] ;  /* 0x00008c00fff07b82 */ /* 0x000ee20000000800 */
[----:B------:R-:W-:Y:S01]  /*21350*/  ISETP.GE.U32.AND P4, PT, R4, 0x7ffffe86, PT ;  /* 0x7ffffe860400780c */ /* 0x000fe20003f86070 */
[----:B------:R-:W-:Y:S06]  /*21360*/  LDGSTS.E [R246+0x68008], desc[UR60][R78.64], !P6 ;  /* 0x680080004ef67fae */ /* 0x000fec000f12187c */
[----:B------:R-:W3:Y:S01]  /*21370*/  LDC R242, c[0x0][0x230] ;  /* 0x00008c00fff27b82 */ /* 0x000ee20000000800 */
[----:B------:R-:W-:-:S07]  /*21380*/  ISETP.GE.U32.AND P5, PT, R0, 0x7ffffe85, PT ;  /* 0x7ffffe850000780c */ /* 0x000fce0003fa6070 */
[----:B---3--:R-:W3:Y:S01]  /*21390*/  LDC R10, c[0x0][0x230] ;  /* 0x00008c00ff0a7b82 */ /* 0x008ee20000000800 */
[----:B------:R-:W-:Y:S01]  /*213a0*/  VIADD R4, R6, 0xffffff63 ;  /* 0xffffff6306047836 */ /* 0x000fe20000000000 */
[----:B------:R-:W-:Y:S04]  /*213b0*/  LDGSTS.E [R246+0x6000c], desc[UR60][R76.64], !P0 ;  /* 0x6000c0004cf67fae */ /* 0x000fe8000c12187c */
[----:B------:R-:W-:Y:S01]  /*213c0*/  LDGSTS.E [R246+0x6800c], desc[UR60][R70.64], !P0 ;  /* 0x6800c00046f67fae */ /* 0x000fe2000c12187c */
[----:B------:R-:W-:Y:S01]  /*213d0*/  VIADD R0, R8, 0xffffff62 ;  /* 0xffffff6208007836 */ /* 0x000fe20000000000 */
[----:B------:R-:W-:Y:S01]  /*213e0*/  IADD3 R6, R5, -0x9f, RZ ;  /* 0xffffff6105067810 */ /* 0x000fe20007ffe0ff */
[----:B------:R-:W4:Y:S01]  /*213f0*/  LDC R12, c[0x0][0x230] ;  /* 0x00008c00ff0c7b82 */ /* 0x000f220000000800 */
[----:B------:R-:W-:Y:S04]  /*21400*/  LDGSTS.E [R246+0x70000], desc[UR60][R68.64], !P2 ;  /* 0x7000000044f67fae */ /* 0x000fe8000d12187c */
[----:B------:R-:W-:Y:S01]  /*21410*/  LDGSTS.E [R246+0x78000], desc[UR60][R62.64], !P2 ;  /* 0x780000003ef67fae */ /* 0x000fe2000d12187c */
[----:B------:R-:W-:Y:S01]  /*21420*/  ISETP.GE.U32.AND P2, PT, R4, 0x7ffffee4, PT ;  /* 0x7ffffee40400780c */ /* 0x000fe20003f46070 */
[----:B------:R-:W-:Y:S01]  /*21430*/  VIADD R4, R241, 0xffffff43 ;  /* 0xffffff43f1047836 */ /* 0x000fe20000000000 */
[----:B------:R-:W4:Y:S01]  /*21440*/  LDC R8, c[0x0][0x230] ;  /* 0x00008c00ff087b82 */ /* 0x000f220000000800 */
[----:B------:R-:W-:Y:S04]  /*21450*/  LDGSTS.E [R246+0x70004], desc[UR60][R60.64], !P3 ;  /* 0x700040003cf67fae */ /* 0x000fe8000d92187c */
[----:B------:R-:W-:Y:S04]  /*21460*/  LDGSTS.E [R246+0x78004], desc[UR60][R54.64], !P3 ;  /* 0x7800400036f67fae */ /* 0x000fe8000d92187c */
[----:B------:R-:W-:Y:S01]  /*21470*/  LDGSTS.E [R246+0x70008], desc[UR60][R52.64], !P4 ;  /* 0x7000800034f67fae */ /* 0x000fe2000e12187c */
[----:B------:R-:W-:-:S03]  /*21480*/  ISETP.GE.U32.AND P3, PT, R0, 0x7ffffee3, PT ;  /* 0x7ffffee30000780c */ /* 0x000fc60003f66070 */
[----:B------:R1:W-:Y:S01]  /*21490*/  LDGSTS.E [R246+0x78008], desc[UR60][R46.64], !P4 ;  /* 0x780080002ef67fae */ /* 0x0003e2000e12187c */
[----:B------:R-:W-:-:S03]  /*214a0*/  VIADD R5, R240, 0xffffff60 ;  /* 0xffffff60f0057836 */ /* 0x000fc60000000000 */
[----:B------:R-:W-:Y:S01]  /*214b0*/  LDGSTS.E [R246+0x7000c], desc[UR60][R44.64], !P5 ;  /* 0x7000c0002cf67fae */ /* 0x000fe2000e92187c */
[----:B------:R-:W-:Y:S01]  /*214c0*/  VIADD R0, R242, 0xffffff42 ;  /* 0xffffff42f2007836 */ /* 0x000fe20000000000 */
[----:B------:R-:W-:Y:S02]  /*214d0*/  ISETP.GE.U32.AND P6, PT, R4, 0x7ffffec4, PT ;  /* 0x7ffffec40400780c */ /* 0x000fe40003fc6070 */
[----:B------:R1:W-:Y:S01]  /*214e0*/  LDGSTS.E [R246+0x7800c], desc[UR60][R38.64], !P5 ;  /* 0x7800c00026f67fae */ /* 0x0003e2000e92187c */
[----:B------:R-:W-:Y:S02]  /*214f0*/  IADD3 R4, R243, -0xbf, RZ ;  /* 0xffffff41f3047810 */ /* 0x000fe40007ffe0ff */
[----:B------:R-:W-:Y:S01]  /*21500*/  ISETP.GE.U32.AND P0, PT, R0, 0x7ffffec3, PT ;  /* 0x7ffffec30000780c */ /* 0x000fe20003f06070 */
[----:B---3--:R-:W-:Y:S02]  /*21510*/  VIADD R0, R10, 0xffffff40 ;  /* 0xffffff400a007836 */ /* 0x008fe40000000000 */
[----:B-1----:R-:W-:Y:S01]  /*21520*/  IMAD.WIDE R46, R252, 0x4, R174 ;  /* 0x00000004fc2e7825 */ /* 0x002fe200078e02ae */
[----:B------:R-:W-:Y:S01]  /*21530*/  ISETP.GE.U32.AND P4, PT, R6, 0x7ffffee2, PT ;  /* 0x7ffffee20600780c */ /* 0x000fe20003f86070 */
[----:B------:R-:W1:Y:S02]  /*21540*/  LDC R246, c[0x0][0x230] ;  /* 0x00008c00fff67b82 */ /* 0x000e640000000800 */
[----:B--2---:R-:W-:-:S04]  /*21550*/  IMAD.WIDE R38, R252, 0x4, R206 ;  /* 0x00000004fc267825 */ /* 0x004fc800078e02ce */
[C---:B------:R-:W-:Y:S02]  /*21560*/  IMAD.WIDE R240, R252.reuse, 0x4, R190 ;  /* 0x00000004fcf07825 */ /* 0x040fe400078e02be */
[----:B------:R-:W2:Y:S02]  /*21570*/  LDL.LU.64 R190, [R1+0x528] ;  /* 0x0005280001be7983 */ /* 0x000ea40000300a00 */
[C---:B----4-:R-:W-:Y:S01]  /*21580*/  IMAD.WIDE R44, R252.reuse, 0x4, R182 ;  /* 0x00000004fc2c7825 */ /* 0x050fe200078e02b6 */
[----:B------:R-:W-:Y:S01]  /*21590*/  ISETP.GE.U32.AND P5, PT, R5, 0x7ffffee1, PT ;  /* 0x7ffffee10500780c */ /* 0x000fe20003fa6070 */
[----:B------:R-:W-:Y:S01]  /*215a0*/  LDGSTS.E [R247+0x40000], desc[UR60][R240.64], !P2 ;  /* 0x40000000f0f77fae */ /* 0x000fe2000d12187c */
[----:B------:R-:W3:Y:S01]  /*215b0*/  LDC R5, c[0x0][0x230] ;  /* 0x00008c00ff057b82 */ /* 0x000ee20000000800 */
[C---:B------:R-:W-:Y:S02]  /*215c0*/  IMAD.WIDE R242, R252.reuse, 0x4, R198 ;  /* 0x00000004fcf27825 */ /* 0x040fe400078e02c6 */
[----:B------:R-:W4:Y:S04]  /*215d0*/  LDL.LU.64 R198, [R1+0x520] ;  /* 0x0005200001c67983 */ /* 0x000f280000300a00 */
[----:B------:R1:W-:Y:S01]  /*215e0*/  STL.64 [R1+0xe00], R38 ;  /* 0x000e002601007387 */ /* 0x0003e20000100a00 */
[C---:B------:R-:W-:Y:S01]  /*215f0*/  IMAD.WIDE R10, R252.reuse, 0x4, R214 ;  /* 0x00000004fc0a7825 */ /* 0x040fe200078e02d6 */
[----:B------:R-:W3:Y:S02]  /*21600*/  LDC R6, c[0x0][0x230] ;  /* 0x00008c00ff067b82 */ /* 0x000ee40000000800 */
[----:B------:R-:W3:Y:S04]  /*21610*/  LDL.LU.64 R206, [R1+0x518] ;  /* 0x0005180001ce7983 */ /* 0x000ee80000300a00 */
[----:B------:R-:W3:Y:S04]  /*21620*/  LDL.LU.64 R214, [R1+0x510] ;  /* 0x0005100001d67983 */ /* 0x000ee80000300a00 */
[----:B------:R1:W-:Y:S04]  /*21630*/  STL.64 [R1+0xe08], R10 ;  /* 0x000e080a01007387 */ /* 0x0003e80000100a00 */
[----:B------:R-:W3:Y:S04]  /*21640*/  LDL.LU.64 R174, [R1+0x508] ;  /* 0x0005080001ae7983 */ /* 0x000ee80000300a00 */
[----:B------:R-:W-:Y:S04]  /*21650*/  LDGSTS.E [R247+0x48000], desc[UR60][R242.64], !P2 ;  /* 0x48000000f2f77fae */ /* 0x000fe8000d12187c */
[----:B------:R-:W3:Y:S04]  /*21660*/  LDL.LU.64 R182, [R1+0x500] ;  /* 0x0005000001b67983 */ /* 0x000ee80000300a00 */
[----:B------:R1:W-:Y:S04]  /*21670*/  LDGSTS.E [R247+0x40004], desc[UR60][R38.64], !P3 ;  /* 0x4000400026f77fae */ /* 0x0003e8000d92187c */
[----:B------:R2:W-:Y:S04]  /*21680*/  STL.64 [R1+0xe10], R46 ;  /* 0x000e102e01007387 */ /* 0x0005e80000100a00 */
[----:B------:R4:W-:Y:S01]  /*21690*/  STL.64 [R1+0xe18], R44 ;  /* 0x000e182c01007387 */ /* 0x0009e20000100a00 */
[----:B-1----:R-:W-:-:S03]  /*216a0*/  IMAD.WIDE R38, R252, 0x4, R222 ;  /* 0x00000004fc267825 */ /* 0x002fc600078e02de */
[----:B------:R1:W-:Y:S04]  /*216b0*/  LDGSTS.E [R247+0x48004], desc[UR60][R10.64], !P3 ;  /* 0x480040000af77fae */ /* 0x0003e8000d92187c */
[----:B------:R-:W3:Y:S04]  /*216c0*/  LDL.LU.64 R222, [R1+0x4f8] ;  /* 0x0004f80001de7983 */ /* 0x000ee80000300a00 */
[----:B------:R2:W-:Y:S01]  /*216d0*/  LDGSTS.E [R247+0x40008], desc[UR60][R46.64], !P4 ;  /* 0x400080002ef77fae */ /* 0x0005e2000e12187c */
[----:B-1----:R-:W-:-:S03]  /*216e0*/  IMAD.WIDE R10, R252, 0x4, R230 ;  /* 0x00000004fc0a7825 */ /* 0x002fc600078e02e6 */
[----:B------:R4:W-:Y:S04]  /*216f0*/  LDGSTS.E [R247+0x48008], desc[UR60][R44.64], !P4 ;  /* 0x480080002cf77fae */ /* 0x0009e8000e12187c */
[----:B------:R-:W3:Y:S04]  /*21700*/  LDL.LU.64 R230, [R1+0x4f0] ;  /* 0x0004f00001e67983 */ /* 0x000ee80000300a00 */
[----:B------:R3:W-:Y:S04]  /*21710*/  STL.64 [R1+0xe20], R38 ;  /* 0x000e202601007387 */ /* 0x0007e80000100a00 */
[----:B------:R3:W-:Y:S04]  /*21720*/  LDGSTS.E [R247+0x4000c], desc[UR60][R38.64], !P5 ;  /* 0x4000c00026f77fae */ /* 0x0007e8000e92187c */
[----:B------:R1:W-:Y:S04]  /*21730*/  STL.64 [R1+0xe28], R10 ;  /* 0x000e280a01007387 */ /* 0x0003e80000100a00 */
[----:B------:R1:W-:Y:S01]  /*21740*/  LDGSTS.E [R247+0x4800c], desc[UR60][R10.64], !P5 ;  /* 0x4800c0000af77fae */ /* 0x0003e2000e92187c */
[----:B--2---:R-:W-:-:S04]  /*21750*/  IMAD.WIDE R46, R252, 0x4, R190 ;  /* 0x00000004fc2e7825 */ /* 0x004fc800078e02be */
[C---:B----4-:R-:W-:Y:S01]  /*21760*/  IMAD.WIDE R44, R252.reuse, 0x4, R198 ;  /* 0x00000004fc2c7825 */ /* 0x050fe200078e02c6 */
[----:B------:R2:W-:Y:S04]  /*21770*/  STL.64 [R1+0xfb0], R46 ;  /* 0x000fb02e01007387 */ /* 0x0005e80000100a00 */
[----:B------:R4:W-:Y:S01]  /*21780*/  STL.64 [R1+0xfb8], R44 ;  /* 0x000fb82c01007387 */ /* 0x0009e20000100a00 */
[----:B---3--:R-:W-:-:S03]  /*21790*/  IMAD.WIDE R38, R252, 0x4, R206 ;  /* 0x00000004fc267825 */ /* 0x008fc600078e02ce */
[----:B------:R-:W3:Y:S01]  /*217a0*/  LDL.LU.64 R190, [R1+0x4e8] ;  /* 0x0004e80001be7983 */ /* 0x000ee20000300a00 */
[----:B-1----:R-:W-:-:S03]  /*217b0*/  IMAD.WIDE R10, R252, 0x4, R214 ;  /* 0x00000004fc0a7825 */ /* 0x002fc600078e02d6 */
[----:B------:R1:W-:Y:S04]  /*217c0*/  STL.64 [R1+0xfc8], R38 ;  /* 0x000fc82601007387 */ /* 0x0003e80000100a00 */
[----:B------:R-:W3:Y:S04]  /*217d0*/  LDL.LU.64 R198, [R1+0x4e0] ;  /* 0x0004e00001c67983 */ /* 0x000ee80000300a00 */
[----:B------:R1:W-:Y:S04]  /*217e0*/  STL.64 [R1+0xfd8], R10 ;  /* 0x000fd80a01007387 */ /* 0x0003e80000100a00 */
[----:B------:R-:W3:Y:S04]  /*217f0*/  LDL.LU.64 R206, [R1+0x4d8] ;  /* 0x0004d80001ce7983 */ /* 0x000ee80000300a00 */
[----:B------:R-:W3:Y:S04]  /*21800*/  LDL.LU.64 R214, [R1+0x4d0] ;  /* 0x0004d00001d67983 */ /* 0x000ee80000300a00 */
[----:B------:R2:W-:Y:S04]  /*21810*/  LDGSTS.E [R247+0x50000], desc[UR60][R46.64], !P6 ;  /* 0x500000002ef77fae */ /* 0x0005e8000f12187c */
[----:B------:R4:W-:Y:S04]  /*21820*/  LDGSTS.E [R247+0x58000], desc[UR60][R44.64], !P6 ;  /* 0x580000002cf77fae */ /* 0x0009e8000f12187c */
[----:B------:R1:W-:Y:S01]  /*21830*/  LDGSTS.E [R247+0x50004], desc[UR60][R38.64], !P0 ;  /* 0x5000400026f77fae */ /* 0x0003e2000c12187c */
[----:B--2---:R-:W-:-:S03]  /*21840*/  IMAD.WIDE R46, R252, 0x4, R174 ;  /* 0x00000004fc2e7825 */ /* 0x004fc600078e02ae */
[----:B------:R2:W-:Y:S01]  /*21850*/  LDGSTS.E [R247+0x58004], desc[UR60][R10.64], !P0 ;  /* 0x580040000af77fae */ /* 0x0005e2000c12187c */
[----:B----4-:R-:W-:-:S03]  /*21860*/  IMAD.WIDE R44, R252, 0x4, R182 ;  /* 0x00000004fc2c7825 */ /* 0x010fc600078e02b6 */
[----:B------:R3:W-:Y:S01]  /*21870*/  STL.64 [R1+0xfe8], R46 ;  /* 0x000fe82e01007387 */ /* 0x0007e20000100a00 */
[----:B-1----:R-:W-:-:S03]  /*21880*/  IMAD.WIDE R38, R252, 0x4, R222 ;  /* 0x00000004fc267825 */ /* 0x002fc600078e02de */
[----:B------:R1:W-:Y:S04]  /*21890*/  STL.64 [R1+0xff8], R44 ;  /* 0x000ff82c01007387 */ /* 0x0003e80000100a00 */
[----:B------:R-:W4:Y:S01]  /*218a0*/  LDL.LU.64 R142, [R1+0x4c8] ;  /* 0x0004c800018e7983 */ /* 0x000f220000300a00 */
[----:B--2---:R-:W-:-:S03]  /*218b0*/  IMAD.WIDE R10, R252, 0x4, R230 ;  /* 0x00000004fc0a7825 */ /* 0x004fc600078e02e6 */
[----:B------:R-:W2:Y:S04]  /*218c0*/  LDL.LU.64 R150, [R1+0x4b8] ;  /* 0x0004b80001967983 */ /* 0x000ea80000300a00 */
[----:B------:R1:W-:Y:S04]  /*218d0*/  STL.64 [R1+0x1008], R38 ;  /* 0x0010082601007387 */ /* 0x0003e80000100a00 */
[----:B------:R-:W2:Y:S04]  /*218e0*/  LDL.LU.64 R158, [R1+0x4a8] ;  /* 0x0004a800019e7983 */ /* 0x000ea80000300a00 */
[----:B------:R1:W-:Y:S04]  /*218f0*/  STL.64 [R1+0x1018], R10 ;  /* 0x0010180a01007387 */ /* 0x0003e80000100a00 */
[----:B------:R-:W2:Y:S04]  /*21900*/  LDL.LU.64 R166, [R1+0x498] ;  /* 0x0004980001a67983 */ /* 0x000ea80000300a00 */
[----:B------:R-:W2:Y:S04]  /*21910*/  LDL.LU.64 R174, [R1+0x488] ;  /* 0x0004880001ae7983 */ /* 0x000ea80000300a00 */
[----:B------:R-:W2:Y:S04]  /*21920*/  LDL.LU.64 R182, [R1+0x478] ;  /* 0x0004780001b67983 */ /* 0x000ea80000300a00 */
[----:B------:R-:W2:Y:S04]  /*21930*/  LDL.LU.64 R222, [R1+0x4c0] ;  /* 0x0004c00001de7983 */ /* 0x000ea80000300a00 */
[----:B------:R-:W2:Y:S01]  /*21940*/  LDL.LU.64 R230, [R1+0x4b0] ;  /* 0x0004b00001e67983 */ /* 0x000ea20000300a00 */
[----:B------:R-:W-:-:S02]  /*21950*/  ISETP.GE.U32.AND P2, PT, R4, 0x7ffffec2, PT ;  /* 0x7ffffec20400780c */ /* 0x000fc40003f46070 */
[----:B------:R-:W-:Y:S01]  /*21960*/  ISETP.GE.U32.AND P3, PT, R0, 0x7ffffec1, PT ;  /* 0x7ffffec10000780c */ /* 0x000fe20003f66070 */
[----:B------:R-:W-:Y:S02]  /*21970*/  VIADD R0, R12, 0xffffff22 ;  /* 0xffffff220c007836 */ /* 0x000fe40000000000 */
[----:B------:R-:W-:Y:S01]  /*21980*/  VIADD R4, R8, 0xffffff23 ;  /* 0xffffff2308047836 */ /* 0x000fe20000000000 */
[----:B------:R-:W2:Y:S02]  /*21990*/  LDC R12, c[0x0][0x230] ;  /* 0x00008c00ff0c7b82 */ /* 0x000ea40000000800 */
[----:B------:R-:W-:Y:S02]  /*219a0*/  ISETP.GE.U32.AND P5, PT, R0, 0x7ffffea3, PT ;  /* 0x7ffffea30000780c */ /* 0x000fe40003fa6070 */
[----:B------:R-:W-:-:S03]  /*219b0*/  IADD3 R0, R244, -0xdf, RZ ;  /* 0xffffff21f4007810 */ /* 0x000fc60007ffe0ff */
[----:B------:R3:W-:Y:S01]  /*219c0*/  LDGSTS.E [R247+0x50008], desc[UR60][R46.64], !P2 ;  /* 0x500080002ef77fae */ /* 0x0007e2000d12187c */
[----:B------:R-:W-:Y:S01]  /*219d0*/  ISETP.GE.U32.AND P6, PT, R0, 0x7ffffea2, PT ;  /* 0x7ffffea20000780c */ /* 0x000fe20003fc6070 */
[----:B------:R-:W-:Y:S01]  /*219e0*/  VIADD R0, R5, 0xffffff20 ;  /* 0xffffff2005007836 */ /* 0x000fe20000000000 */
[----:B------:R-:W2:Y:S01]  /*219f0*/  LDC R8, c[0x0][0x230] ;  /* 0x00008c00ff087b82 */ /* 0x000ea20000000800 */
[----:B------:R1:W-:Y:S04]  /*21a00*/  LDGSTS.E [R247+0x58008], desc[UR60][R44.64], !P2 ;  /* 0x580080002cf77fae */ /* 0x0003e8000d12187c */
[----:B------:R1:W-:Y:S03]  /*21a10*/  LDGSTS.E [R247+0x5000c], desc[UR60][R38.64], !P3 ;  /* 0x5000c00026f77fae */ /* 0x0003e6000d92187c */
[----:B------:R-:W1:Y:S01]  /*21a20*/  LDC R5, c[0x0][0x230] ;  /* 0x00008c00ff057b82 */ /* 0x000e620000000800 */
[----:B------:R3:W-:Y:S01]  /*21a30*/  LDGSTS.E [R247+0x5800c], desc[UR60][R10.64], !P3 ;  /* 0x5800c0000af77fae */ /* 0x0007e2000d92187c */
[----:B------:R-:W-:Y:S01]  /*21a40*/  ISETP.GE.U32.AND P4, PT, R4, 0x7ffffea4, PT ;  /* 0x7ffffea40400780c */ /* 0x000fe20003f86070 */
[----:B------:R-:W-:-:S05]  /*21a50*/  VIADD R4, R6, 0xffffff03 ;  /* 0xffffff0306047836 */ /* 0x000fca0000000000 */
[----:B------:R-:W-:Y:S01]  /*21a60*/  ISETP.GE.U32.AND P2, PT, R4, 0x7ffffe84, PT ;  /* 0x7ffffe840400780c */ /* 0x000fe20003f46070 */
[----:B-1----:R-:W-:Y:S02]  /*21a70*/  VIADD R4, R5, 0xffffff00 ;  /* 0xffffff0005047836 */ /* 0x002fe40000000000 */
[----:B------:R-:W-:Y:S02]  /*21a80*/  IMAD.SHL.U32 R5, R245, 0x80, RZ ;  /* 0x00000080f5057824 */ /* 0x000fe400078e00ff */
[----:B---3--:R-:W-:-:S04]  /*21a90*/  IMAD.WIDE R46, R252, 0x4, R190 ;  /* 0x00000004fc2e7825 */ /* 0x008fc800078e02be */
[C---:B------:R-:W-:Y:S01]  /*21aa0*/  IMAD.WIDE R44, R252.reuse, 0x4, R198 ;  /* 0x00000004fc2c7825 */ /* 0x040fe200078e02c6 */
[----:B------:R1:W-:Y:S04]  /*21ab0*/  STL.64 [R1+0x1700], R46 ;  /* 0x0017002e01007387 */ /* 0x0003e80000100a00 */
[----:B------:R-:W-:Y:S01]  /*21ac0*/  STL.64 [R1+0x1708], R44 ;  /* 0x0017082c01007387 */ /* 0x000fe20000100a00 */
[----:B------:R-:W-:-:S03]  /*21ad0*/  IMAD.WIDE R38, R252, 0x4, R206 ;  /* 0x00000004fc267825 */ /* 0x000fc600078e02ce */
[----:B------:R-:W3:Y:S01]  /*21ae0*/  LDL.LU.64 R190, [R1+0x4a0] ;  /* 0x0004a00001be7983 */ /* 0x000ee20000300a00 */
[----:B------:R-:W-:-:S03]  /*21af0*/  IMAD.WIDE R10, R252, 0x4, R214 ;  /* 0x00000004fc0a7825 */ /* 0x000fc600078e02d6 */
[----:B------:R-:W3:Y:S04]  /*21b00*/  LDL.LU.64 R198, [R1+0x490] ;  /* 0x0004900001c67983 */ /* 0x000ee80000300a00 */
[----:B------:R1:W-:Y:S04]  /*21b10*/  STL.64 [R1+0x1710], R38 ;  /* 0x0017102601007387 */ /* 0x0003e80000100a00 */
[----:B------:R3:W-:Y:S04]  /*21b20*/  STL.64 [R1+0x1718], R10 ;  /* 0x0017180a01007387 */ /* 0x0007e80000100a00 */
[----:B------:R-:W3:Y:S04]  /*21b30*/  LDL.LU.64 R206, [R1+0x480] ;  /* 0x0004800001ce7983 */ /* 0x000ee80000300a00 */
[----:B------:R-:W3:Y:S04]  /*21b40*/  LDL.LU.64 R214, [R1+0x470] ;  /* 0x0004700001d67983 */ /* 0x000ee80000300a00 */
[----:B------:R1:W-:Y:S04]  /*21b50*/  LDGSTS.E [R247+0x60000], desc[UR60][R46.64], !P4 ;  /* 0x600000002ef77fae */ /* 0x0003e8000e12187c */
[----:B------:R-:W-:Y:S01]  /*21b60*/  LDGSTS.E [R247+0x68000], desc[UR60][R44.64], !P4 ;  /* 0x680000002cf77fae */ /* 0x000fe2000e12187c */
[----:B----4-:R-:W-:-:S03]  /*21b70*/  IMAD.WIDE R76, R252, 0x4, R142 ;  /* 0x00000004fc4c7825 */ /* 0x010fc600078e028e */
[----:B------:R4:W-:Y:S01]  /*21b80*/  LDGSTS.E [R247+0x60004], desc[UR60][R38.64], !P5 ;  /* 0x6000400026f77fae */ /* 0x0009e2000e92187c */
[----:B--2---:R-:W-:-:S03]  /*21b90*/  IMAD.WIDE R70, R252, 0x4, R150 ;  /* 0x00000004fc467825 */ /* 0x004fc600078e0296 */
[----:B------:R-:W-:Y:S01]  /*21ba0*/  STL.64 [R1+0x1720], R76 ;  /* 0x0017204c01007387 */ /* 0x000fe20000100a00 */
[----:B------:R-:W-:-:S03]  /*21bb0*/  IMAD.WIDE R62, R252, 0x4, R158 ;  /* 0x00000004fc3e7825 */ /* 0x000fc600078e029e */
[----:B------:R-:W-:Y:S01]  /*21bc0*/  STL.64 [R1+0x1730], R70 ;  /* 0x0017304601007387 */ /* 0x000fe20000100a00 */
[----:B------:R-:W-:-:S03]  /*21bd0*/  IMAD.WIDE R54, R252, 0x4, R166 ;  /* 0x00000004fc367825 */ /* 0x000fc600078e02a6 */
[----:B------:R-:W-:Y:S01]  /*21be0*/  STL.64 [R1+0x1900], R62 ;  /* 0x0019003e01007387 */ /* 0x000fe20000100a00 */
[----:B-1----:R-:W-:-:S03]  /*21bf0*/  IMAD.WIDE R46, R252, 0x4, R174 ;  /* 0x00000004fc2e7825 */ /* 0x002fc600078e02ae */
[----:B------:R-:W-:Y:S01]  /*21c00*/  STL.64 [R1+0x1910], R54 ;  /* 0x0019103601007387 */ /* 0x000fe20000100a00 */
[----:B----4-:R-:W-:-:S04]  /*21c10*/  IMAD.WIDE R38, R252, 0x4, R182 ;  /* 0x00000004fc267825 */ /* 0x010fc800078e02b6 */
[----:B------:R-:W-:Y:S01]  /*21c20*/  IMAD.WIDE R68, R252, 0x4, R230 ;  /* 0x00000004fc447825 */ /* 0x000fe200078e02e6 */
[----:B------:R-:W-:Y:S01]  /*21c30*/  ISETP.GE.U32.AND P0, PT, R0, 0x7ffffea1, PT ;  /* 0x7ffffea10000780c */ /* 0x000fe20003f06070 */
[----:B------:R1:W-:Y:S02]  /*21c40*/  LDGSTS.E [R247+0x68004], desc[UR60][R10.64], !P5 ;  /* 0x680040000af77fae */ /* 0x0003e4000e92187c */
[----:B------:R-:W-:Y:S02]  /*21c50*/  IMAD.WIDE R244, R252, 0x4, R222 ;  /* 0x00000004fcf47825 */ /* 0x000fe400078e02de */
[----:B------:R-:W2:Y:S04]  /*21c60*/  LDL.LU.64 R222, [R1+0x468] ;  /* 0x0004680001de7983 */ /* 0x000ea80000300a00 */
[----:B------:R-:W-:Y:S04]  /*21c70*/  STL.64 [R1+0x1920], R46 ;  /* 0x0019202e01007387 */ /* 0x000fe80000100a00 */
[----:B------:R2:W-:Y:S04]  /*21c80*/  STL.64 [R1+0x1930], R38 ;  /* 0x0019302601007387 */ /* 0x0005e80000100a00 */
[----:B------:R-:W4:Y:S04]  /*21c90*/  LDL.LU.64 R134, [R1+0x448] ;  /* 0x0004480001867983 */ /* 0x000f280000300a00 */
[----:B------:R-:W4:Y:S04]  /*21ca0*/  LDL.LU.64 R142, [R1+0x428] ;  /* 0x00042800018e7983 */ /* 0x000f280000300a00 */
[----:B------:R4:W-:Y:S04]  /*21cb0*/  STL.64 [R1+0x1738], R68 ;  /* 0x0017384401007387 */ /* 0x0009e80000100a00 */
[----:B------:R-:W4:Y:S04]  /*21cc0*/  LDL.LU.64 R230, [R1+0x408] ;  /* 0x0004080001e67983 */ /* 0x000f280000300a00 */
[----:B------:R-:W4:Y:S01]  /*21cd0*/  LDL.LU.64 R158, [R1+0x3e8] ;  /* 0x0003e800019e7983 */ /* 0x000f220000300a00 */
[----:B------:R-:W-:Y:S01]  /*21ce0*/  VIADD R0, R246, 0xffffff02 ;  /* 0xffffff02f6007836 */ /* 0x000fe20000000000 */
[----:B------:R-:W-:-:S02]  /*21cf0*/  ISETP.GE.U32.AND P5, PT, R4, 0x7ffffe81, PT ;  /* 0x7ffffe810400780c */ /* 0x000fc40003fa6070 */
[----:B------:R-:W-:Y:S02]  /*21d00*/  LDGSTS.E [R247+0x60008], desc[UR60][R76.64], !P6 ;  /* 0x600080004cf77fae */ /* 0x000fe4000f12187c */
[----:B------:R-:W-:Y:S02]  /*21d10*/  ISETP.GE.U32.AND P3, PT, R0, 0x7ffffe83, PT ;  /* 0x7ffffe830000780c */ /* 0x000fe40003f66070 */
[----:B------:R-:W-:Y:S01]  /*21d20*/  IADD3 R0, R8, -0xff, RZ ;  /* 0xffffff0108007810 */ /* 0x000fe20007ffe0ff */
[----:B------:R-:W-:Y:S03]  /*21d30*/  LDGSTS.E [R247+0x68008], desc[UR60][R244.64], !P6 ;  /* 0x68008000f4f77fae */ /* 0x000fe6000f12187c */
[----:B------:R-:W-:Y:S01]  /*21d40*/  ISETP.GE.U32.AND P4, PT, R0, 0x7ffffe82, PT ;  /* 0x7ffffe820000780c */ /* 0x000fe20003f86070 */
[----:B------:R-:W-:Y:S04]  /*21d50*/  LDGSTS.E [R247+0x6000c], desc[UR60][R70.64], !P0 ;  /* 0x6000c00046f77fae */ /* 0x000fe8000c12187c */
[----:B------:R-:W-:Y:S04]  /*21d60*/  LDGSTS.E [R247+0x6800c], desc[UR60][R68.64], !P0 ;  /* 0x6800c00044f77fae */ /* 0x000fe8000c12187c */
[----:B------:R-:W-:Y:S01]  /*21d70*/  LDGSTS.E [R247+0x70000], desc[UR60][R62.64], !P2 ;  /* 0x700000003ef77fae */ /* 0x000fe2000d12187c */
[----:B---3--:R-:W-:-:S04]  /*21d80*/  IMAD.WIDE R60, R252, 0x4, R190 ;  /* 0x00000004fc3c7825 */ /* 0x008fc800078e02be */
[C---:B------:R-:W-:Y:S01]  /*21d90*/  IMAD.WIDE R52, R252.reuse, 0x4, R198 ;  /* 0x00000004fc347825 */ /* 0x040fe200078e02c6 */
[----:B------:R3:W-:Y:S04]  /*21da0*/  STL.64 [R1+0x1908], R60 ;  /* 0x0019083c01007387 */ /* 0x0007e80000100a00 */
[----:B------:R3:W-:Y:S04]  /*21db0*/  STL.64 [R1+0x1918], R52 ;  /* 0x0019183401007387 */ /* 0x0007e80000100a00 */
[----:B------:R-:W3:Y:S01]  /*21dc0*/  LDL.LU.64 R150, [R1+0x3c8] ;  /* 0x0003c80001967983 */ /* 0x000ee20000300a00 */
[----:B------:R-:W-:-:S03]  /*21dd0*/  IMAD.WIDE R44, R252, 0x4, R206 ;  /* 0x00000004fc2c7825 */ /* 0x000fc600078e02ce */
[----:B------:R-:W-:Y:S01]  /*21de0*/  LDGSTS.E [R247+0x78000], desc[UR60][R60.64], !P2 ;  /* 0x780000003cf77fae */ /* 0x000fe2000d12187c */
[----:B-1----:R-:W-:-:S03]  /*21df0*/  IMAD.WIDE R10, R252, 0x4, R214 ;  /* 0x00000004fc0a7825 */ /* 0x002fc600078e02d6 */
[----:B------:R1:W-:Y:S04]  /*21e00*/  STL.64 [R1+0x1928], R44 ;  /* 0x0019282c01007387 */ /* 0x0003e80000100a00 */
[----:B------:R-:W3:Y:S04]  /*21e10*/  LDL.LU.64 R166, [R1+0x3a8] ;  /* 0x0003a80001a67983 */ /* 0x000ee80000300a00 */
[----:B------:R1:W-:Y:S04]  /*21e20*/  STL.64 [R1+0x1938], R10 ;  /* 0x0019380a01007387 */ /* 0x0003e80000100a00 */
[----:B------:R-:W3:Y:S04]  /*21e30*/  LDL.LU.64 R174, [R1+0x388] ;  /* 0x0003880001ae7983 */ /* 0x000ee80000300a00 */
[----:B------:R-:W3:Y:S04]  /*21e40*/  LDL.LU.64 R182, [R1+0x368] ;  /* 0x0003680001b67983 */ /* 0x000ee80000300a00 */
[----:B------:R-:W3:Y:S04]  /*21e50*/  LDL.LU.64 R190, [R1+0x348] ;  /* 0x0003480001be7983 */ /* 0x000ee80000300a00 */
[----:B------:R-:W-:Y:S04]  /*21e60*/  LDGSTS.E [R247+0x70004], desc[UR60][R54.64], !P3 ;  /* 0x7000400036f77fae */ /* 0x000fe8000d92187c */
[----:B------:R-:W-:Y:S04]  /*21e70*/  LDGSTS.E [R247+0x78004], desc[UR60][R52.64], !P3 ;  /* 0x7800400034f77fae */ /* 0x000fe8000d92187c */
[----:B------:R-:W3:Y:S04]  /*21e80*/  LDL.LU.64 R198, [R1+0x328] ;  /* 0x0003280001c67983 */ /* 0x000ee80000300a00 */
[----:B------:R-:W-:Y:S04]  /*21e90*/  LDGSTS.E [R247+0x70008], desc[UR60][R46.64], !P4 ;  /* 0x700080002ef77fae */ /* 0x000fe8000e12187c */
[----:B------:R-:W-:Y:S04]  /*21ea0*/  LDGSTS.E [R247+0x78008], desc[UR60][R44.64], !P4 ;  /* 0x780080002cf77fae */ /* 0x000fe8000e12187c */
[----:B------:R-:W3:Y:S04]  /*21eb0*/  LDL.LU.64 R206, [R1+0x308] ;  /* 0x0003080001ce7983 */ /* 0x000ee80000300a00 */
[----:B------:R2:W-:Y:S04]  /*21ec0*/  LDGSTS.E [R247+0x7000c], desc[UR60][R38.64], !P5 ;  /* 0x7000c00026f77fae */ /* 0x0005e8000e92187c */
[----:B------:R-:W3:Y:S04]  /*21ed0*/  LDL.LU.64 R214, [R1+0x2e8] ;  /* 0x0002e80001d67983 */ /* 0x000ee80000300a00 */
[----:B------:R-:W-:Y:S01]  /*21ee0*/  STL [R1+0xc00], RZ ;  /* 0x000c00ff01007387 */ /* 0x000fe20000100800 */
[----:B--2---:R-:W-:-:S03]  /*21ef0*/  IMAD.WIDE R38, R5, 0x4, R222 ;  /* 0x0000000405267825 */ /* 0x004fc600078e02de */
[----:B------:R2:W-:Y:S04]  /*21f00*/  LDGSTS.E [R247+0x7800c], desc[UR60][R10.64], !P5 ;  /* 0x7800c0000af77fae */ /* 0x0005e8000e92187c */
[----:B------:R-:W2:Y:S01]  /*21f10*/  LDL.LU.64 R222, [R1+0x2c8] ;  /* 0x0002c80001de7983 */ /* 0x000ea20000300a00 */
[----:B----4-:R-:W-:-:S03]  /*21f20*/  IMAD.WIDE R62, R5, 0x4, R230 ;  /* 0x00000004053e7825 */ /* 0x010fc600078e02e6 */
[----:B------:R-:W0:Y:S04]  /*21f30*/  LDGDEPBAR ;  /* 0x00000000000079af */ /* 0x000e280000000000 */
[----:B------:R-:W4:Y:S01]  /*21f40*/  LDL.LU.64 R230, [R1+0x2a8] ;  /* 0x0002a80001e67983 */ /* 0x000f220000300a00 */
[----:B------:R-:W-:-:S03]  /*21f50*/  IMAD.WIDE R70, R5, 0x4, R158 ;  /* 0x0000000405467825 */ /* 0x000fc600078e029e */
[----:B------:R1:W-:Y:S04]  /*21f60*/  STL.64 [R1+0x1940], R38 ;  /* 0x0019402601007387 */ /* 0x0003e80000100a00 */
[----:B------:R-:W4:Y:S01]  /*21f70*/  LDL.LU.64 R158, [R1+0x288] ;  /* 0x00028800019e7983 */ /* 0x000f220000300a00 */
[----:B------:R-:W-:-:S03]  /*21f80*/  IMAD.WIDE R46, R5, 0x4, R134 ;  /* 0x00000004052e7825 */ /* 0x000fc600078e0286 */
[----:B------:R-:W-:Y:S01]  /*21f90*/  LDGSTS.E [R251], desc[UR60][R38.64], P1 ;  /* 0x0000000026fb7fae */ /* 0x000fe2000892187c */
[----:B------:R-:W-:-:S03]  /*21fa0*/  IMAD.WIDE R54, R5, 0x4, R142 ;  /* 0x0000000405367825 */ /* 0x000fc600078e028e */
[----:B------:R1:W-:Y:S04]  /*21fb0*/  STL.64 [R1+0x1960], R46 ;  /* 0x0019602e01007387 */ /* 0x0003e80000100a00 */
[----:B------:R1:W-:Y:S01]  /*21fc0*/  STL.64 [R1+0x1980], R54 ;  /* 0x0019803601007387 */ /* 0x0003e20000100a00 */
[----:B------:R-:W-:-:S03]  /*21fd0*/  IMAD.WIDE R194, R5, 0x4, R224 ;  /* 0x0000000405c27825 */ /* 0x000fc600078e02e0 */
[----:B------:R-:W-:Y:S01]  /*21fe0*/  LDGSTS.E [R251+0x400], desc[UR60][R46.64], P1 ;  /* 0x004000002efb7fae */ /* 0x000fe2000892187c */
[----:B------:R-:W-:-:S03]  /*21ff0*/  IMAD.WIDE R186, R5, 0x4, R208 ;  /* 0x0000000405ba7825 */ /* 0x000fc600078e02d0 */
[----:B------:R-:W-:Y:S01]  /*22000*/  LDGSTS.E [R251+0x800], desc[UR60][R54.64], P1 ;  /* 0x0080000036fb7fae */ /* 0x000fe2000892187c */
[----:B------:R-:W-:-:S03]  /*22010*/  IMAD.WIDE R178, R5, 0x4, R192 ;  /* 0x0000000405b27825 */ /* 0x000fc600078e02c0 */
[----:B------:R-:W-:Y:S01]  /*22020*/  LDGSTS.E [R251+0xc00], desc[UR60][R62.64], P1 ;  /* 0x00c000003efb7fae */ /* 0x000fe2000892187c */
[----:B------:R-:W-:-:S03]  /*22030*/  IMAD.WIDE R148, R5, 0x4, R160 ;  /* 0x0000000405947825 */ /* 0x000fc600078e02a0 */
[----:B------:R-:W-:Y:S01]  /*22040*/  LDGSTS.E [R251+0x1000], desc[UR60][R70.64], P1 ;  /* 0x0100000046fb7fae */ /* 0x000fe2000892187c */
[----:B---3--:R-:W-:-:S04]  /*22050*/  IMAD.WIDE R78, R5, 0x4, R150 ;  /* 0x00000004054e7825 */ /* 0x008fc800078e0296 */
[C---:B------:R-:W-:Y:S01]  /*22060*/  IMAD.WIDE R140, R5.reuse, 0x4, R152 ;  /* 0x00000004058c7825 */ /* 0x040fe200078e0298 */
[----:B------:R-:W-:Y:S03]  /*22070*/  LDGSTS.E [R251+0x1400], desc[UR60][R78.64], P1 ;  /* 0x014000004efb7fae */ /* 0x000fe6000892187c */
[C---:B------:R-:W-:Y:S02]  /*22080*/  IMAD.WIDE R86, R5.reuse, 0x4, R166 ;  /* 0x0000000405567825 */ /* 0x040fe400078e02a6 */
[----:B------:R-:W3:Y:S04]  /*22090*/  LDL.LU.64 R166, [R1+0x268] ;  /* 0x0002680001a67983 */ /* 0x000ee80000300a00 */
[----:B------:R3:W-:Y:S01]  /*220a0*/  STL.64 [R1+0x19a0], R62 ;  /* 0x0019a03e01007387 */ /* 0x0007e20000100a00 */
[----:B------:R-:W-:-:S03]  /*220b0*/  IMAD.WIDE R94, R5, 0x4, R174 ;  /* 0x00000004055e7825 */ /* 0x000fc600078e02ae */
[----:B------:R-:W3:Y:S01]  /*220c0*/  LDL.LU.64 R174, [R1+0x248] ;  /* 0x0002480001ae7983 */ /* 0x000ee20000300a00 */
[----:B------:R-:W-:-:S03]  /*220d0*/  IMAD.WIDE R102, R5, 0x4, R182 ;  /* 0x0000000405667825 */ /* 0x000fc600078e02b6 */
[----:B------:R3:W-:Y:S01]  /*220e0*/  STL.64 [R1+0x19c0], R70 ;  /* 0x0019c04601007387 */ /* 0x0007e20000100a00 */
[----:B------:R-:W-:-:S03]  /*220f0*/  IMAD.WIDE R110, R5, 0x4, R190 ;  /* 0x00000004056e7825 */ /* 0x000fc600078e02be */
[----:B------:R3:W-:Y:S04]  /*22100*/  STL.64 [R1+0x19e0], R78 ;  /* 0x0019e04e01007387 */ /* 0x0007e80000100a00 */
[----:B------:R-:W3:Y:S04]  /*22110*/  LDL.LU.64 R182, [R1+0x228] ;  /* 0x0002280001b67983 */ /* 0x000ee80000300a00 */
[----:B------:R3:W-:Y:S01]  /*22120*/  STL.64 [R1+0x1a00], R86 ;  /* 0x001a005601007387 */ /* 0x0007e20000100a00 */
[----:B------:R-:W-:-:S03]  /*22130*/  IMAD.WIDE R118, R5, 0x4, R198 ;  /* 0x0000000405767825 */ /* 0x000fc600078e02c6 */
[----:B------:R-:W3:Y:S04]  /*22140*/  LDL.LU.64 R190, [R1+0x208] ;  /* 0x0002080001be7983 */ /* 0x000ee80000300a00 */
[----:B------:R3:W-:Y:S04]  /*22150*/  STL.64 [R1+0x1a20], R94 ;  /* 0x001a205e01007387 */ /* 0x0007e80000100a00 */
[----:B------:R3:W-:Y:S01]  /*22160*/  STL.64 [R1+0x1a40], R102 ;  /* 0x001a406601007387 */ /* 0x0007e20000100a00 */
[----:B------:R-:W-:-:S03]  /*22170*/  IMAD.WIDE R126, R5, 0x4, R206 ;  /* 0x00000004057e7825 */ /* 0x000fc600078e02ce */
[----:B------:R-:W3:Y:S04]  /*22180*/  LDL.LU.64 R198, [R1+0x1e8] ;  /* 0x0001e80001c67983 */ /* 0x000ee80000300a00 */
[----:B------:R-:W3:Y:S01]  /*22190*/  LDL.LU.64 R206, [R1+0x1c8] ;  /* 0x0001c80001ce7983 */ /* 0x000ee20000300a00 */
[----:B------:R-:W-:-:S03]  /*221a0*/  IMAD.WIDE R134, R5, 0x4, R214 ;  /* 0x0000000405867825 */ /* 0x000fc600078e02d6 */
[----:B------:R3:W-:Y:S04]  /*221b0*/  STL.64 [R1+0x1a60], R110 ;  /* 0x001a606e01007387 */ /* 0x0007e80000100a00 */
[----:B------:R-:W3:Y:S01]  /*221c0*/  LDL.LU.64 R214, [R1+0x1a8] ;  /* 0x0001a80001d67983 */ /* 0x000ee20000300a00 */
[----:B------:R-:W-:-:S03]  /*221d0*/  IMAD.WIDE R132, R5, 0x4, R144 ;  /* 0x0000000405847825 */ /* 0x000fc600078e0290 */
[----:B------:R-:W-:Y:S01]  /*221e0*/  LDGSTS.E [R251+0x1800], desc[UR60][R86.64], P1 ;  /* 0x0180000056fb7fae */ /* 0x000fe2000892187c */
[----:B--2---:R-:W-:-:S03]  /*221f0*/  IMAD.WIDE R142, R5, 0x4, R222 ;  /* 0x00000004058e7825 */ /* 0x004fc600078e02de */
[----:B------:R-:W-:Y:S04]  /*22200*/  LDGSTS.E [R251+0x1c00], desc[UR60][R94.64], P1 ;  /* 0x01c000005efb7fae */ /* 0x000fe8000892187c */
[----:B------:R-:W2:Y:S04]  /*22210*/  LDL.LU.64 R222, [R1+0x188] ;  /* 0x0001880001de7983 */ /* 0x000ea80000300a00 */
[----:B------:R2:W-:Y:S01]  /*22220*/  STL.64 [R1+0x1a80], R118 ;  /* 0x001a807601007387 */ /* 0x0005e20000100a00 */
[----:B------:R-:W-:-:S03]  /*22230*/  IMAD.WIDE R136, R5, 0x4, R136 ;  /* 0x0000000405887825 */ /* 0x000fc600078e0288 */
[----:B------:R-:W-:Y:S01]  /*22240*/  LDGSTS.E [R251+0x2000], desc[UR60][R102.64], P1 ;  /* 0x0200000066fb7fae */ /* 0x000fe2000892187c */
[----:B------:R-:W-:-:S03]  /*22250*/  IMAD.WIDE R124, R5, 0x4, R128 ;  /* 0x00000004057c7825 */ /* 0x000fc600078e0280 */
[----:B------:R-:W-:Y:S01]  /*22260*/  LDGSTS.E [R251+0x2400], desc[UR60][R110.64], P1 ;  /* 0x024000006efb7fae */ /* 0x000fe2000892187c */
[----:B----4-:R-:W-:-:S03]  /*22270*/  IMAD.WIDE R150, R5, 0x4, R230 ;  /* 0x0000000405967825 */ /* 0x010fc600078e02e6 */
[----:B------:R-:W4:Y:S04]  /*22280*/  LDL.LU.64 R230, [R1+0x168] ;  /* 0x0001680001e67983 */ /* 0x000f280000300a00 */
[----:B------:R-:W4:Y:S04]  /*22290*/  LDL.LU.64 R156, [R1+0x148] ;  /* 0x00014800019c7983 */ /* 0x000f280000300a00 */
[----:B------:R4:W-:Y:S04]  /*222a0*/  STL.64 [R1+0x1aa0], R126 ;  /* 0x001aa07e01007387 */ /* 0x0009e80000100a00 */
[----:B------:R-:W4:Y:S04]  /*222b0*/  LDL.LU.64 R236, [R1+0x128] ;  /* 0x0001280001ec7983 */ /* 0x000f280000300a00 */
[----:B------:R-:W4:Y:S04]  /*222c0*/  LDL.LU.64 R164, [R1+0x108] ;  /* 0x0001080001a47983 */ /* 0x000f280000300a00 */
[----:B------:R4:W-:Y:S01]  /*222d0*/  STL.64 [R1+0x1ac0], R134 ;  /* 0x001ac08601007387 */ /* 0x0009e20000100a00 */
[----:B------:R-:W-:-:S03]  /*222e0*/  IMAD.WIDE R158, R5, 0x4, R158 ;  /* 0x00000004059e7825 */ /* 0x000fc600078e029e */
[----:B------:R-:W4:Y:S04]  /*222f0*/  LDL.LU.64 R228, [R1+0xe8] ;  /* 0x0000e80001e47983 */ /* 0x000f280000300a00 */
[----:B------:R-:W4:Y:S04]  /*22300*/  LDL.LU.64 R172, [R1+0xc8] ;  /* 0x0000c80001ac7983 */ /* 0x000f280000300a00 */
[----:B------:R4:W-:Y:S04]  /*22310*/  STL.64 [R1+0x1ae0], R142 ;  /* 0x001ae08e01007387 */ /* 0x0009e80000100a00 */
[----:B------:R-:W4:Y:S04]  /*22320*/  LDL.LU.64 R220, [R1+0xa8] ;  /* 0x0000a80001dc7983 */ /* 0x000f280000300a00 */
[----:B------:R-:W4:Y:S04]  /*22330*/  LDL.LU.64 R180, [R1+0x88] ;  /* 0x0000880001b47983 */ /* 0x000f280000300a00 */
[----:B------:R4:W-:Y:S04]  /*22340*/  STL.64 [R1+0x1b00], R150 ;  /* 0x001b009601007387 */ /* 0x0009e80000100a00 */
[----:B------:R-:W4:Y:S04]  /*22350*/  LDL.LU.64 R212, [R1+0x68] ;  /* 0x0000680001d47983 */ /* 0x000f280000300a00 */
[----:B------:R-:W4:Y:S04]  /*22360*/  LDL.LU.64 R188, [R1+0x48] ;  /* 0x0000480001bc7983 */ /* 0x000f280000300a00 */
[----:B------:R4:W-:Y:S04]  /*22370*/  STL.64 [R1+0x1b20], R158 ;  /* 0x001b209e01007387 */ /* 0x0009e80000100a00 */
[----:B------:R-:W4:Y:S04]  /*22380*/  LDL.LU.64 R204, [R1+0x28] ;  /* 0x0000280001cc7983 */ /* 0x000f280000300a00 */
[----:B------:R-:W4:Y:S01]  /*22390*/  LDL.LU.64 R196, [R1+0x8] ;  /* 0x0000080001c47983 */ /* 0x000f220000300a00 */
        /* <DEDUP_REMOVED lines=12> */
[----:B------:R-:W-:-:S04]  /*22460*/  IMAD.WIDE R68, R5, 0x4, R72 ;  /* 0x0000000405447825 */ /* 0x000fc800078e0248 */
[----:B------:R-:W-:-:S04]  /*22470*/  IMAD.WIDE R60, R5, 0x4, R64 ;  /* 0x00000004053c7825 */ /* 0x000fc800078e0240 */
[----:B------:R-:W-:-:S04]  /*22480*/  IMAD.WIDE R52, R5, 0x4, R56 ;  /* 0x0000000405347825 */ /* 0x000fc800078e0238 */
[----:B-1----:R-:W-:-:S04]  /*22490*/  IMAD.WIDE R44, R5, 0x4, R48 ;  /* 0x00000004052c7825 */ /* 0x002fc800078e0230 */
[----:B------:R-:W-:-:S04]  /*224a0*/  IMAD.WIDE R40, R5, 0x4, R40 ;  /* 0x0000000405287825 */ /* 0x000fc800078e0228 */
[----:B------:R-:W-:-:S04]  /*224b0*/  IMAD.WIDE R32, R5, 0x4, R32 ;  /* 0x0000000405207825 */ /* 0x000fc800078e0220 */
[----:B------:R-:W-:-:S04]  /*224c0*/  IMAD.WIDE R24, R5, 0x4, R24 ;  /* 0x0000000405187825 */ /* 0x000fc800078e0218 */
[----:B------:R-:W-:-:S04]  /*224d0*/  IMAD.WIDE R10, R5, 0x4, R16 ;  /* 0x00000004050a7825 */ /* 0x000fc800078e0210 */
[----:B---3--:R-:W-:-:S04]  /*224e0*/  IMAD.WIDE R166, R5, 0x4, R166 ;  /* 0x0000000405a67825 */ /* 0x008fc800078e02a6 */
[C---:B------:R-:W-:Y:S01]  /*224f0*/  IMAD.WIDE R174, R5.reuse, 0x4, R174 ;  /* 0x0000000405ae7825 */ /* 0x040fe200078e02ae */
[----:B------:R1:W-:Y:S04]  /*22500*/  STL.64 [R1+0x1b40], R166 ;  /* 0x001b40a601007387 */ /* 0x0003e80000100a00 */
[----:B------:R3:W-:Y:S04]  /*22510*/  STL.64 [R1+0x1b60], R174 ;  /* 0x001b60ae01007387 */ /* 0x0007e80000100a00 */
[----:B------:R-:W-:Y:S01]  /*22520*/  LDGSTS.E [R251+0x4000], desc[UR60][R166.64], P1 ;  /* 0x04000000a6fb7fae */ /* 0x000fe2000892187c */
[----:B------:R-:W-:-:S03]  /*22530*/  IMAD.WIDE R182, R5, 0x4, R182 ;  /* 0x0000000405b67825 */ /* 0x000fc600078e02b6 */
[----:B------:R-:W-:Y:S01]  /*22540*/  LDGSTS.E [R251+0x4400], desc[UR60][R174.64], P1 ;  /* 0x04400000aefb7fae */ /* 0x000fe2000892187c */
[----:B------:R-:W-:-:S03]  /*22550*/  IMAD.WIDE R190, R5, 0x4, R190 ;  /* 0x0000000405be7825 */ /* 0x000fc600078e02be */
[----:B------:R3:W-:Y:S04]  /*22560*/  STL.64 [R1+0x1b80], R182 ;  /* 0x001b80b601007387 */ /* 0x0007e80000100a00 */
[----:B------:R3:W-:Y:S04]  /*22570*/  STL.64 [R1+0x1ba0], R190 ;  /* 0x001ba0be01007387 */ /* 0x0007e80000100a00 */
[----:B------:R-:W-:Y:S01]  /*22580*/  LDGSTS.E [R251+0x4800], desc[UR60][R182.64], P1 ;  /* 0x04800000b6fb7fae */ /* 0x000fe2000892187c */
[----:B------:R-:W-:-:S03]  /*22590*/  IMAD.WIDE R198, R5, 0x4, R198 ;  /* 0x0000000405c67825 */ /* 0x000fc600078e02c6 */
[----:B------:R-:W-:Y:S01]  /*225a0*/  LDGSTS.E [R251+0x4c00], desc[UR60][R190.64], P1 ;  /* 0x04c00000befb7fae */ /* 0x000fe2000892187c */
[----:B------:R-:W-:-:S03]  /*225b0*/  IMAD.WIDE R206, R5, 0x4, R206 ;  /* 0x0000000405ce7825 */ /* 0x000fc600078e02ce */
[----:B------:R3:W-:Y:S01]  /*225c0*/  STL.64 [R1+0x1bc0], R198 ;  /* 0x001bc0c601007387 */ /* 0x0007e20000100a00 */
[----:B------:R-:W-:-:S03]  /*225d0*/  IMAD.WIDE R214, R5, 0x4, R214 ;  /* 0x0000000405d67825 */ /* 0x000fc600078e02d6 */
[----:B------:R3:W-:Y:S04]  /*225e0*/  STL.64 [R1+0x1be0], R206 ;  /* 0x001be0ce01007387 */ /* 0x0007e80000100a00 */
[----:B------:R3:W-:Y:S04]  /*225f0*/  STL.64 [R1+0x1c00], R214 ;  /* 0x001c00d601007387 */ /* 0x0007e80000100a00 */
[----:B------:R-:W-:Y:S01]  /*22600*/  LDGSTS.E [R251+0x5000], desc[UR60][R198.64], P1 ;  /* 0x05000000c6fb7fae */ /* 0x000fe2000892187c */
[----:B--2---:R-:W-:-:S03]  /*22610*/  IMAD.WIDE R222, R5, 0x4, R222 ;  /* 0x0000000405de7825 */ /* 0x004fc600078e02de */
[----:B------:R-:W-:Y:S04]  /*22620*/  LDGSTS.E [R251+0x5400], desc[UR60][R206.64], P1 ;  /* 0x05400000cefb7fae */ /* 0x000fe8000892187c */
[----:B------:R2:W-:Y:S04]  /*22630*/  STL.64 [R1+0x1c20], R222 ;  /* 0x001c20de01007387 */ /* 0x0005e80000100a00 */
[----:B------:R-:W-:Y:S04]  /*22640*/  LDGSTS.E [R251+0x5800], desc[UR60][R214.64], P1 ;  /* 0x05800000d6fb7fae */ /* 0x000fe8000892187c */
[----:B------:R-:W-:Y:S01]  /*22650*/  LDGSTS.E [R251+0x5c00], desc[UR60][R222.64], P1 ;  /* 0x05c00000defb7fae */ /* 0x000fe2000892187c */
[----:B----4-:R-:W-:-:S04]  /*22660*/  IMAD.WIDE R230, R5, 0x4, R230 ;  /* 0x0000000405e67825 */ /* 0x010fc800078e02e6 */
[C---:B------:R-:W-:Y:S01]  /*22670*/  IMAD.WIDE R246, R5.reuse, 0x4, R156 ;  /* 0x0000000405f67825 */ /* 0x040fe200078e029c */
[----:B------:R4:W-:Y:S03]  /*22680*/  STL.64 [R1+0x1c40], R230 ;  /* 0x001c40e601007387 */ /* 0x0009e60000100a00 */
[C---:B------:R-:W-:Y:S01]  /*22690*/  IMAD.WIDE R236, R5.reuse, 0x4, R236 ;  /* 0x0000000405ec7825 */ /* 0x040fe200078e02ec */
[----:B------:R-:W-:Y:S03]  /*226a0*/  STL.64 [R1+0x1c60], R246 ;  /* 0x001c60f601007387 */ /* 0x000fe60000100a00 */
[C---:B------:R-:W-:Y:S01]  /*226b0*/  IMAD.WIDE R234, R5.reuse, 0x4, R164 ;  /* 0x0000000405ea7825 */ /* 0x040fe200078e02a4 */
[----:B------:R-:W-:Y:S03]  /*226c0*/  STL.64 [R1+0x1c80], R236 ;  /* 0x001c80ec01007387 */ /* 0x000fe60000100a00 */
[C---:B------:R-:W-:Y:S01]  /*226d0*/  IMAD.WIDE R228, R5.reuse, 0x4, R228 ;  /* 0x0000000405e47825 */ /* 0x040fe200078e02e4 */
[----:B------:R-:W-:Y:S03]  /*226e0*/  STL.64 [R1+0x1ca0], R234 ;  /* 0x001ca0ea01007387 */ /* 0x000fe60000100a00 */
        /* <DEDUP_REMOVED lines=47> */
[----:B------:R-:W4:Y:S04]  /*229e0*/  LDL.LU.64 R38, [R1+0x22b8] ;  /* 0x0022b80001267983 */ /* 0x000f280000300a00 */
[----:B------:R-:W-:Y:S04]  /*229f0*/  STL.64 [R1+0x20d0], R24 ;  /* 0x0020d01801007387 */ /* 0x000fe80000100a00 */
[----:B------:R-:W4:Y:S04]  /*22a00*/  LDL.LU.64 R46, [R1+0x22b0] ;  /* 0x0022b000012e7983 */ /* 0x000f280000300a00 */
[----:B------:R4:W-:Y:S04]  /*22a10*/  STL.64 [R1+0x20d8], R10 ;  /* 0x0020d80a01007387 */ /* 0x0009e80000100a00 */
[----:B------:R-:W4:Y:S04]  /*22a20*/  LDL.LU.64 R54, [R1+0x22a8] ;  /* 0x0022a80001367983 */ /* 0x000f280000300a00 */
[----:B------:R-:W-:Y:S04]  /*22a30*/  LDGSTS.E [R251+0x6000], desc[UR60][R230.64], P1 ;  /* 0x06000000e6fb7fae */ /* 0x000fe8000892187c */
        /* <DEDUP_REMOVED lines=26> */
[----:B-1----:R-:W4:Y:S04]  /*22be0*/  LDL.LU.64 R166, [R1+0x2238] ;  /* 0x0022380001a67983 */ /* 0x002f280000300a00 */
[----:B------:R-:W-:Y:S04]  /*22bf0*/  LDGSTS.E [R251+0x21800], desc[UR60][R188.64], P1 ;  /* 0x21800000bcfb7fae */ /* 0x000fe8000892187c */
[----:B---3--:R-:W3:Y:S04]  /*22c00*/  LDL.LU.64 R174, [R1+0x2230] ;  /* 0x0022300001ae7983 */ /* 0x008ee80000300a00 */
[----:B------:R-:W-:Y:S04]  /*22c10*/  LDGSTS.E [R251+0x21c00], desc[UR60][R186.64], P1 ;  /* 0x21c00000bafb7fae */ /* 0x000fe8000892187c */
[----:B------:R-:W3:Y:S04]  /*22c20*/  LDL.LU.64 R182, [R1+0x2228] ;  /* 0x0022280001b67983 */ /* 0x000ee80000300a00 */
        /* <DEDUP_REMOVED lines=9> */
[----:B--2---:R-:W2:Y:S04]  /*22cc0*/  LDL.LU.64 R222, [R1+0x2200] ;  /* 0x0022000001de7983 */ /* 0x004ea80000300a00 */
[----:B------:R-:W-:Y:S04]  /*22cd0*/  LDGSTS.E [R251+0x23400], desc[UR60][R148.64], P1 ;  /* 0x2340000094fb7fae */ /* 0x000fe8000892187c */
[----:B----4-:R-:W4:Y:S04]  /*22ce0*/  LDL.LU.64 R230, [R1+0x21f8] ;  /* 0x0021f80001e67983 */ /* 0x010f280000300a00 */
[----:B------:R-:W-:Y:S04]  /*22cf0*/  LDGSTS.E [R251+0x23800], desc[UR60][R140.64], P1 ;  /* 0x238000008cfb7fae */ /* 0x000fe8000892187c */
[----:B------:R-:W3:Y:S04]  /*22d00*/  LDL.LU.64 R228, [R1+0x460] ;  /* 0x0004600001e47983 */ /* 0x000ee80000300a00 */
[----:B------:R-:W-:Y:S04]  /*22d10*/  LDGSTS.E [R251+0x23c00], desc[UR60][R132.64], P1 ;  /* 0x23c0000084fb7fae */ /* 0x000fe8000892187c */
[----:B------:R-:W-:Y:S04]  /*22d20*/  LDGSTS.E [R251+0x24000], desc[UR60][R136.64], P1 ;  /* 0x2400000088fb7fae */ /* 0x000fe8000892187c */
[----:B------:R-:W-:Y:S04]  /*22d30*/  LDGSTS.E [R251+0x24400], desc[UR60][R124.64], P1 ;  /* 0x244000007cfb7fae */ /* 0x000fe8000892187c */
[----:B------:R-:W4:Y:S04]  /*22d40*/  LDL.LU.64 R132, [R1+0x440] ;  /* 0x0004400001847983 */ /* 0x000f280000300a00 */
        /* <DEDUP_REMOVED lines=8> */
[----:B------:R-:W-:Y:S04]  /*22dd0*/  LDGSTS.E [R251+0x24800], desc[UR60][R116.64], P1 ;  /* 0x2480000074fb7fae */ /* 0x000fe8000892187c */
[----:B------:R-:W-:Y:S04]  /*22de0*/  LDGSTS.E [R251+0x24c00], desc[UR60][R108.64], P1 ;  /* 0x24c000006cfb7fae */ /* 0x000fe8000892187c */
[----:B------:R-:W-:Y:S04]  /*22df0*/  LDGSTS.E [R251+0x25000], desc[UR60][R100.64], P1 ;  /* 0x2500000064fb7fae */ /* 0x000fe8000892187c */
[----:B------:R-:W4:Y:S04]  /*22e00*/  LDL.LU.64 R196, [R1+0x320] ;  /* 0x0003200001c47983 */ /* 0x000f280000300a00 */
[----:B------:R-:W-:Y:S04]  /*22e10*/  LDGSTS.E [R251+0x25400], desc[UR60][R92.64], P1 ;  /* 0x254000005cfb7fae */ /* 0x000fe8000892187c */
[----:B------:R-:W-:Y:S04]  /*22e20*/  LDGSTS.E [R251+0x25800], desc[UR60][R84.64], P1 ;  /* 0x2580000054fb7fae */ /* 0x000fe8000892187c */
[----:B------:R-:W-:Y:S04]  /*22e30*/  LDGSTS.E [R251+0x25c00], desc[UR60][R76.64], P1 ;  /* 0x25c000004cfb7fae */ /* 0x000fe8000892187c */
[----:B------:R-:W4:Y:S04]  /*22e40*/  LDL.LU.64 R204, [R1+0x300] ;  /* 0x0003000001cc7983 */ /* 0x000f280000300a00 */
[----:B------:R-:W-:Y:S04]  /*22e50*/  LDGSTS.E [R251+0x26000], desc[UR60][R68.64], P1 ;  /* 0x2600000044fb7fae */ /* 0x000fe8000892187c */
[----:B------:R-:W-:Y:S04]  /*22e60*/  LDGSTS.E [R251+0x26400], desc[UR60][R60.64], P1 ;  /* 0x264000003cfb7fae */ /* 0x000fe8000892187c */
[----:B------:R-:W4:Y:S04]  /*22e70*/  LDL.LU.64 R212, [R1+0x2e0] ;  /* 0x0002e00001d47983 */ /* 0x000f280000300a00 */
[----:B------:R-:W-:Y:S04]  /*22e80*/  LDGSTS.E [R251+0x26800], desc[UR60][R52.64], P1 ;  /* 0x2680000034fb7fae */ /* 0x000fe8000892187c */
[----:B------:R-:W4:Y:S04]  /*22e90*/  LDL.LU.64 R220, [R1+0x2c0] ;  /* 0x0002c00001dc7983 */ /* 0x000f280000300a00 */
[----:B------:R4:W-:Y:S04]  /*22ea0*/  LDGSTS.E [R251+0x26c00], desc[UR60][R44.64], P1 ;  /* 0x26c000002cfb7fae */ /* 0x0009e8000892187c */
[----:B------:R1:W-:Y:S04]  /*22eb0*/  LDGSTS.E [R251+0x27000], desc[UR60][R40.64], P1 ;  /* 0x2700000028fb7fae */ /* 0x0003e8000892187c */
[----:B------:R1:W-:Y:S04]  /*22ec0*/  LDGSTS.E [R251+0x27400], desc[UR60][R32.64], P1 ;  /* 0x2740000020fb7fae */ /* 0x0003e8000892187c */
[----:B------:R1:W-:Y:S04]  /*22ed0*/  LDGSTS.E [R251+0x27800], desc[UR60][R24.64], P1 ;  /* 0x2780000018fb7fae */ /* 0x0003e8000892187c */
[----:B------:R1:W-:Y:S01]  /*22ee0*/  LDGSTS.E [R251+0x27c00], desc[UR60][R10.64], P1 ;  /* 0x27c000000afb7fae */ /* 0x0003e2000892187c */
[----:B---3--:R-:W-:-:S03]  /*22ef0*/  IMAD.WIDE R216, R5, 0x4, R228 ;  /* 0x0000000405d87825 */ /* 0x008fc600078e02e4 */
[----:B------:R-:W3:Y:S01]  /*22f00*/  LDL.LU.64 R228, [R1+0x2a0] ;  /* 0x0002a00001e47983 */ /* 0x000ee20000300a00 */
[----:B--2---:R-:W-:-:S03]  /*22f10*/  IMAD.WIDE R192, R5, 0x4, R222 ;  /* 0x0000000405c07825 */ /* 0x004fc600078e02de */
[----:B------:R-:W-:Y:S01]  /*22f20*/  LDGSTS.E [R248+0x100], desc[UR60][R216.64], P1 ;  /* 0x00100000d8f87fae */ /* 0x000fe2000892187c */
[----:B----4-:R-:W-:-:S03]  /*22f30*/  IMAD.WIDE R44, R5, 0x4, R236 ;  /* 0x00000004052c7825 */ /* 0x010fc600078e02ec */
[----:B------:R-:W2:Y:S01]  /*22f40*/  LDL.LU.64 R236, [R1+0x280] ;  /* 0x0002800001ec7983 */ /* 0x000ea20000300a00 */
[----:B------:R-:W-:-:S03]  /*22f50*/  IMAD.WIDE R52, R5, 0x4, R148 ;  /* 0x0000000405347825 */ /* 0x000fc600078e0294 */
[----:B------:R-:W4:Y:S01]  /*22f60*/  LDL.LU.64 R148, [R1+0x260] ;  /* 0x0002600001947983 */ /* 0x000f220000300a00 */
[----:B------:R-:W-:-:S03]  /*22f70*/  IMAD.WIDE R60, R5, 0x4, R156 ;  /* 0x00000004053c7825 */ /* 0x000fc600078e029c */
[----:B------:R1:W-:Y:S01]  /*22f80*/  STL.64 [R1+0x19a8], R44 ;  /* 0x0019a82c01007387 */ /* 0x0003e20000100a00 */
[----:B------:R-:W-:-:S03]  /*22f90*/  IMAD.WIDE R68, R5, 0x4, R164 ;  /* 0x0000000405447825 */ /* 0x000fc600078e02a4 */
[----:B------:R-:W4:Y:S01]  /*22fa0*/  LDL.LU.64 R156, [R1+0x240] ;  /* 0x00024000019c7983 */ /* 0x000f220000300a00 */
[----:B------:R-:W-:-:S03]  /*22fb0*/  IMAD.WIDE R76, R5, 0x4, R172 ;  /* 0x00000004054c7825 */ /* 0x000fc600078e02ac */
[----:B------:R1:W-:Y:S01]  /*22fc0*/  STL.64 [R1+0x19c8], R52 ;  /* 0x0019c83401007387 */ /* 0x0003e20000100a00 */
[----:B------:R-:W-:-:S03]  /*22fd0*/  IMAD.WIDE R84, R5, 0x4, R180 ;  /* 0x0000000405547825 */ /* 0x000fc600078e02b4 */
[----:B------:R1:W-:Y:S01]  /*22fe0*/  STL.64 [R1+0x19e8], R60 ;  /* 0x0019e83c01007387 */ /* 0x0003e20000100a00 */
[----:B------:R-:W-:-:S03]  /*22ff0*/  IMAD.WIDE R92, R5, 0x4, R188 ;  /* 0x00000004055c7825 */ /* 0x000fc600078e02bc */
[----:B------:R-:W4:Y:S04]  /*23000*/  LDL.LU.64 R164, [R1+0x220] ;  /* 0x0002200001a47983 */ /* 0x000f280000300a00 */
[----:B------:R1:W-:Y:S04]  /*23010*/  STL.64 [R1+0x1a08], R68 ;  /* 0x001a084401007387 */ /* 0x0003e80000100a00 */
[----:B------:R-:W4:Y:S04]  /*23020*/  LDL.LU.64 R172, [R1+0x200] ;  /* 0x0002000001ac7983 */ /* 0x000f280000300a00 */
[----:B------:R1:W-:Y:S01]  /*23030*/  STL.64 [R1+0x1a28], R76 ;  /* 0x001a284c01007387 */ /* 0x0003e20000100a00 */
[----:B------:R-:W-:-:S03]  /*23040*/  IMAD.WIDE R100, R5, 0x4, R196 ;  /* 0x0000000405647825 */ /* 0x000fc600078e02c4 */
[----:B------:R1:W-:Y:S04]  /*23050*/  STL.64 [R1+0x1a48], R84 ;  /* 0x001a485401007387 */ /* 0x0003e80000100a00 */
[----:B------:R-:W4:Y:S04]  /*23060*/  LDL.LU.64 R180, [R1+0x1e0] ;  /* 0x0001e00001b47983 */ /* 0x000f280000300a00 */
[----:B------:R-:W4:Y:S04]  /*23070*/  LDL.LU.64 R188, [R1+0x1c0] ;  /* 0x0001c00001bc7983 */ /* 0x000f280000300a00 */
[----:B------:R1:W-:Y:S01]  /*23080*/  STL.64 [R1+0x1a68], R92 ;  /* 0x001a685c01007387 */ /* 0x0003e20000100a00 */
[----:B------:R-:W-:-:S03]  /*23090*/  IMAD.WIDE R108, R5, 0x4, R204 ;  /* 0x00000004056c7825 */ /* 0x000fc600078e02cc */
[----:B------:R-:W4:Y:S04]  /*230a0*/  LDL.LU.64 R196, [R1+0x1a0] ;  /* 0x0001a00001c47983 */ /* 0x000f280000300a00 */
[----:B------:R-:W4:Y:S01]  /*230b0*/  LDL.LU.64 R204, [R1+0x180] ;  /* 0x0001800001cc7983 */ /* 0x000f220000300a00 */
[----:B------:R-:W-:-:S03]  /*230c0*/  IMAD.WIDE R224, R5, 0x4, R132 ;  /* 0x0000000405e07825 */ /* 0x000fc600078e0284 */
[----:B------:R1:W-:Y:S01]  /*230d0*/  STL.64 [R1+0x1a88], R100 ;  /* 0x001a886401007387 */ /* 0x0003e20000100a00 */
[----:B------:R-:W-:-:S03]  /*230e0*/  IMAD.WIDE R116, R5, 0x4, R212 ;  /* 0x0000000405747825 */ /* 0x000fc600078e02d4 */
[----:B------:R-:W4:Y:S01]  /*230f0*/  LDL.LU.64 R212, [R1+0x160] ;  /* 0x0001600001d47983 */ /* 0x000f220000300a00 */
[----:B------:R-:W-:-:S03]  /*23100*/  IMAD.WIDE R232, R5, 0x4, R140 ;  /* 0x0000000405e87825 */ /* 0x000fc600078e028c */
[----:B------:R-:W-:Y:S01]  /*23110*/  LDGSTS.E [R248+0x500], desc[UR60][R224.64], P1 ;  /* 0x00500000e0f87fae */ /* 0x000fe2000892187c */
[----:B------:R-:W-:-:S03]  /*23120*/  IMAD.WIDE R124, R5, 0x4, R220 ;  /* 0x00000004057c7825 */ /* 0x000fc600078e02dc */
[----:B------:R-:W4:Y:S04]  /*23130*/  LDL.LU.64 R220, [R1+0x140] ;  /* 0x0001400001dc7983 */ /* 0x000f280000300a00 */
        /* <DEDUP_REMOVED lines=25> */
[----:B---3--:R-:W-:-:S03]  /*232d0*/  IMAD.WIDE R132, R5, 0x4, R228 ;  /* 0x0000000405847825 */ /* 0x008fc600078e02e4 */
[----:B------:R-:W3:Y:S01]  /*232e0*/  LDL.LU.64 R228, [R1+0x120] ;  /* 0x0001200001e47983 */ /* 0x000ee20000300a00 */
[----:B------:R-:W-:-:S03]  /*232f0*/  IMAD.WIDE R96, R5, 0x4, R110 ;  /* 0x0000000405607825 */ /* 0x000fc600078e026e */
[----:B------:R-:W-:Y:S01]  /*23300*/  LDGSTS.E [R248+0x3900], desc[UR60][R132.64], P1 ;  /* 0x0390000084f87fae */ /* 0x000fe2000892187c */
[----:B--2---:R-:W-:-:S03]  /*23310*/  IMAD.WIDE R140, R5, 0x4, R236 ;  /* 0x00000004058c7825 */ /* 0x004fc600078e02ec */
[----:B------:R-:W2:Y:S04]  /*23320*/  LDL.LU.64 R236, [R1+0x100] ;  /* 0x0001000001ec7983 */ /* 0x000ea80000300a00 */
[----:B------:R2:W-:Y:S04]  /*23330*/  STL.64 [R1+0x1ac8], R116 ;  /* 0x001ac87401007387 */ /* 0x0005e80000100a00 */
[----:B------:R-:W2:Y:S04]  /*23340*/  LDL.LU.64 R186, [R1+0xe0] ;  /* 0x0000e00001ba7983 */ /* 0x000ea80000300a00 */
        /* <DEDUP_REMOVED lines=9> */
[----:B------:R-:W2:Y:S01]  /*233e0*/  LDL.LU.64 R10, [R1] ;  /* 0x00000000010a7983 */ /* 0x000ea20000300a00 */
[----:B----4-:R-:W-:-:S03]  /*233f0*/  IMAD.WIDE R148, R5, 0x4, R148 ;  /* 0x0000000405947825 */ /* 0x010fc600078e0294 */
[----:B------:R-:W-:Y:S01]  /*23400*/  LDGSTS.E [R248+0x3d00], desc[UR60][R140.64], P1 ;  /* 0x03d000008cf87fae */ /* 0x000fe2000892187c */
[----:B------:R-:W-:-:S04]  /*23410*/  IMAD.WIDE R156, R5, 0x4, R156 ;  /* 0x00000004059c7825 */ /* 0x000fc800078e029c */
[C---:B------:R-:W-:Y:S01]  /*23420*/  IMAD.WIDE R164, R5.reuse, 0x4, R164 ;  /* 0x0000000405a47825 */ /* 0x040fe200078e02a4 */
[----:B------:R4:W-:Y:S03]  /*23430*/  STL.64 [R1+0x1b48], R148 ;  /* 0x001b489401007387 */ /* 0x0009e60000100a00 */
        /* <DEDUP_REMOVED lines=13> */
[----:B------:R4:W-:Y:S04]  /*23510*/  STL.64 [R1+0x1c28], R204 ;  /* 0x001c28cc01007387 */ /* 0x0009e80000100a00 */
        /* <DEDUP_REMOVED lines=14> */
[----:B-1----:R-:W-:-:S03]  /*23600*/  IMAD.WIDE R40, R5, 0x4, R46 ;  /* 0x0000000405287825 */ /* 0x002fc600078e022e */
        /* <DEDUP_REMOVED lines=8> */
[----:B---3--:R-:W-:-:S05]  /*23690*/  IMAD.WIDE R228, R5, 0x4, R228 ;  /* 0x0000000405e47825 */ /* 0x008fca00078e02e4 */
[----:B------:R1:W-:Y:S04]  /*236a0*/  STL.64 [R1+0x1c88], R228 ;  /* 0x001c88e401007387 */ /* 0x0003e80000100a00 */
[----:B------:R-:W-:Y:S01]  /*236b0*/  LDGSTS.E [R248+0x6900], desc[UR60][R228.64], P1 ;  /* 0x06900000e4f87fae */ /* 0x000fe2000892187c */
[----:B--2---:R-:W-:-:S04]  /*236c0*/  IMAD.WIDE R236, R5, 0x4, R236 ;  /* 0x0000000405ec7825 */ /* 0x004fc800078e02ec */
        /* <DEDUP_REMOVED lines=12> */
[----:B------:R-:W-:-:S04]  /*23790*/  IMAD.WIDE R194, R5, 0x4, R230 ;  /* 0x0000000405c27825 */ /* 0x000fc800078e02e6 */
        /* <DEDUP_REMOVED lines=14> */
[----:B------:R-:W-:Y:S01]  /*23880*/  STL.64 [R1+0x1f48], R152 ;  /* 0x001f489801007387 */ /* 0x000fe20000100a00 */
[----:B------:R-:W-:-:S03]  /*23890*/  IMAD.WIDE R10, R5, 0x4, R94 ;  /* 0x00000004050a7825 */ /* 0x000fc600078e025e */
        /* <DEDUP_REMOVED lines=19> */
[----:B------:R-:W3:Y:S04]  /*239d0*/  LDL.LU.64 R44, [R1+0x21f0] ;  /* 0x0021f000012c7983 */ /* 0x000ee80000300a00 */
[----:B------:R-:W3:Y:S04]  /*239e0*/  LDL.LU.64 R52, [R1+0x21e8] ;  /* 0x0021e80001347983 */ /* 0x000ee80000300a00 */
[----:B------:R-:W3:Y:S04]  /*239f0*/  LDL.LU.64 R60, [R1+0x21e0] ;  /* 0x0021e000013c7983 */ /* 0x000ee80000300a00 */
[----:B------:R-:W3:Y:S04]  /*23a00*/  LDL.LU.64 R68, [R1+0x21d8] ;  /* 0x0021d80001447983 */ /* 0x000ee80000300a00 */
[----:B------:R-:W3:Y:S04]  /*23a10*/  LDL.LU.64 R76, [R1+0x21d0] ;  /* 0x0021d000014c7983 */ /* 0x000ee80000300a00 */
[----:B------:R-:W3:Y:S04]  /*23a20*/  LDL.LU.64 R84, [R1+0x21c8] ;  /* 0x0021c80001547983 */ /* 0x000ee80000300a00 */
        /* <DEDUP_REMOVED lines=14> */
[----:B----4-:R-:W4:Y:S04]  /*23b10*/  LDL.LU.64 R148, [R1+0x2188] ;  /* 0x0021880001947983 */ /* 0x010f280000300a00 */
[----:B------:R-:W-:Y:S04]  /*23b20*/  LDGSTS.E [R248+0x20900], desc[UR60][R202.64], P1 ;  /* 0x20900000caf87fae */ /* 0x000fe8000892187c */
[----:B------:R-:W4:Y:S04]  /*23b30*/  LDL.LU.64 R156, [R1+0x2180] ;  /* 0x00218000019c7983 */ /* 0x000f280000300a00 */
[----:B------:R-:W-:Y:S04]  /*23b40*/  LDGSTS.E [R248+0x20d00], desc[UR60][R200.64], P1 ;  /* 0x20d00000c8f87fae */ /* 0x000fe8000892187c */
[----:B------:R-:W4:Y:S04]  /*23b50*/  LDL.LU.64 R164, [R1+0x2178] ;  /* 0x0021780001a47983 */ /* 0x000f280000300a00 */
[----:B------:R-:W-:Y:S04]  /*23b60*/  LDGSTS.E [R248+0x21100], desc[UR60][R194.64], P1 ;  /* 0x21100000c2f87fae */ /* 0x000fe8000892187c */
[----:B------:R-:W4:Y:S04]  /*23b70*/  LDL.LU.64 R172, [R1+0x2170] ;  /* 0x0021700001ac7983 */ /* 0x000f280000300a00 */
[----:B------:R4:W-:Y:S04]  /*23b80*/  LDGSTS.E [R248+0x21500], desc[UR60][R192.64], P1 ;  /* 0x21500000c0f87fae */ /* 0x0009e8000892187c */
        /* <DEDUP_REMOVED lines=14> */
[----:B--2---:R-:W2:Y:S04]  /*23c70*/  LDL.LU.64 R236, [R1+0x2130] ;  /* 0x0021300001ec7983 */ /* 0x004ea80000300a00 */
[----:B------:R-:W-:Y:S04]  /*23c80*/  LDGSTS.E [R248+0x23500], desc[UR60][R144.64], P1 ;  /* 0x2350000090f87fae */ /* 0x000fe8000892187c */
[----:B------:R-:W-:Y:S04]  /*23c90*/  LDGSTS.E [R248+0x23900], desc[UR60][R136.64], P1 ;  /* 0x2390000088f87fae */ /* 0x000fe8000892187c */
[----:B---3--:R-:W3:Y:S04]  /*23ca0*/  LDL.LU.64 R210, [R1+0x458] ;  /* 0x0004580001d27983 */ /* 0x008ee80000300a00 */
[----:B------:R-:W-:Y:S04]  /*23cb0*/  LDGSTS.E [R248+0x23d00], desc[UR60][R128.64], P1 ;  /* 0x23d0000080f87fae */ /* 0x000fe8000892187c */
[----:B------:R-:W4:Y:S04]  /*23cc0*/  LDL.LU.64 R160, [R1+0x438] ;  /* 0x0004380001a07983 */ /* 0x000f280000300a00 */
[----:B------:R-:W-:Y:S04]  /*23cd0*/  LDGSTS.E [R248+0x24100], desc[UR60][R120.64], P1 ;  /* 0x2410000078f87fae */ /* 0x000fe8000892187c */
[----:B------:R-:W2:Y:S04]  /*23ce0*/  LDL.LU.64 R176, [R1+0x418] ;  /* 0x0004180001b07983 */ /* 0x000ea80000300a00 */
[----:B------:R-:W-:Y:S04]  /*23cf0*/  LDGSTS.E [R248+0x24500], desc[UR60][R112.64], P1 ;  /* 0x2450000070f87fae */ /* 0x000fe8000892187c */
[----:B------:R-:W2:Y:S04]  /*23d00*/  LDL.LU.64 R218, [R1+0x3f8] ;  /* 0x0003f80001da7983 */ /* 0x000ea80000300a00 */
[----:B------:R-:W-:Y:S04]  /*23d10*/  LDGSTS.E [R248+0x24900], desc[UR60][R104.64], P1 ;  /* 0x2490000068f87fae */ /* 0x000fe8000892187c */
[----:B------:R-:W2:Y:S04]  /*23d20*/  LDL.LU.64 R192, [R1+0x3d8] ;  /* 0x0003d80001c07983 */ /* 0x000ea80000300a00 */
[----:B------:R-:W-:Y:S04]  /*23d30*/  LDGSTS.E [R248+0x24d00], desc[UR60][R96.64], P1 ;  /* 0x24d0000060f87fae */ /* 0x000fe8000892187c */
[----:B------:R-:W2:Y:S04]  /*23d40*/  LDL.LU.64 R208, [R1+0x3b8] ;  /* 0x0003b80001d07983 */ /* 0x000ea80000300a00 */
[----:B------:R-:W2:Y:S04]  /*23d50*/  LDL.LU.64 R226, [R1+0x398] ;  /* 0x0003980001e27983 */ /* 0x000ea80000300a00 */
[----:B------:R-:W-:Y:S04]  /*23d60*/  LDGSTS.E [R248+0x25100], desc[UR60][R88.64], P1 ;  /* 0x2510000058f87fae */ /* 0x000fe8000892187c */
[----:B------:R-:W2:Y:S04]  /*23d70*/  LDL.LU.64 R234, [R1+0x378] ;  /* 0x0003780001ea7983 */ /* 0x000ea80000300a00 */
[----:B------:R-:W-:Y:S04]  /*23d80*/  LDGSTS.E [R248+0x25500], desc[UR60][R10.64], P1 ;  /* 0x255000000af87fae */ /* 0x000fe8000892187c */
[----:B------:R1:W-:Y:S04]  /*23d90*/  LDGSTS.E [R248+0x25900], desc[UR60][R80.64], P1 ;  /* 0x2590000050f87fae */ /* 0x0003e8000892187c */
[----:B------:R1:W-:Y:S04]  /*23da0*/  LDGSTS.E [R248+0x25d00], desc[UR60][R72.64], P1 ;  /* 0x25d0000048f87fae */ /* 0x0003e8000892187c */
[----:B------:R-:W2:Y:S04]  /*23db0*/  LDL.LU.64 R10, [R1+0x358] ;  /* 0x00035800010a7983 */ /* 0x000ea80000300a00 */
        /* <DEDUP_REMOVED lines=8> */
[----:B------:R1:W-:Y:S04]  /*23e40*/  LDGSTS.E [R248+0x26100], desc[UR60][R64.64], P1 ;  /* 0x2610000040f87fae */ /* 0x0003e8000892187c */
[----:B------:R1:W-:Y:S04]  /*23e50*/  LDGSTS.E [R248+0x26500], desc[UR60][R56.64], P1 ;  /* 0x2650000038f87fae */ /* 0x0003e8000892187c */
[----:B------:R1:W-:Y:S04]  /*23e60*/  LDGSTS.E [R248+0x26900], desc[UR60][R48.64], P1 ;  /* 0x2690000030f87fae */ /* 0x0003e8000892187c */
[----:B------:R1:W-:Y:S04]  /*23e70*/  LDGSTS.E [R248+0x26d00], desc[UR60][R40.64], P1 ;  /* 0x26d0000028f87fae */ /* 0x0003e8000892187c */
[----:B------:R1:W-:Y:S04]  /*23e80*/  LDGSTS.E [R248+0x27100], desc[UR60][R32.64], P1 ;  /* 0x2710000020f87fae */ /* 0x0003e8000892187c */
[----:B------:R1:W-:Y:S04]  /*23e90*/  LDGSTS.E [R248+0x27500], desc[UR60][R24.64], P1 ;  /* 0x2750000018f87fae */ /* 0x0003e8000892187c */
[----:B------:R1:W-:Y:S04]  /*23ea0*/  LDGSTS.E [R248+0x27900], desc[UR60][R16.64], P1 ;  /* 0x2790000010f87fae */ /* 0x0003e8000892187c */
[----:B------:R1:W-:Y:S01]  /*23eb0*/  LDGSTS.E [R248+0x27d00], desc[UR60][R14.64], P1 ;  /* 0x27d000000ef87fae */ /* 0x0003e2000892187c */
[----:B---3--:R-:W-:-:S03]  /*23ec0*/  IMAD.WIDE R166, R5, 0x4, R210 ;  /* 0x0000000405a67825 */ /* 0x008fc600078e02d2 */
[----:B------:R-:W3:Y:S01]  /*23ed0*/  LDL.LU.64 R210, [R1+0x238] ;  /* 0x0002380001d27983 */ /* 0x000ee20000300a00 */
[----:B----4-:R-:W-:-:S03]  /*23ee0*/  IMAD.WIDE R174, R5, 0x4, R160 ;  /* 0x0000000405ae7825 */ /* 0x010fc600078e02a0 */
[----:B------:R-:W-:Y:S01]  /*23ef0*/  LDGSTS.E [R249+0x200], desc[UR60][R166.64], P1 ;  /* 0x00200000a6f97fae */ /* 0x000fe2000892187c */
[----:B--2---:R-:W-:-:S03]  /*23f00*/  IMAD.WIDE R182, R5, 0x4, R218 ;  /* 0x0000000405b67825 */ /* 0x004fc600078e02da */
[----:B------:R-:W-:Y:S04]  /*23f10*/  LDGSTS.E [R249+0x600], desc[UR60][R174.64], P1 ;  /* 0x00600000aef97fae */ /* 0x000fe8000892187c */
[----:B------:R-:W2:Y:S01]  /*23f20*/  LDL.LU.64 R218, [R1+0x218] ;  /* 0x0002180001da7983 */ /* 0x000ea20000300a00 */
[----:B------:R-:W-:-:S04]  /*23f30*/  IMAD.WIDE R190, R5, 0x4, R192 ;  /* 0x0000000405be7825 */ /* 0x000fc800078e02c0 */
[----:B------:R-:W-:-:S04]  /*23f40*/  IMAD.WIDE R192, R5, 0x4, R208 ;  /* 0x0000000405c07825 */ /* 0x000fc800078e02d0 */
[C---:B------:R-:W-:Y:S02]  /*23f50*/  IMAD.WIDE R198, R5.reuse, 0x4, R226 ;  /* 0x0000000405c67825 */ /* 0x040fe400078e02e2 */
[----:B------:R-:W4:Y:S02]  /*23f60*/  LDL.LU.64 R226, [R1+0x1f8] ;  /* 0x0001f80001e27983 */ /* 0x000f240000300a00 */
[C---:B------:R-:W-:Y:S02]  /*23f70*/  IMAD.WIDE R206, R5.reuse, 0x4, R234 ;  /* 0x0000000405ce7825 */ /* 0x040fe400078e02ea */
[----:B------:R-:W4:Y:S02]  /*23f80*/  LDL.LU.64 R234, [R1+0x1d8] ;  /* 0x0001d80001ea7983 */ /* 0x000f240000300a00 */
[C---:B------:R-:W-:Y:S02]  /*23f90*/  IMAD.WIDE R208, R5.reuse, 0x4, R10 ;  /* 0x0000000405d07825 */ /* 0x040fe400078e020a */
[----:B------:R-:W4:Y:S02]  /*23fa0*/  LDL.LU.64 R10, [R1+0x1b8] ;  /* 0x0001b800010a7983 */ /* 0x000f240000300a00 */
[----:B------:R-:W-:-:S02]  /*23fb0*/  IMAD.WIDE R214, R5, 0x4, R200 ;  /* 0x0000000405d67825 */ /* 0x000fc400078e02c8 */
[----:B------:R-:W4:Y:S02]  /*23fc0*/  LDL.LU.64 R200, [R1+0x198] ;  /* 0x0001980001c87983 */ /* 0x000f240000300a00 */
[C---:B------:R-:W-:Y:S02]  /*23fd0*/  IMAD.WIDE R222, R5.reuse, 0x4, R184 ;  /* 0x0000000405de7825 */ /* 0x040fe400078e02b8 */
[----:B------:R-:W4:Y:S02]  /*23fe0*/  LDL.LU.64 R184, [R1+0x178] ;  /* 0x0001780001b87983 */ /* 0x000f240000300a00 */
[C---:B------:R-:W-:Y:S02]  /*23ff0*/  IMAD.WIDE R230, R5.reuse, 0x4, R168 ;  /* 0x0000000405e67825 */ /* 0x040fe400078e02a8 */
[----:B------:R-:W4:Y:S04]  /*24000*/  LDL.LU.64 R168, [R1+0x158] ;  /* 0x0001580001a87983 */ /* 0x000f280000300a00 */
[----:B------:R-:W4:Y:S01]  /*24010*/  LDL.LU.64 R160, [R1+0x138] ;  /* 0x0001380001a07983 */ /* 0x000f220000300a00 */
[----:B------:R-:W-:-:S03]  /*24020*/  IMAD.WIDE R178, R5, 0x4, R178 ;  /* 0x0000000405b27825 */ /* 0x000fc600078e02b2 */
[----:B------:R-:W4:Y:S01]  /*24030*/  LDL.LU.64 R88, [R1+0x118] ;  /* 0x0001180001587983 */ /* 0x000f220000300a00 */
[----:B------:R-:W-:-:S03]  /*24040*/  IMAD.WIDE R186, R5, 0x4, R186 ;  /* 0x0000000405ba7825 */ /* 0x000fc600078e02ba */
[----:B------:R-:W4:Y:S04]  /*24050*/  LDL.LU.64 R152, [R1+0xf8] ;  /* 0x0000f80001987983 */ /* 0x000f280000300a00 */
[----:B------:R-:W4:Y:S04]  /*24060*/  LDL.LU.64 R96, [R1+0xd8] ;  /* 0x0000d80001607983 */ /* 0x000f280000300a00 */
        /* <DEDUP_REMOVED lines=8> */
[----:B------:R-:W-:-:S04]  /*240f0*/  IMAD.WIDE R194, R5, 0x4, R194 ;  /* 0x0000000405c27825 */ /* 0x000fc800078e02c2 */
[C---:B------:R-:W-:Y:S01]  /*24100*/  IMAD.WIDE R202, R5.reuse, 0x4, R202 ;  /* 0x0000000405ca7825 */ /* 0x040fe200078e02ca */
[----:B------:R4:W-:Y:S04]  /*24110*/  STL.64 [R1+0x1b30], R194 ;  /* 0x001b30c201007387 */ /* 0x0009e80000100a00 */
[----:B------:R4:W-:Y:S01]  /*24120*/  STL.64 [R1+0x1b50], R202 ;  /* 0x001b50ca01007387 */ /* 0x0009e20000100a00 */
[----:B------:R-:W-:-:S04]  /*24130*/  IMAD.WIDE R118, R5, 0x4, R228 ;  /* 0x0000000405767825 */ /* 0x000fc800078e02e4 */
[----:B------:R-:W-:-:S04]  /*24140*/  IMAD.WIDE R110, R5, 0x4, R212 ;  /* 0x00000004056e7825 */ /* 0x000fc800078e02d4 */
        /* <DEDUP_REMOVED lines=8> */
[----:B------:R-:W-:-:S04]  /*241d0*/  IMAD.WIDE R176, R5, 0x4, R176 ;  /* 0x0000000405b07825 */ /* 0x000fc800078e02b0 */
[C---:B------:R-:W-:Y:S01]  /*241e0*/  IMAD.WIDE R62, R5.reuse, 0x4, R116 ;  /* 0x00000004053e7825 */ /* 0x040fe200078e0274 */
[----:B------:R-:W-:Y:S03]  /*241f0*/  LDGSTS.E [R249+0xa00], desc[UR60][R176.64], P1 ;  /* 0x00a00000b0f97fae */ /* 0x000fe6000892187c */
        /* <DEDUP_REMOVED lines=26> */
[----:B------:R-:W-:Y:S04]  /*243a0*/  LDGSTS.E [R249+0x3e00], desc[UR60][R194.64], P1 ;  /* 0x03e00000c2f97fae */ /* 0x000fe8000892187c */
[----:B------:R-:W-:Y:S01]  /*243b0*/  LDGSTS.E [R249+0x4200], desc[UR60][R202.64], P1 ;  /* 0x04200000caf97fae */ /* 0x000fe2000892187c */
[----:B---3--:R-:W-:-:S05]  /*243c0*/  IMAD.WIDE R210, R5, 0x4, R210 ;  /* 0x0000000405d27825 */ /* 0x008fca00078e02d2 */
[----:B------:R1:W-:Y:S04]  /*243d0*/  STL.64 [R1+0x1b70], R210 ;  /* 0x001b70d201007387 */ /* 0x0003e80000100a00 */
[----:B------:R-:W-:Y:S01]  /*243e0*/  LDGSTS.E [R249+0x4600], desc[UR60][R210.64], P1 ;  /* 0x04600000d2f97fae */ /* 0x000fe2000892187c */
[----:B--2---:R-:W-:-:S05]  /*243f0*/  IMAD.WIDE R218, R5, 0x4, R218 ;  /* 0x0000000405da7825 */ /* 0x004fca00078e02da */
[----:B------:R2:W-:Y:S04]  /*24400*/  STL.64 [R1+0x1b90], R218 ;  /* 0x001b90da01007387 */ /* 0x0005e80000100a00 */
[----:B------:R-:W-:Y:S01]  /*24410*/  LDGSTS.E [R249+0x4a00], desc[UR60][R218.64], P1 ;  /* 0x04a00000daf97fae */ /* 0x000fe2000892187c */
[----:B----4-:R-:W-:-:S04]  /*24420*/  IMAD.WIDE R226, R5, 0x4, R226 ;  /* 0x0000000405e27825 */ /* 0x010fc800078e02e2 */
[C---:B------:R-:W-:Y:S01]  /*24430*/  IMAD.WIDE R234, R5.reuse, 0x4, R234 ;  /* 0x0000000405ea7825 */ /* 0x040fe200078e02ea */
[----:B------:R3:W-:Y:S04]  /*24440*/  STL.64 [R1+0x1bb0], R226 ;  /* 0x001bb0e201007387 */ /* 0x0007e80000100a00 */
[----:B------:R4:W-:Y:S04]  /*24450*/  STL.64 [R1+0x1bd0], R234 ;  /* 0x001bd0ea01007387 */ /* 0x0009e80000100a00 */
[----:B------:R-:W-:Y:S04]  /*24460*/  LDGSTS.E [R249+0x4e00], desc[UR60][R226.64], P1 ;  /* 0x04e00000e2f97fae */ /* 0x000fe8000892187c */
[----:B------:R-:W-:Y:S01]  /*24470*/  LDGSTS.E [R249+0x5200], desc[UR60][R234.64], P1 ;  /* 0x05200000eaf97fae */ /* 0x000fe2000892187c */
[----:B------:R-:W-:-:S04]  /*24480*/  IMAD.WIDE R10, R5, 0x4, R10 ;  /* 0x00000004050a7825 */ /* 0x000fc800078e020a */
[C---:B------:R-:W-:Y:S01]  /*24490*/  IMAD.WIDE R200, R5.reuse, 0x4, R200 ;  /* 0x0000000405c87825 */ /* 0x040fe200078e02c8 */
[----:B------:R4:W-:Y:S03]  /*244a0*/  STL.64 [R1+0x1bf0], R10 ;  /* 0x001bf00a01007387 */ /* 0x0009e60000100a00 */
        /* <DEDUP_REMOVED lines=59> */
[----:B------:R-:W4:Y:S04]  /*24860*/  LDL.LU.64 R178, [R1+0x2128] ;  /* 0x0021280001b27983 */ /* 0x000f280000300a00 */
[----:B------:R-:W4:Y:S04]  /*24870*/  LDL.LU.64 R186, [R1+0x2120] ;  /* 0x0021200001ba7983 */ /* 0x000f280000300a00 */
[----:B------:R-:W4:Y:S04]  /*24880*/  LDL.LU.64 R194, [R1+0x2118] ;  /* 0x0021180001c27983 */ /* 0x000f280000300a00 */
[----:B------:R-:W4:Y:S04]  /*24890*/  LDL.LU.64 R202, [R1+0x2110] ;  /* 0x0021100001ca7983 */ /* 0x000f280000300a00 */
[----:B-1----:R-:W4:Y:S04]  /*248a0*/  LDL.LU.64 R210, [R1+0x2108] ;  /* 0x0021080001d27983 */ /* 0x002f280000300a00 */
[----:B--2---:R-:W2:Y:S04]  /*248b0*/  LDL.LU.64 R218, [R1+0x2100] ;  /* 0x0021000001da7983 */ /* 0x004ea80000300a00 */
[----:B------:R-:W-:Y:S04]  /*248c0*/  LDGSTS.E [R249+0x5600], desc[UR60][R10.64], P1 ;  /* 0x056000000af97fae */ /* 0x000fe8000892187c */
[----:B---3--:R-:W3:Y:S04]  /*248d0*/  LDL.LU.64 R226, [R1+0x20f8] ;  /* 0x0020f80001e27983 */ /* 0x008ee80000300a00 */
[----:B------:R-:W-:Y:S04]  /*248e0*/  LDGSTS.E [R249+0x5a00], desc[UR60][R200.64], P1 ;  /* 0x05a00000c8f97fae */ /* 0x000fe8000892187c */
[----:B----4-:R-:W4:Y:S04]  /*248f0*/  LDL.LU.64 R234, [R1+0x20f0] ;  /* 0x0020f00001ea7983 */ /* 0x010f280000300a00 */
[----:B------:R-:W-:Y:S04]  /*24900*/  LDGSTS.E [R249+0x5e00], desc[UR60][R184.64], P1 ;  /* 0x05e00000b8f97fae */ /* 0x000fe8000892187c */
[----:B------:R-:W2:Y:S04]  /*24910*/  LDL.LU.64 R10, [R1+0x20e8] ;  /* 0x0020e800010a7983 */ /* 0x000ea80000300a00 */
[----:B------:R-:W-:Y:S04]  /*24920*/  LDGSTS.E [R249+0x6200], desc[UR60][R168.64], P1 ;  /* 0x06200000a8f97fae */ /* 0x000fe8000892187c */
[----:B------:R-:W-:Y:S04]  /*24930*/  LDGSTS.E [R249+0x6600], desc[UR60][R160.64], P1 ;  /* 0x06600000a0f97fae */ /* 0x000fe8000892187c */
[----:B------:R-:W-:Y:S04]  /*24940*/  LDGSTS.E [R249+0x6a00], desc[UR60][R158.64], P1 ;  /* 0x06a000009ef97fae */ /* 0x000fe8000892187c */
[----:B------:R-:W3:Y:S04]  /*24950*/  LDL.LU.64 R168, [R1+0x450] ;  /* 0x0004500001a87983 */ /* 0x000ee80000300a00 */
[----:B------:R-:W4:Y:S04]  /*24960*/  LDL.LU.64 R184, [R1+0x430] ;  /* 0x0004300001b87983 */ /* 0x000f280000300a00 */
[----:B------:R-:W2:Y:S04]  /*24970*/  LDL.LU.64 R200, [R1+0x410] ;  /* 0x0004100001c87983 */ /* 0x000ea80000300a00 */
[----:B------:R-:W-:Y:S04]  /*24980*/  LDGSTS.E [R249+0x6e00], desc[UR60][R152.64], P1 ;  /* 0x06e0000098f97fae */ /* 0x000fe8000892187c */
        /* <DEDUP_REMOVED lines=12> */
[----:B------:R-:W2:Y:S04]  /*24a50*/  LDL.LU.64 R112, [R1+0x3f0] ;  /* 0x0003f00001707983 */ /* 0x000ea80000300a00 */
[----:B------:R-:W2:Y:S04]  /*24a60*/  LDL.LU.64 R120, [R1+0x3d0] ;  /* 0x0003d00001787983 */ /* 0x000ea80000300a00 */
[----:B------:R-:W2:Y:S04]  /*24a70*/  LDL.LU.64 R152, [R1+0x3b0] ;  /* 0x0003b00001987983 */ /* 0x000ea80000300a00 */
[----:B------:R-:W2:Y:S04]  /*24a80*/  LDL.LU.64 R128, [R1+0x390] ;  /* 0x0003900001807983 */ /* 0x000ea80000300a00 */
[----:B------:R-:W2:Y:S04]  /*24a90*/  LDL.LU.64 R136, [R1+0x370] ;  /* 0x0003700001887983 */ /* 0x000ea80000300a00 */
[----:B------:R-:W2:Y:S04]  /*24aa0*/  LDL.LU.64 R160, [R1+0x350] ;  /* 0x0003500001a07983 */ /* 0x000ea80000300a00 */
        /* <DEDUP_REMOVED lines=24> */
[----:B------:R3:W-:Y:S02]  /*24c30*/  LDGSTS.E [R249+0x27e00], desc[UR60][R2.64], P1 ;  /* 0x27e0000002f97fae */ /* 0x0007e4000892187c */
[----:B---3--:R-:W-:-:S02]  /*24c40*/  IMAD.WIDE R2, R5, 0x4, R168 ;  /* 0x0000000405027825 */ /* 0x008fc400078e02a8 */
[----:B------:R-:W3:Y:S02]  /*24c50*/  LDL.LU.64 R168, [R1+0x310] ;  /* 0x0003100001a87983 */ /* 0x000ee40000300a00 */
[C---:B----4-:R-:W-:Y:S02]  /*24c60*/  IMAD.WIDE R14, R5.reuse, 0x4, R184 ;  /* 0x00000004050e7825 */ /* 0x050fe400078e02b8 */
[----:B------:R-:W4:Y:S04]  /*24c70*/  LDL.LU.64 R118, [R1+0x2f0] ;  /* 0x0002f00001767983 */ /* 0x000f280000300a00 */
[----:B------:R-:W4:Y:S01]  /*24c80*/  LDL.LU.64 R126, [R1+0x2d0] ;  /* 0x0002d000017e7983 */ /* 0x000f220000300a00 */
[----:B--2---:R-:W-:-:S03]  /*24c90*/  IMAD.WIDE R16, R5, 0x4, R200 ;  /* 0x0000000405107825 */ /* 0x004fc600078e02c8 */
[----:B------:R-:W2:Y:S04]  /*24ca0*/  LDL.LU.64 R184, [R1+0x2b0] ;  /* 0x0002b00001b87983 */ /* 0x000ea80000300a00 */
[----:B------:R-:W2:Y:S04]  /*24cb0*/  LDL.LU.64 R134, [R1+0x290] ;  /* 0x0002900001867983 */ /* 0x000ea80000300a00 */
[----:B------:R-:W2:Y:S04]  /*24cc0*/  LDL.LU.64 R142, [R1+0x270] ;  /* 0x00027000018e7983 */ /* 0x000ea80000300a00 */
[----:B------:R-:W2:Y:S04]  /*24cd0*/  LDL.LU.64 R200, [R1+0x250] ;  /* 0x0002500001c87983 */ /* 0x000ea80000300a00 */
[----:B------:R-:W2:Y:S04]  /*24ce0*/  LDL.LU.64 R150, [R1+0x230] ;  /* 0x0002300001967983 */ /* 0x000ea80000300a00 */
[----:B------:R-:W3:Y:S04]  /*24cf0*/  LDL.LU.64 R24, [R1+0x210] ;  /* 0x0002100001187983 */ /* 0x000ee80000300a00 */
[----:B------:R-:W4:Y:S04]  /*24d00*/  LDL.LU.64 R32, [R1+0x1f0] ;  /* 0x0001f00001207983 */ /* 0x000f280000300a00 */
[----:B------:R-:W2:Y:S04]  /*24d10*/  LDL.LU.64 R40, [R1+0x1d0] ;  /* 0x0001d00001287983 */ /* 0x000ea80000300a00 */
[----:B------:R-:W4:Y:S04]  /*24d20*/  LDL.LU.64 R48, [R1+0x1b0] ;  /* 0x0001b00001307983 */ /* 0x000f280000300a00 */
[----:B------:R-:W2:Y:S04]  /*24d30*/  LDL.LU.64 R56, [R1+0x190] ;  /* 0x0001900001387983 */ /* 0x000ea80000300a00 */
[----:B------:R-:W4:Y:S04]  /*24d40*/  LDL.LU.64 R64, [R1+0x170] ;  /* 0x0001700001407983 */ /* 0x000f280000300a00 */
[----:B------:R-:W2:Y:S04]  /*24d50*/  LDL.LU.64 R72, [R1+0x150] ;  /* 0x0001500001487983 */ /* 0x000ea80000300a00 */
[----:B------:R-:W2:Y:S01]  /*24d60*/  LDL.LU.64 R88, [R1+0x130] ;  /* 0x0001300001587983 */ /* 0x000ea20000300a00 */
[----:B------:R-:W-:-:S03]  /*24d70*/  IMAD.WIDE R20, R5, 0x4, R112 ;  /* 0x0000000405147825 */ /* 0x000fc600078e0270 */
[----:B------:R-:W2:Y:S01]  /*24d80*/  LDL.LU.64 R80, [R1+0x110] ;  /* 0x0001100001507983 */ /* 0x000ea20000300a00 */
[----:B------:R-:W-:-:S03]  /*24d90*/  IMAD.WIDE R22, R5, 0x4, R120 ;  /* 0x0000000405167825 */ /* 0x000fc600078e0278 */
        /* <DEDUP_REMOVED lines=8> */
[----:B------:R-:W2:Y:S04]  /*24e20*/  LDL.LU.64 R136, [R1+0x50] ;  /* 0x0000500001887983 */ /* 0x000ea80000300a00 */
[----:B------:R-:W2:Y:S01]  /*24e30*/  LDL.LU.64 R144, [R1+0x30] ;  /* 0x0000300001907983 */ /* 0x000ea20000300a00 */
        /* <DEDUP_REMOVED lines=13> */
[----:B------:R-:W-:-:S04]  /*24f10*/  IMAD.WIDE R30, R5, 0x4, R42 ;  /* 0x00000004051e7825 */ /* 0x000fc800078e022a */
[----:B------:R-:W-:-:S04]  /*24f20*/  IMAD.WIDE R28, R5, 0x4, R34 ;  /* 0x00000004051c7825 */ /* 0x000fc800078e0222 */
[----:B------:R-:W-:-:S04]  /*24f30*/  IMAD.WIDE R26, R5, 0x4, R26 ;  /* 0x00000004051a7825 */ /* 0x000fc800078e021a */
[----:B---3--:R-:W-:-:S04]  /*24f40*/  IMAD.WIDE R212, R5, 0x4, R24 ;  /* 0x0000000405d47825 */ /* 0x008fc800078e0218 */
[----:B------:R-:W-:-:S04]  /*24f50*/  IMAD.WIDE R24, R5, 0x4, R106 ;  /* 0x0000000405187825 */ /* 0x000fc800078e026a */
[----:B----4-:R-:W-:-:S04]  /*24f60*/  IMAD.WIDE R94, R5, 0x4, R64 ;  /* 0x00000004055e7825 */ /* 0x010fc800078e0240 */
[C---:B--2---:R-:W-:Y:S01]  /*24f70*/  IMAD.WIDE R92, R5.reuse, 0x4, R72 ;  /* 0x00000004055c7825 */ /* 0x044fe200078e0248 */
        /* <DEDUP_REMOVED lines=16> */
[----:B------:R-:W-:-:S04]  /*25080*/  IMAD.WIDE R68, R5, 0x4, R144 ;  /* 0x0000000405447825 */ /* 0x000fc800078e0290 */
[C---:B------:R-:W-:Y:S02]  /*25090*/  IMAD.WIDE R64, R5.reuse, 0x4, R10 ;  /* 0x0000000405407825 */ /* 0x040fe400078e020a */
[----:B------:R-:W5:Y:S02]  /*250a0*/  LDL.LU.64 R10, [R1+0x20e0] ;  /* 0x0020e000010a7983 */ /* 0x000f640000300a00 */
[C---:B------:R-:W-:Y:S02]  /*250b0*/  IMAD.WIDE R248, R5.reuse, 0x4, R56 ;  /* 0x0000000405f87825 */ /* 0x040fe400078e0238 */
[----:B------:R-:W-:Y:S02]  /*250c0*/  STL.64 [R1+0x1d38], R72 ;  /* 0x001d384801007387 */ /* 0x000fe40000100a00 */
[C---:B------:R-:W-:Y:S02]  /*250d0*/  IMAD.WIDE R56, R5.reuse, 0x4, R130 ;  /* 0x0000000405387825 */ /* 0x040fe400078e0282 */
[----:B------:R-:W-:Y:S02]  /*250e0*/  STL.64 [R1+0x1d48], R70 ;  /* 0x001d484601007387 */ /* 0x000fe40000100a00 */
[----:B------:R-:W-:-:S02]  /*250f0*/  IMAD.WIDE R236, R5, 0x4, R48 ;  /* 0x0000000405ec7825 */ /* 0x000fc400078e0230 */
[----:B------:R-:W-:Y:S02]  /*25100*/  STL.64 [R1+0x1d50], R68 ;  /* 0x001d504401007387 */ /* 0x000fe40000100a00 */
[C---:B------:R-:W-:Y:S02]  /*25110*/  IMAD.WIDE R48, R5.reuse, 0x4, R98 ;  /* 0x0000000405307825 */ /* 0x040fe400078e0262 */
[----:B------:R-:W-:Y:S04]  /*25120*/  STL.64 [R1+0x1d58], R64 ;  /* 0x001d584001007387 */ /* 0x000fe80000100a00 */
[----:B------:R-:W-:Y:S01]  /*25130*/  STL.64 [R1+0x1d60], R62 ;  /* 0x001d603e01007387 */ /* 0x000fe20000100a00 */
[----:B------:R-:W-:-:S03]  /*25140*/  IMAD.WIDE R228, R5, 0x4, R40 ;  /* 0x0000000405e47825 */ /* 0x000fc600078e0228 */
[----:B------:R-:W-:Y:S01]  /*25150*/  STL.64 [R1+0x1d68], R60 ;  /* 0x001d683c01007387 */ /* 0x000fe20000100a00 */
[----:B------:R-:W-:-:S03]  /*25160*/  IMAD.WIDE R40, R5, 0x4, R74 ;  /* 0x0000000405287825 */ /* 0x000fc600078e024a */
[----:B------:R-:W-:Y:S01]  /*25170*/  STL.64 [R1+0x1d70], R56 ;  /* 0x001d703801007387 */ /* 0x000fe20000100a00 */
[----:B------:R-:W-:-:S03]  /*25180*/  IMAD.WIDE R220, R5, 0x4, R32 ;  /* 0x0000000405dc7825 */ /* 0x000fc600078e0220 */
[----:B------:R1:W-:Y:S01]  /*25190*/  STL.64 [R1+0x1d88], R24 ;  /* 0x001d881801007387 */ /* 0x0003e20000100a00 */
[----:B------:R-:W-:-:S03]  /*251a0*/  IMAD.WIDE R32, R5, 0x4, R50 ;  /* 0x0000000405207825 */ /* 0x000fc600078e0232 */
[----:B------:R-:W-:Y:S04]  /*251b0*/  STL.64 [R1+0x1d78], R54 ;  /* 0x001d783601007387 */ /* 0x000fe80000100a00 */
[----:B------:R-:W-:Y:S04]  /*251c0*/  STL.64 [R1+0x1d80], R52 ;  /* 0x001d803401007387 */ /* 0x000fe80000100a00 */
[----:B------:R-:W-:Y:S04]  /*251d0*/  STL.64 [R1+0x1d90], R48 ;  /* 0x001d903001007387 */ /* 0x000fe80000100a00 */
[----:B------:R-:W-:Y:S04]  /*251e0*/  STL.64 [R1+0x1d98], R46 ;  /* 0x001d982e01007387 */ /* 0x000fe80000100a00 */
[----:B------:R-:W-:Y:S01]  /*251f0*/  STL.64 [R1+0x1da8], R44 ;  /* 0x001da82c01007387 */ /* 0x000fe20000100a00 */
[----:B-1----:R-:W-:-:S03]  /*25200*/  IMAD.WIDE R24, R5, 0x4, R238 ;  /* 0x0000000405187825 */ /* 0x002fc600078e02ee */
[----:B------:R-:W-:Y:S04]  /*25210*/  STL.64 [R1+0x1db8], R40 ;  /* 0x001db82801007387 */ /* 0x000fe80000100a00 */
[----:B------:R-:W-:Y:S04]  /*25220*/  STL.64 [R1+0x1dc8], R38 ;  /* 0x001dc82601007387 */ /* 0x000fe80000100a00 */
[----:B------:R-:W-:Y:S04]  /*25230*/  STL.64 [R1+0x1dd8], R36 ;  /* 0x001dd82401007387 */ /* 0x000fe80000100a00 */
[----:B------:R-:W-:Y:S04]  /*25240*/  STL.64 [R1+0x1de8], R32 ;  /* 0x001de82001007387 */ /* 0x000fe80000100a00 */
[----:B------:R-:W-:Y:S04]  /*25250*/  STL.64 [R1+0x1df8], R30 ;  /* 0x001df81e01007387 */ /* 0x000fe80000100a00 */
[----:B------:R1:W-:Y:S04]  /*25260*/  STL.64 [R1+0x1e08], R28 ;  /* 0x001e081c01007387 */ /* 0x0003e80000100a00 */
[----:B------:R-:W2:Y:S04]  /*25270*/  LDL.64 R238, [R1+0x1d88] ;  /* 0x001d880001ee7983 */ /* 0x000ea80000100a00 */
[----:B------:R3:W-:Y:S04]  /*25280*/  STL.64 [R1+0x1e18], R26 ;  /* 0x001e181a01007387 */ /* 0x0007e80000100a00 */
[----:B------:R4:W-:Y:S04]  /*25290*/  STL.64 [R1+0x1e30], R24 ;  /* 0x001e301801007387 */ /* 0x0009e80000100a00 */
[----:B------:R1:W-:Y:S04]  /*252a0*/  STL [R1+0xc04], RZ ;  /* 0x000c04ff01007387 */ /* 0x0003e80000100800 */
        /* <DEDUP_REMOVED lines=766> */
[----:B------:R1:W-:Y:S04]  /*28290*/  STL [R1], RZ ;  /* 0x000000ff01007387 */ /* 0x0003e80000100800 */
        /* <DEDUP_REMOVED lines=127> */
[----:B------:R-:W4:Y:S01]  /*28a90*/  LDL R6, [R1+0x112c] ;  /* 0x00112c0001067983 */ /* 0x000f220000100800 */
        /* <DEDUP_REMOVED lines=42> */
[----:B------:R-:W3:Y:S01]  /*28d40*/  S2R R4, SR_TID.X ;  /* 0x0000000000047919 */ /* 0x000ee20000002100 */
[C---:B------:R-:W-:Y:S02]  /*28d50*/  IMAD.WIDE R194, R5.reuse, 0x4, R194 ;  /* 0x0000000405c27825 */ /* 0x040fe400078e02c2 */
[----:B------:R-:W-:Y:S02]  /*28d60*/  LDGSTS.E [R250+0x20300], desc[UR60][R70.64], P1 ;  /* 0x2030000046fa7fae */ /* 0x000fe4000892187c */
[C---:B------:R-:W-:Y:S02]  /*28d70*/  IMAD.WIDE R186, R5.reuse, 0x4, R186 ;  /* 0x0000000405ba7825 */ /* 0x040fe400078e02ba */
[----:B------:R-:W-:Y:S02]  /*28d80*/  LDGSTS.E [R250+0x20700], desc[UR60][R68.64], P1 ;  /* 0x2070000044fa7fae */ /* 0x000fe4000892187c */
[----:B------:R-:W-:-:S02]  /*28d90*/  IMAD.WIDE R178, R5, 0x4, R178 ;  /* 0x0000000405b27825 */ /* 0x000fc400078e02b2 */
[----:B------:R-:W-:Y:S02]  /*28da0*/  LDGSTS.E [R250+0x20b00], desc[UR60][R64.64], P1 ;  /* 0x20b0000040fa7fae */ /* 0x000fe4000892187c */
[C---:B------:R-:W-:Y:S02]  /*28db0*/  IMAD.WIDE R170, R5.reuse, 0x4, R170 ;  /* 0x0000000405aa7825 */ /* 0x040fe400078e02aa */
[----:B------:R-:W-:Y:S02]  /*28dc0*/  LDGSTS.E [R250+0x20f00], desc[UR60][R234.64], P1 ;  /* 0x20f00000eafa7fae */ /* 0x000fe4000892187c */
[C---:B------:R-:W-:Y:S02]  /*28dd0*/  IMAD.WIDE R162, R5.reuse, 0x4, R162 ;  /* 0x0000000405a27825 */ /* 0x040fe400078e02a2 */
[----:B------:R-:W-:Y:S02]  /*28de0*/  LDGSTS.E [R250+0x21300], desc[UR60][R226.64], P1 ;  /* 0x21300000e2fa7fae */ /* 0x000fe4000892187c */
[----:B------:R-:W-:-:S02]  /*28df0*/  IMAD.WIDE R154, R5, 0x4, R154 ;  /* 0x00000004059a7825 */ /* 0x000fc400078e029a */
[----:B------:R-:W-:Y:S04]  /*28e00*/  LDGSTS.E [R250+0x21700], desc[UR60][R218.64], P1 ;  /* 0x21700000dafa7fae */ /* 0x000fe8000892187c */
[----:B------:R-:W-:Y:S04]  /*28e10*/  LDGSTS.E [R250+0x21b00], desc[UR60][R210.64], P1 ;  /* 0x21b00000d2fa7fae */ /* 0x000fe8000892187c */
[----:B------:R-:W-:Y:S04]  /*28e20*/  LDGSTS.E [R250+0x21f00], desc[UR60][R202.64], P1 ;  /* 0x21f00000cafa7fae */ /* 0x000fe8000892187c */
[----:B------:R-:W-:Y:S04]  /*28e30*/  LDGSTS.E [R250+0x22300], desc[UR60][R194.64], P1 ;  /* 0x22300000c2fa7fae */ /* 0x000fe8000892187c */
[----:B------:R-:W-:Y:S04]  /*28e40*/  LDGSTS.E [R250+0x22700], desc[UR60][R186.64], P1 ;  /* 0x22700000bafa7fae */ /* 0x000fe8000892187c */
[----:B------:R-:W-:Y:S04]  /*28e50*/  LDGSTS.E [R250+0x22b00], desc[UR60][R178.64], P1 ;  /* 0x22b00000b2fa7fae */ /* 0x000fe8000892187c */
[----:B------:R-:W-:Y:S01]  /*28e60*/  LDGSTS.E [R250+0x22f00], desc[UR60][R170.64], P1 ;  /* 0x22f00000aafa7fae */ /* 0x000fe2000892187c */
[----:B------:R-:W-:-:S03]  /*28e70*/  VIADD R12, R12, 0x7f ;  /* 0x0000007f0c0c7836 */ /* 0x000fc60000000000 */
[----:B------:R-:W-:Y:S04]  /*28e80*/  LDGSTS.E [R250+0x23300], desc[UR60][R162.64], P1 ;  /* 0x23300000a2fa7fae */ /* 0x000fe8000892187c */
[----:B------:R-:W-:Y:S04]  /*28e90*/  LDGSTS.E [R250+0x23700], desc[UR60][R154.64], P1 ;  /* 0x237000009afa7fae */ /* 0x000fe8000892187c */
[----:B------:R-:W-:Y:S04]  /*28ea0*/  LDGSTS.E [R250+0x23b00], desc[UR60][R62.64], P1 ;  /* 0x23b000003efa7fae */ /* 0x000fe8000892187c */
[----:B------:R-:W-:Y:S04]  /*28eb0*/  LDGSTS.E [R250+0x23f00], desc[UR60][R60.64], P1 ;  /* 0x23f000003cfa7fae */ /* 0x000fe8000892187c */
[----:B------:R-:W-:Y:S01]  /*28ec0*/  LDGSTS.E [R250+0x24300], desc[UR60][R56.64], P1 ;  /* 0x2430000038fa7fae */ /* 0x000fe2000892187c */
[----:B------:R-:W-:-:S03]  /*28ed0*/  ISETP.GE.AND P0, PT, R12, 0x80, PT ;  /* 0x000000800c00780c */ /* 0x000fc60003f06270 */
[----:B------:R-:W-:Y:S04]  /*28ee0*/  LDGSTS.E [R250+0x24700], desc[UR60][R54.64], P1 ;  /* 0x2470000036fa7fae */ /* 0x000fe8000892187c */
[----:B------:R-:W-:Y:S04]  /*28ef0*/  LDGSTS.E [R250+0x24b00], desc[UR60][R52.64], P1 ;  /* 0x24b0000034fa7fae */ /* 0x000fe8000892187c */
[----:B--2---:R-:W-:Y:S04]  /*28f00*/  LDGSTS.E [R250+0x24f00], desc[UR60][R238.64], P1 ;  /* 0x24f00000eefa7fae */ /* 0x004fe8000892187c */
[----:B------:R-:W-:Y:S04]  /*28f10*/  LDGSTS.E [R250+0x25300], desc[UR60][R48.64], P1 ;  /* 0x2530000030fa7fae */ /* 0x000fe8000892187c */
[----:B------:R-:W-:Y:S01]  /*28f20*/  LDGSTS.E [R250+0x25700], desc[UR60][R46.64], P1 ;  /* 0x257000002efa7fae */ /* 0x000fe2000892187c */
[----:B------:R-:W-:-:S03]  /*28f30*/  IMAD.WIDE R18, R5, 0x4, R18 ;  /* 0x0000000405127825 */ /* 0x000fc600078e0212 */
[----:B------:R-:W-:Y:S04]  /*28f40*/  LDGSTS.E [R250+0x25b00], desc[UR60][R44.64], P1 ;  /* 0x25b000002cfa7fae */ /* 0x000fe8000892187c */
[----:B------:R-:W-:Y:S04]  /*28f50*/  LDGSTS.E [R250+0x25f00], desc[UR60][R40.64], P1 ;  /* 0x25f0000028fa7fae */ /* 0x000fe8000892187c */
[----:B------:R-:W-:Y:S04]  /*28f60*/  LDGSTS.E [R250+0x26300], desc[UR60][R38.64], P1 ;  /* 0x2630000026fa7fae */ /* 0x000fe8000892187c */
[----:B------:R-:W-:Y:S04]  /*28f70*/  LDGSTS.E [R250+0x26700], desc[UR60][R36.64], P1 ;  /* 0x2670000024fa7fae */ /* 0x000fe8000892187c */
[----:B------:R-:W-:Y:S04]  /*28f80*/  LDGSTS.E [R250+0x26b00], desc[UR60][R32.64], P1 ;  /* 0x26b0000020fa7fae */ /* 0x000fe8000892187c */
[----:B------:R-:W-:Y:S01]  /*28f90*/  LDGSTS.E [R250+0x26f00], desc[UR60][R30.64], P1 ;  /* 0x26f000001efa7fae */ /* 0x000fe2000892187c */
[----:B---3--:R-:W-:-:S03]  /*28fa0*/  LOP3.LUT R8, R4, 0xff, RZ, 0xc0, !PT ;  /* 0x000000ff04087812 */ /* 0x008fc600078ec0ff */
[----:B------:R1:W-:Y:S04]  /*28fb0*/  LDGSTS.E [R250+0x27300], desc[UR60][R28.64], P1 ;  /* 0x273000001cfa7fae */ /* 0x0003e8000892187c */
[----:B------:R2:W-:Y:S04]  /*28fc0*/  LDGSTS.E [R250+0x27700], desc[UR60][R26.64], P1 ;  /* 0x277000001afa7fae */ /* 0x0005e8000892187c */
[----:B------:R-:W-:Y:S04]  /*28fd0*/  LDGSTS.E [R250+0x27b00], desc[UR60][R18.64], P1 ;  /* 0x27b0000012fa7fae */ /* 0x000fe8000892187c */
[----:B------:R4:W-:Y:S01]  /*28fe0*/  LDGSTS.E [R250+0x27f00], desc[UR60][R24.64], P1 ;  /* 0x27f0000018fa7fae */ /* 0x0009e2000892187c */
[----:B-1----:R-:W-:-:S03]  /*28ff0*/  CS2R R28, SRZ ;  /* 0x00000000001c7805 */ /* 0x002fc6000001ff00 */
[----:B------:R-:W0:Y:S01]  /*29000*/  LDGDEPBAR ;  /* 0x00000000000079af */ /* 0x000e220000000000 */
[----:B--2---:R-:W-:Y:S02]  /*29010*/  CS2R R26, SRZ ;  /* 0x00000000001a7805 */ /* 0x004fe4000001ff00 */
[----:B------:R-:W-:Y:S02]  /*29020*/  CS2R R30, SRZ ;  /* 0x00000000001e7805 */ /* 0x000fe4000001ff00 */
[----:B------:R-:W-:Y:S02]  /*29030*/  CS2R R32, SRZ ;  /* 0x0000000000207805 */ /* 0x000fe4000001ff00 */
[----:B------:R-:W-:Y:S02]  /*29040*/  CS2R R34, SRZ ;  /* 0x0000000000227805 */ /* 0x000fe4000001ff00 */
[----:B------:R-:W-:Y:S02]  /*29050*/  CS2R R36, SRZ ;  /* 0x0000000000247805 */ /* 0x000fe4000001ff00 */
[----:B------:R-:W-:-:S02]  /*29060*/  CS2R R38, SRZ ;  /* 0x0000000000267805 */ /* 0x000fc4000001ff00 */
[----:B------:R-:W-:Y:S02]  /*29070*/  CS2R R40, SRZ ;  /* 0x0000000000287805 */ /* 0x000fe4000001ff00 */
[----:B----4-:R-:W-:Y:S02]  /*29080*/  CS2R R24, SRZ ;  /* 0x0000000000187805 */ /* 0x010fe4000001ff00 */
[----:B------:R-:W-:Y:S02]  /*29090*/  CS2R R42, SRZ ;  /* 0x00000000002a7805 */ /* 0x000fe4000001ff00 */
[----:B------:R-:W-:Y:S02]  /*290a0*/  CS2R R44, SRZ ;  /* 0x00000000002c7805 */ /* 0x000fe4000001ff00 */
[----:B------:R-:W-:Y:S02]  /*290b0*/  CS2R R46, SRZ ;  /* 0x00000000002e7805 */ /* 0x000fe4000001ff00 */
[----:B------:R-:W-:-:S02]  /*290c0*/  CS2R R48, SRZ ;  /* 0x0000000000307805 */ /* 0x000fc4000001ff00 */
[----:B------:R-:W-:Y:S02]  /*290d0*/  CS2R R50, SRZ ;  /* 0x0000000000327805 */ /* 0x000fe4000001ff00 */
[----:B------:R-:W-:Y:S02]  /*290e0*/  CS2R R52, SRZ ;  /* 0x0000000000347805 */ /* 0x000fe4000001ff00 */
        /* <DEDUP_REMOVED lines=49> */
[----:B------:R-:W-:Y:S01]  /*29400*/  LEA R8, R8, R6, 0x4 ;  /* 0x0000000608087211 */ /* 0x000fe200078e20ff */
[----:B------:R-:W-:Y:S06]  /*29410*/  @!P0 BRA `(.L_x_0) ;  /* 0x000002a000108947 */ /* 0x000fec0003800000 */
[----:B------:R-:W2:Y:S04]  /*29420*/  LDL.LU.64 R134, [R1+0x1140] ;  /* 0x0011400001867983 */ /* 0x000ea80000300a00 */
[----:B------:R-:W3:Y:S04]  /*29430*/  LDL.LU.64 R136, [R1+0x1148] ;  /* 0x0011480001887983 */ /* 0x000ee80000300a00 */
        /* <DEDUP_REMOVED lines=9> */
[----:B--2---:R1:W-:Y:S01]  /*294d0*/  STL [R1+0x113c], R134 ;  /* 0x00113c8601007387 */ /* 0x0043e20000100800 */
[----:B------:R-:W-:-:S03]  /*294e0*/  IMAD.MOV.U32 R0, RZ, RZ, R135 ;  /* 0x000000ffff007224 */ /* 0x000fc600078e0087 */
[----:B-1----:R-:W2:Y:S04]  /*294f0*/  LDL.LU.64 R134, [R1+0xf88] ;  /* 0x000f880001867983 */ /* 0x002ea80000300a00 */
[----:B------:R1:W-:Y:S04]  /*29500*/  STL [R1+0x1138], R0 ;  /* 0x0011380001007387 */ /* 0x0003e80000100800 */
[----:B---3--:R3:W-:Y:S01]  /*29510*/  STL [R1+0x1144], R136 ;  /* 0x0011448801007387 */ /* 0x0087e20000100800 */
[----:B-1----:R-:W-:-:S03]  /*29520*/  IMAD.MOV.U32 R0, RZ, RZ, R137 ;  /* 0x000000ffff007224 */ /* 0x002fc600078e0089 */
[----:B---3--:R-:W3:Y:S04]  /*29530*/  LDL.LU.64 R136, [R1+0xf90] ;  /* 0x000f900001887983 */ /* 0x008ee80000300a00 */
[----:B------:R1:W-:Y:S04]  /*29540*/  STL [R1+0x1140], R0 ;  /* 0x0011400001007387 */ /* 0x0003e80000100800 */
[----:B----4-:R4:W-:Y:S01]  /*29550*/  STL [R1+0x114c], R140 ;  /* 0x00114c8c01007387 */ /* 0x0109e20000100800 */
[----:B-1----:R-:W-:-:S03]  /*29560*/  IMAD.MOV.U32 R0, RZ, RZ, R141 ;  /* 0x000000ffff007224 */ /* 0x002fc600078e008d */
[----:B----4-:R-:W4:Y:S04]  /*29570*/  LDL.LU.64 R140, [R1+0xf98] ;  /* 0x000f9800018c7983 */ /* 0x010f280000300a00 */
[----:B------:R1:W-:Y:S04]  /*29580*/  STL [R1+0x1148], R0 ;  /* 0x0011480001007387 */ /* 0x0003e80000100800 */
[----:B------:R1:W-:Y:S02]  /*29590*/  STL [R1+0x1154], R148 ;  /* 0x0011549401007387 */ /* 0x0003e40000100800 */
[----:B-1----:R-:W-:-:S02]  /*295a0*/  MOV R0, R149 ;  /* 0x0000009500007202 */ /* 0x002fc40000000f00 */
[----:B------:R-:W4:Y:S04]  /*295b0*/  LDL.LU.64 R148, [R1+0xfa0] ;  /* 0x000fa00001947983 */ /* 0x000f280000300a00 */
[----:B------:R1:W-:Y:S04]  /*295c0*/  STL [R1+0x1150], R0 ;  /* 0x0011500001007387 */ /* 0x0003e80000100800 */
[----:B------:R1:W-:Y:S02]  /*295d0*/  STL [R1+0x115c], R142 ;  /* 0x00115c8e01007387 */ /* 0x0003e40000100800 */
[----:B-1----:R-:W-:-:S02]  /*295e0*/  IMAD.MOV.U32 R0, RZ, RZ, R143 ;  /* 0x000000ffff007224 */ /* 0x002fc400078e008f */
        /* <DEDUP_REMOVED lines=26> */
[----:B--2---:R2:W-:Y:S01]  /*29790*/  STL [R1+0x1194], R134 ;  /* 0x0011948601007387 */ /* 0x0045e20000100800 */
[----:B-1----:R-:W-:-:S03]  /*297a0*/  MOV R0, R135 ;  /* 0x0000008700007202 */ /* 0x002fc60000000f00 */
[----:B--2---:R-:W2:Y:S04]  /*297b0*/  LDL.LU.64 R134, [R1+0xf60] ;  /* 0x000f600001867983 */ /* 0x004ea80000300a00 */
[----:B------:R1:W-:Y:S04]  /*297c0*/  STL [R1+0x1190], R0 ;  /* 0x0011900001007387 */ /* 0x0003e80000100800 */
[----:B---3--:R3:W-:Y:S04]  /*297d0*/  STL [R1+0x119c], R136 ;  /* 0x00119c8801007387 */ /* 0x0087e80000100800 */
[----:B------:R-:W2:Y:S01]  /*297e0*/  LDL.LU.64 R130, [R1+0xf68] ;  /* 0x000f680001827983 */ /* 0x000ea20000300a00 */
[----:B-1----:R-:W-:-:S05]  /*297f0*/  IMAD.MOV.U32 R0, RZ, RZ, R137 ;  /* 0x000000ffff007224 */ /* 0x002fca00078e0089 */
[----:B------:R1:W-:Y:S04]  /*29800*/  STL [R1+0x1198], R0 ;  /* 0x0011980001007387 */ /* 0x0003e80000100800 */
[----:B----4-:R-:W-:Y:S04]  /*29810*/  STL [R1+0x11a4], R140 ;  /* 0x0011a48c01007387 */ /* 0x010fe80000100800 */
[----:B---3--:R-:W3:Y:S01]  /*29820*/  LDL.LU.64 R136, [R1+0xef0] ;  /* 0x000ef00001887983 */ /* 0x008ee20000300a00 */
[----:B-1----:R-:W-:-:S05]  /*29830*/  IMAD.MOV.U32 R0, RZ, RZ, R141 ;  /* 0x000000ffff007224 */ /* 0x002fca00078e008d */
[----:B------:R1:W-:Y:S02]  /*29840*/  STL [R1+0x11a0], R0 ;  /* 0x0011a00001007387 */ /* 0x0003e40000100800 */
[----:B-1----:R-:W-:Y:S02]  /*29850*/  IMAD.MOV.U32 R0, RZ, RZ, R149 ;  /* 0x000000ffff007224 */ /* 0x002fe400078e0095 */
[----:B------:R1:W-:Y:S04]  /*29860*/  STL [R1+0x11ac], R148 ;  /* 0x0011ac9401007387 */ /* 0x0003e80000100800 */
[----:B------:R-:W4:Y:S04]  /*29870*/  LDL.LU.64 R140, [R1+0xef8] ;  /* 0x000ef800018c7983 */ /* 0x000f280000300a00 */
[----:B------:R1:W-:Y:S04]  /*29880*/  STL [R1+0x11a8], R0 ;  /* 0x0011a80001007387 */ /* 0x0003e80000100800 */
[----:B------:R1:W-:Y:S04]  /*29890*/  STL [R1+0x11b4], R142 ;  /* 0x0011b48e01007387 */ /* 0x0003e80000100800 */
[----:B-1----:R-:W4:Y:S01]  /*298a0*/  LDL.LU.64 R148, [R1+0xf00] ;  /* 0x000f000001947983 */ /* 0x002f220000300a00 */
[----:B------:R-:W-:-:S03]  /*298b0*/  MOV R0, R143 ;  /* 0x0000008f00007202 */ /* 0x000fc60000000f00 */
[----:B------:R-:W-:Y:S04]  /*298c0*/  STL [R1+0x11bc], R144 ;  /* 0x0011bc9001007387 */ /* 0x000fe80000100800 */
[----:B------:R1:W-:Y:S04]  /*298d0*/  STL [R1+0x11b0], R0 ;  /* 0x0011b00001007387 */ /* 0x0003e80000100800 */
[----:B------:R-:W4:Y:S01]  /*298e0*/  LDL.LU.64 R142, [R1+0xf08] ;  /* 0x000f0800018e7983 */ /* 0x000f220000300a00 */
[----:B-1----:R-:W-:-:S03]  /*298f0*/  IMAD.MOV.U32 R0, RZ, RZ, R145 ;  /* 0x000000ffff007224 */ /* 0x002fc600078e0091 */
        /* <DEDUP_REMOVED lines=11> */
[----:B-1----:R-:W-:-:S03]  /*299b0*/  MOV R0, R139 ;  /* 0x0000008b00007202 */ /* 0x002fc60000000f00 */
        /* <DEDUP_REMOVED lines=8> */
[----:B--2---:R-:W-:Y:S04]  /*29a40*/  STL [R1+0x11ec], R134 ;  /* 0x0011ec8601007387 */ /* 0x004fe80000100800 */
[----:B------:R1:W-:Y:S04]  /*29a50*/  STL [R1+0x11e0], R0 ;  /* 0x0011e00001007387 */ /* 0x0003e80000100800 */
[----:B------:R-:W2:Y:S01]  /*29a60*/  LDL.LU.64 R132, [R1+0xeb8] ;  /* 0x000eb80001847983 */ /* 0x000ea20000300a00 */
[----:B-1----:R-:W-:-:S03]  /*29a70*/  IMAD.MOV.U32 R0, RZ, RZ, R135 ;  /* 0x000000ffff007224 */ /* 0x002fc600078e0087 */
[----:B------:R-:W-:Y:S04]  /*29a80*/  STL [R1+0x11f4], R130 ;  /* 0x0011f48201007387 */ /* 0x000fe80000100800 */
[----:B------:R1:W-:Y:S04]  /*29a90*/  STL [R1+0x11e8], R0 ;  /* 0x0011e80001007387 */ /* 0x0003e80000100800 */
[----:B------:R-:W2:Y:S01]  /*29aa0*/  LDL.LU.64 R134, [R1+0xec0] ;  /* 0x000ec00001867983 */ /* 0x000ea20000300a00 */
[----:B-1----:R-:W-:-:S03]  /*29ab0*/  MOV R0, R131 ;  /* 0x0000008300007202 */ /* 0x002fc60000000f00 */
[----:B---3--:R-:W-:Y:S04]  /*29ac0*/  STL [R1+0x11fc], R136 ;  /* 0x0011fc8801007387 */ /* 0x008fe80000100800 */
[----:B------:R1:W-:Y:S02]  /*29ad0*/  STL [R1+0x11f0], R0 ;  /* 0x0011f00001007387 */ /* 0x0003e40000100800 */
[----:B-1----:R-:W-:Y:S02]  /*29ae0*/  IMAD.MOV.U32 R0, RZ, RZ, R137 ;  /* 0x000000ffff007224 */ /* 0x002fe400078e0089 */
[----:B------:R-:W3:Y:S04]  /*29af0*/  LDL.LU.64 R136, [R1+0xec8] ;  /* 0x000ec80001887983 */ /* 0x000ee80000300a00 */
[----:B------:R1:W-:Y:S04]  /*29b00*/  STL [R1+0x11f8], R0 ;  /* 0x0011f80001007387 */ /* 0x0003e80000100800 */
[----:B----4-:R4:W-:Y:S01]  /*29b10*/  STL [R1+0x1204], R140 ;  /* 0x0012048c01007387 */ /* 0x0109e20000100800 */
[----:B-1----:R-:W-:-:S03]  /*29b20*/  IMAD.MOV.U32 R0, RZ, RZ, R141 ;  /* 0x000000ffff007224 */ /* 0x002fc600078e008d */
[----:B------:R-:W-:Y:S04]  /*29b30*/  STL [R1+0x120c], R148 ;  /* 0x00120c9401007387 */ /* 0x000fe80000100800 */
[----:B------:R1:W-:Y:S04]  /*29b40*/  STL [R1+0x1200], R0 ;  /* 0x0012000001007387 */ /* 0x0003e80000100800 */
[----:B----4-:R-:W4:Y:S01]  /*29b50*/  LDL.LU.64 R140, [R1+0xed0] ;  /* 0x000ed000018c7983 */ /* 0x010f220000300a00 */
        /* <DEDUP_REMOVED lines=31> */
[----:B------:R-:W2:Y:S04]  /*29d50*/  LDL.LU.64 R130, [R1+0xe90] ;  /* 0x000e900001827983 */ /* 0x000ea80000300a00 */
[----:B------:R-:W2:Y:S01]  /*29d60*/  LDL.LU.64 R132, [R1+0xe98] ;  /* 0x000e980001847983 */ /* 0x000ea20000300a00 */
[----:B-1----:R-:W-:-:S05]  /*29d70*/  IMAD.MOV.U32 R0, RZ, RZ, R135 ;  /* 0x000000ffff007224 */ /* 0x002fca00078e0087 */
[----:B------:R1:W-:Y:S04]  /*29d80*/  STL [R1+0x1248], R0 ;  /* 0x0012480001007387 */ /* 0x0003e80000100800 */
[----:B---3--:R3:W-:Y:S04]  /*29d90*/  STL [R1+0x1254], R136 ;  /* 0x0012548801007387 */ /* 0x0087e80000100800 */
[----:B------:R-:W2:Y:S01]  /*29da0*/  LDL.LU.64 R134, [R1+0xea0] ;  /* 0x000ea00001867983 */ /* 0x000ea20000300a00 */
[----:B-1----:R-:W-:-:S03]  /*29db0*/  MOV R0, R137 ;  /* 0x0000008900007202 */ /* 0x002fc60000000f00 */
[----:B---3--:R-:W3:Y:S04]  /*29dc0*/  LDL.LU.64 R136, [R1+0xea8] ;  /* 0x000ea80001887983 */ /* 0x008ee80000300a00 */
[----:B------:R1:W-:Y:S04]  /*29dd0*/  STL [R1+0x1250], R0 ;  /* 0x0012500001007387 */ /* 0x0003e80000100800 */
[----:B----4-:R4:W-:Y:S01]  /*29de0*/  STL [R1+0x125c], R140 ;  /* 0x00125c8c01007387 */ /* 0x0109e20000100800 */
[----:B-1----:R-:W-:-:S03]  /*29df0*/  IMAD.MOV.U32 R0, RZ, RZ, R141 ;  /* 0x000000ffff007224 */ /* 0x002fc600078e008d */
[----:B----4-:R-:W4:Y:S04]  /*29e00*/  LDL.LU.64 R140, [R1+0xe30] ;  /* 0x000e3000018c7983 */ /* 0x010f280000300a00 */
        /* <DEDUP_REMOVED lines=29> */
[----:B------:R-:W-:Y:S01]  /*29fe0*/  STL [R1+0x129c], R130 ;  /* 0x00129c8201007387 */ /* 0x000fe20000100800 */
[----:B-1----:R-:W-:-:S03]  /*29ff0*/  IMAD.MOV.U32 R0, RZ, RZ, R131 ;  /* 0x000000ffff007224 */ /* 0x002fc600078e0083 */
[----:B------:R-:W-:Y:S04]  /*2a000*/  STL [R1+0x12a4], R132 ;  /* 0x0012a48401007387 */ /* 0x000fe80000100800 */
[----:B------:R1:W-:Y:S04]  /*2a010*/  STL [R1+0x1298], R0 ;  /* 0x0012980001007387 */ /* 0x0003e80000100800 */
[----:B------:R-:W-:Y:S01]  /*2a020*/  STL [R1+0x12ac], R134 ;  /* 0x0012ac8601007387 */ /* 0x000fe20000100800 */
[----:B-1----:R-:W-:-:S05]  /*2a030*/  IMAD.MOV.U32 R0, RZ, RZ, R133 ;  /* 0x000000ffff007224 */ /* 0x002fca00078e0085 */
[----:B------:R1:W-:Y:S04]  /*2a040*/  STL [R1+0x12a0], R0 ;  /* 0x0012a00001007387 */ /* 0x0003e80000100800 */
[----:B---3--:R-:W-:Y:S01]  /*2a050*/  STL [R1+0x12b4], R136 ;  /* 0x0012b48801007387 */ /* 0x008fe20000100800 */
[----:B-1----:R-:W-:-:S05]  /*2a060*/  IMAD.MOV.U32 R0, RZ, RZ, R135 ;  /* 0x000000ffff007224 */ /* 0x002fca00078e0087 */
[----:B------:R1:W-:Y:S02]  /*2a070*/  STL [R1+0x12a8], R0 ;  /* 0x0012a80001007387 */ /* 0x0003e40000100800 */
[----:B-1----:R-:W-:Y:S02]  /*2a080*/  MOV R0, R137 ;  /* 0x0000008900007202 */ /* 0x002fe40000000f00 */
[----:B------:R-:W3:Y:S04]  /*2a090*/  LDL.LU.64 R136, [R1+0xe00] ;  /* 0x000e000001887983 */ /* 0x000ee80000300a00 */
        /* <DEDUP_REMOVED lines=28> */
[----:B------:R2:W-:Y:S02]  /*2a260*/  STL [R1+0x12e8], R0 ;  /* 0x0012e80001007387 */ /* 0x0005e40000100800 */
[----:B--2---:R-:W-:Y:S02]  /*2a270*/  MOV R0, R147 ;  /* 0x0000009300007202 */ /* 0x004fe40000000f00 */
[----:B------:R1:W-:Y:S04]  /*2a280*/  STL [R1+0x12f4], R146 ;  /* 0x0012f49201007387 */ /* 0x0003e80000100800 */
[----:B-1----:R-:W2:Y:S04]  /*2a290*/  LDL.LU.64 R146, [R1+0x1350] ;  /* 0x0013500001927983 */ /* 0x002ea80000300a00 */
[----:B------:R1:W-:Y:S04]  /*2a2a0*/  STL [R1+0x12f0], R0 ;  /* 0x0012f00001007387 */ /* 0x0003e80000100800 */
[----:B------:R-:W-:Y:S04]  /*2a2b0*/  STL [R1+0x12fc], R240 ;  /* 0x0012fcf001007387 */ /* 0x000fe80000100800 */
[----:B------:R-:W-:Y:S04]  /*2a2c0*/  STL [R1+0x12f8], R241 ;  /* 0x0012f8f101007387 */ /* 0x000fe80000100800 */
[----:B------:R-:W2:Y:S04]  /*2a2d0*/  LDL.LU.64 R132, [R1+0x1358] ;  /* 0x0013580001847983 */ /* 0x000ea80000300a00 */
[----:B------:R-:W-:Y:S04]  /*2a2e0*/  STL [R1+0x1304], R242 ;  /* 0x001304f201007387 */ /* 0x000fe80000100800 */
[----:B------:R-:W-:Y:S04]  /*2a2f0*/  STL [R1+0x1300], R243 ;  /* 0x001300f301007387 */ /* 0x000fe80000100800 */
[----:B------:R-:W2:Y:S04]  /*2a300*/  LDL.LU.64 R134, [R1+0x1360] ;  /* 0x0013600001867983 */ /* 0x000ea80000300a00 */
        /* <DEDUP_REMOVED lines=32> */
[----:B--2---:R2:W-:Y:S01]  /*2a510*/  STL [R1+0x134c], R146 ;  /* 0x00134c9201007387 */ /* 0x0045e20000100800 */
[----:B-1----:R-:W-:-:S03]  /*2a520*/  IMAD.MOV.U32 R0, RZ, RZ, R147 ;  /* 0x000000ffff007224 */ /* 0x002fc600078e0093 */
[----:B--2---:R-:W2:Y:S04]  /*2a530*/  LDL.LU.64 R146, [R1+0x13a8] ;  /* 0x0013a80001927983 */ /* 0x004ea80000300a00 */
[----:B------:R1:W-:Y:S04]  /*2a540*/  STL [R1+0x1348], R0 ;  /* 0x0013480001007387 */ /* 0x0003e80000100800 */
[----:B------:R1:W-:Y:S02]  /*2a550*/  STL [R1+0x1354], R132 ;  /* 0x0013548401007387 */ /* 0x0003e40000100800 */
[----:B-1----:R-:W-:-:S02]  /*2a560*/  IMAD.MOV.U32 R0, RZ, RZ, R133 ;  /* 0x000000ffff007224 */ /* 0x002fc400078e0085 */
[----:B------:R-:W2:Y:S04]  /*2a570*/  LDL.LU.64 R132, [R1+0x13b0] ;  /* 0x0013b00001847983 */ /* 0x000ea80000300a00 */
[----:B------:R1:W-:Y:S04]  /*2a580*/  STL [R1+0x1350], R0 ;  /* 0x0013500001007387 */ /* 0x0003e80000100800 */
[----:B------:R1:W-:Y:S02]  /*2a590*/  STL [R1+0x135c], R134 ;  /* 0x00135c8601007387 */ /* 0x0003e40000100800 */
[----:B-1----:R-:W-:-:S02]  /*2a5a0*/  IMAD.MOV.U32 R0, RZ, RZ, R135 ;  /* 0x000000ffff007224 */ /* 0x002fc400078e0087 */
[----:B------:R-:W2:Y:S04]  /*2a5b0*/  LDL.LU.64 R134, [R1+0x13b8] ;  /* 0x0013b80001867983 */ /* 0x000ea80000300a00 */
[----:B------:R1:W-:Y:S04]  /*2a5c0*/  STL [R1+0x1358], R0 ;  /* 0x0013580001007387 */ /* 0x0003e80000100800 */
[----:B---3--:R3:W-:Y:S01]  /*2a5d0*/  STL [R1+0x1364], R136 ;  /* 0x0013648801007387 */ /* 0x0087e20000100800 */
        /* <DEDUP_REMOVED lines=44> */
[----:B-1----:R-:W-:-:S03]  /*2a8a0*/  IMAD.MOV.U32 R0, RZ, RZ, R137 ;  /* 0x000000ffff007224 */ /* 0x002fc600078e0089 */
[----:B---3--:R-:W3:Y:S04]  /*2a8b0*/  LDL.LU.64 R136, [R1+0x10f8] ;  /* 0x0010f80001887983 */ /* 0x008ee80000300a00 */
[----:B------:R1:W-:Y:S04]  /*2a8c0*/  STL [R1+0x13b8], R0 ;  /* 0x0013b80001007387 */ /* 0x0003e80000100800 */
[----:B----4-:R4:W-:Y:S01]  /*2a8d0*/  STL [R1+0x13c4], R140 ;  /* 0x0013c48c01007387 */ /* 0x0109e20000100800 */
[----:B-1----:R-:W-:-:S03]  /*2a8e0*/  MOV R0, R141 ;  /* 0x0000008d00007202 */ /* 0x002fc60000000f00 */
        /* <DEDUP_REMOVED lines=27> */
[----:B-1----:R-:W-:-:S03]  /*2aaa0*/  IMAD.MOV.U32 R0, RZ, RZ, R147 ;  /* 0x000000ffff007224 */ /* 0x002fc600078e0093 */
[----:B--2---:R-:W2:Y:S04]  /*2aab0*/  LDL.LU.64 R146, [R1+0x10b8] ;  /* 0x0010b80001927983 */ /* 0x004ea80000300a00 */
[----:B------:R1:W-:Y:S04]  /*2aac0*/  STL [R1+0x13f8], R0 ;  /* 0x0013f80001007387 */ /* 0x0003e80000100800 */
[----:B------:R1:W-:Y:S02]  /*2aad0*/  STL [R1+0x1404], R132 ;  /* 0x0014048401007387 */ /* 0x0003e40000100800 */
[----:B-1----:R-:W-:-:S02]  /*2aae0*/  MOV R0, R133 ;  /* 0x0000008500007202 */ /* 0x002fc40000000f00 */
        /* <DEDUP_REMOVED lines=47> */
[----:B-1----:R-:W-:-:S02]  /*2ade0*/  MOV R0, R135 ;  /* 0x0000008700007202 */ /* 0x002fc40000000f00 */
        /* <DEDUP_REMOVED lines=258> */
[----:B------:R-:W-:Y:S04]  /*2be10*/  STL [R1+0x166c], R132 ;  /* 0x00166c8401007387 */ /* 0x000fe80000100800 */
[----:B------:R-:W2:Y:S01]  /*2be20*/  LDL.LU.64 R130, [R1+0x16c8] ;  /* 0x0016c80001827983 */ /* 0x000ea20000300a00 */
[----:B-1----:R-:W-:-:S05]  /*2be30*/  IMAD.MOV.U32 R0, RZ, RZ, R133 ;  /* 0x000000ffff007224 */ /* 0x002fca00078e0085 */
[----:B------:R1:W-:Y:S04]  /*2be40*/  STL [R1+0x1668], R0 ;  /* 0x0016680001007387 */ /* 0x0003e80000100800 */
[----:B------:R-:W-:Y:S01]  /*2be50*/  STL [R1+0x1674], R134 ;  /* 0x0016748601007387 */ /* 0x000fe20000100800 */
[----:B-1----:R-:W-:-:S03]  /*2be60*/  IMAD.MOV.U32 R0, RZ, RZ, R135 ;  /* 0x000000ffff007224 */ /* 0x002fc600078e0087 */
[----:B------:R-:W2:Y:S04]  /*2be70*/  LDL.LU.64 R132, [R1+0x16d0] ;  /* 0x0016d00001847983 */ /* 0x000ea80000300a00 */
[----:B------:R1:W-:Y:S04]  /*2be80*/  STL [R1+0x1670], R0 ;  /* 0x0016700001007387 */ /* 0x0003e80000100800 */
[----:B---3--:R3:W-:Y:S01]  /*2be90*/  STL [R1+0x167c], R136 ;  /* 0x00167c8801007387 */ /* 0x0087e20000100800 */
[----:B-1----:R-:W-:-:S03]  /*2bea0*/  IMAD.MOV.U32 R0, RZ, RZ, R137 ;  /* 0x000000ffff007224 */ /* 0x002fc600078e0089 */
[----:B------:R-:W2:Y:S04]  /*2beb0*/  LDL.LU.64 R134, [R1+0x16d8] ;  /* 0x0016d80001867983 */ /* 0x000ea80000300a00 */
[----:B----4-:R-:W-:Y:S04]  /*2bec0*/  STL [R1+0x1684], R140 ;  /* 0x0016848c01007387 */ /* 0x010fe80000100800 */
[----:B------:R1:W-:Y:S04]  /*2bed0*/  STL [R1+0x1678], R0 ;  /* 0x0016780001007387 */ /* 0x0003e80000100800 */
[----:B---3--:R-:W3:Y:S01]  /*2bee0*/  LDL.LU.64 R136, [R1+0x16e0] ;  /* 0x0016e00001887983 */ /* 0x008ee20000300a00 */
        /* <DEDUP_REMOVED lines=33> */
[----:B------:R-:W-:Y:S04]  /*2c100*/  STL [R1+0x16cc], R132 ;  /* 0x0016cc8401007387 */ /* 0x000fe80000100800 */
[----:B------:R1:W-:Y:S02]  /*2c110*/  STL [R1+0x16c0], R0 ;  /* 0x0016c00001007387 */ /* 0x0003e40000100800 */
[----:B-1----:R-:W-:Y:S02]  /*2c120*/  IMAD.MOV.U32 R0, RZ, RZ, R133 ;  /* 0x000000ffff007224 */ /* 0x002fe400078e0085 */
[----:B------:R-:W-:Y:S04]  /*2c130*/  STL [R1+0x16d4], R134 ;  /* 0x0016d48601007387 */ /* 0x000fe80000100800 */
[----:B------:R1:W-:Y:S04]  /*2c140*/  STL [R1+0x16c8], R0 ;  /* 0x0016c80001007387 */ /* 0x0003e80000100800 */
[----:B------:R-:W2:Y:S01]  /*2c150*/  LDL.LU.64 R132, [R1+0x1730] ;  /* 0x0017300001847983 */ /* 0x000ea20000300a00 */
[----:B-1----:R-:W-:-:S05]  /*2c160*/  IMAD.MOV.U32 R0, RZ, RZ, R135 ;  /* 0x000000ffff007224 */ /* 0x002fca00078e0087 */
[----:B------:R1:W-:Y:S04]  /*2c170*/  STL [R1+0x16d0], R0 ;  /* 0x0016d00001007387 */ /* 0x0003e80000100800 */
[----:B---3--:R-:W-:Y:S04]  /*2c180*/  STL [R1+0x16dc], R136 ;  /* 0x0016dc8801007387 */ /* 0x008fe80000100800 */
[----:B------:R-:W3:Y:S01]  /*2c190*/  LDL.LU.64 R134, [R1+0x1738] ;  /* 0x0017380001867983 */ /* 0x000ee20000300a00 */
[----:B-1----:R-:W-:-:S05]  /*2c1a0*/  IMAD.MOV.U32 R0, RZ, RZ, R137 ;  /* 0x000000ffff007224 */ /* 0x002fca00078e0089 */
        /* <DEDUP_REMOVED lines=24> */
[----:B------:R2:W-:Y:S02]  /*2c330*/  STL [R1+0x1708], R0 ;  /* 0x0017080001007387 */ /* 0x0005e40000100800 */
[----:B--2---:R-:W-:Y:S02]  /*2c340*/  IMAD.MOV.U32 R0, RZ, RZ, R139 ;  /* 0x000000ffff007224 */ /* 0x004fe400078e008b */
[----:B------:R-:W-:Y:S04]  /*2c350*/  STL [R1+0x1714], R138 ;  /* 0x0017148a01007387 */ /* 0x000fe80000100800 */
[----:B------:R-:W2:Y:S04]  /*2c360*/  LDL.LU.64 R136, [R1+0x1770] ;  /* 0x0017700001887983 */ /* 0x000ea80000300a00 */
[----:B------:R1:W-:Y:S04]  /*2c370*/  STL [R1+0x1710], R0 ;  /* 0x0017100001007387 */ /* 0x0003e80000100800 */
[----:B------:R1:W-:Y:S02]  /*2c380*/  STL [R1+0x171c], R146 ;  /* 0x00171c9201007387 */ /* 0x0003e40000100800 */
[----:B-1----:R-:W-:-:S02]  /*2c390*/  IMAD.MOV.U32 R0, RZ, RZ, R147 ;  /* 0x000000ffff007224 */ /* 0x002fc400078e0093 */
[----:B------:R-:W2:Y:S04]  /*2c3a0*/  LDL.LU.64 R138, [R1+0x1778] ;  /* 0x00177800018a7983 */ /* 0x000ea80000300a00 */
[----:B------:R1:W-:Y:S04]  /*2c3b0*/  STL [R1+0x1718], R0 ;  /* 0x0017180001007387 */ /* 0x0003e80000100800 */
[----:B------:R-:W-:Y:S04]  /*2c3c0*/  STL [R1+0x1724], R244 ;  /* 0x001724f401007387 */ /* 0x000fe80000100800 */
[----:B------:R-:W-:Y:S04]  /*2c3d0*/  STL [R1+0x1720], R245 ;  /* 0x001720f501007387 */ /* 0x000fe80000100800 */
[----:B------:R-:W2:Y:S04]  /*2c3e0*/  LDL.LU.64 R146, [R1+0x1780] ;  /* 0x0017800001927983 */ /* 0x000ea80000300a00 */
[----:B------:R1:W-:Y:S02]  /*2c3f0*/  STL [R1+0x172c], R132 ;  /* 0x00172c8401007387 */ /* 0x0003e40000100800 */
[----:B-1----:R-:W-:-:S02]  /*2c400*/  MOV R0, R133 ;  /* 0x0000008500007202 */ /* 0x002fc40000000f00 */
[----:B------:R-:W2:Y:S04]  /*2c410*/  LDL.LU.64 R132, [R1+0x1788] ;  /* 0x0017880001847983 */ /* 0x000ea80000300a00 */
[----:B------:R1:W-:Y:S04]  /*2c420*/  STL [R1+0x1728], R0 ;  /* 0x0017280001007387 */ /* 0x0003e80000100800 */
[----:B---3--:R-:W-:Y:S04]  /*2c430*/  STL [R1+0x1734], R134 ;  /* 0x0017348601007387 */ /* 0x008fe80000100800 */
[----:B------:R-:W3:Y:S01]  /*2c440*/  LDL.LU.64 R130, [R1+0x1790] ;  /* 0x0017900001827983 */ /* 0x000ee20000300a00 */
[----:B-1----:R-:W-:-:S05]  /*2c450*/  IMAD.MOV.U32 R0, RZ, RZ, R135 ;  /* 0x000000ffff007224 */ /* 0x002fca00078e0087 */
        /* <DEDUP_REMOVED lines=25> */
[----:B--2---:R-:W-:Y:S01]  /*2c5f0*/  STL [R1+0x176c], R136 ;  /* 0x00176c8801007387 */ /* 0x004fe20000100800 */
[----:B-1----:R-:W-:-:S03]  /*2c600*/  MOV R0, R137 ;  /* 0x0000008900007202 */ /* 0x002fc60000000f00 */
[----:B------:R-:W2:Y:S04]  /*2c610*/  LDL.LU.64 R134, [R1+0x17c8] ;  /* 0x0017c80001867983 */ /* 0x000ea80000300a00 */
[----:B------:R1:W-:Y:S04]  /*2c620*/  STL [R1+0x1768], R0 ;  /* 0x0017680001007387 */ /* 0x0003e80000100800 */
[----:B------:R1:W-:Y:S02]  /*2c630*/  STL [R1+0x1774], R138 ;  /* 0x0017748a01007387 */ /* 0x0003e40000100800 */
[----:B-1----:R-:W-:-:S02]  /*2c640*/  IMAD.MOV.U32 R0, RZ, RZ, R139 ;  /* 0x000000ffff007224 */ /* 0x002fc400078e008b */
[----:B------:R-:W2:Y:S04]  /*2c650*/  LDL.LU.64 R136, [R1+0x17d0] ;  /* 0x0017d00001887983 */ /* 0x000ea80000300a00 */
[----:B------:R1:W-:Y:S04]  /*2c660*/  STL [R1+0x1770], R0 ;  /* 0x0017700001007387 */ /* 0x0003e80000100800 */
[----:B------:R1:W-:Y:S04]  /*2c670*/  STL [R1+0x177c], R146 ;  /* 0x00177c9201007387 */ /* 0x0003e80000100800 */
[----:B------:R-:W2:Y:S01]  /*2c680*/  LDL.LU.64 R138, [R1+0x17d8] ;  /* 0x0017d800018a7983 */ /* 0x000ea20000300a00 */
[----:B-1----:R-:W-:-:S03]  /*2c690*/  IMAD.MOV.U32 R0, RZ, RZ, R147 ;  /* 0x000000ffff007224 */ /* 0x002fc600078e0093 */
[----:B------:R-:W-:Y:S04]  /*2c6a0*/  STL [R1+0x1784], R132 ;  /* 0x0017848401007387 */ /* 0x000fe80000100800 */
[----:B------:R1:W-:Y:S04]  /*2c6b0*/  STL [R1+0x1778], R0 ;  /* 0x0017780001007387 */ /* 0x0003e80000100800 */
[----:B------:R-:W2:Y:S01]  /*2c6c0*/  LDL.LU.64 R146, [R1+0x17e0] ;  /* 0x0017e00001927983 */ /* 0x000ea20000300a00 */
[----:B-1----:R-:W-:-:S03]  /*2c6d0*/  IMAD.MOV.U32 R0, RZ, RZ, R133 ;  /* 0x000000ffff007224 */ /* 0x002fc600078e0085 */
[----:B---3--:R-:W-:Y:S04]  /*2c6e0*/  STL [R1+0x178c], R130 ;  /* 0x00178c8201007387 */ /* 0x008fe80000100800 */
[----:B------:R1:W-:Y:S04]  /*2c6f0*/  STL [R1+0x1780], R0 ;  /* 0x0017800001007387 */ /* 0x0003e80000100800 */
[----:B------:R-:W3:Y:S01]  /*2c700*/  LDL.LU.64 R132, [R1+0x17e8] ;  /* 0x0017e80001847983 */ /* 0x000ee20000300a00 */
[----:B-1----:R-:W-:-:S03]  /*2c710*/  MOV R0, R131 ;  /* 0x0000008300007202 */ /* 0x002fc60000000f00 */
[----:B----4-:R-:W-:Y:S04]  /*2c720*/  STL [R1+0x1794], R140 ;  /* 0x0017948c01007387 */ /* 0x010fe80000100800 */
[----:B------:R1:W-:Y:S02]  /*2c730*/  STL [R1+0x1788], R0 ;  /* 0x0017880001007387 */ /* 0x0003e40000100800 */
[----:B-1----:R-:W-:Y:S02]  /*2c740*/  IMAD.MOV.U32 R0, RZ, RZ, R141 ;  /* 0x000000ffff007224 */ /* 0x002fe400078e008d */
        /* <DEDUP_REMOVED lines=28> */
[----:B------:R-:W-:Y:S04]  /*2c910*/  STL [R1+0x17d4], R138 ;  /* 0x0017d48a01007387 */ /* 0x000fe80000100800 */
        /* <DEDUP_REMOVED lines=9> */
[----:B------:R-:W3:Y:S04]  /*2c9b0*/  LDL.LU.64 R146, [R1+0x1838] ;  /* 0x0018380001927983 */ /* 0x000ee80000300a00 */
        /* <DEDUP_REMOVED lines=30> */
[----:B------:R-:W2:Y:S04]  /*2cba0*/  LDL.LU.64 R134, [R1+0x1880] ;  /* 0x0018800001867983 */ /* 0x000ea80000300a00 */
[----:B------:R1:W-:Y:S04]  /*2cbb0*/  STL [R1+0x1818], R0 ;  /* 0x0018180001007387 */ /* 0x0003e80000100800 */
[----:B------:R1:W-:Y:S02]  /*2cbc0*/  STL [R1+0x1824], R136 ;  /* 0x0018248801007387 */ /* 0x0003e40000100800 */
[----:B-1----:R-:W-:-:S02]  /*2cbd0*/  IMAD.MOV.U32 R0, RZ, RZ, R137 ;  /* 0x000000ffff007224 */ /* 0x002fc400078e0089 */
[----:B------:R-:W2:Y:S04]  /*2cbe0*/  LDL.LU.64 R136, [R1+0x1888] ;  /* 0x0018880001887983 */ /* 0x000ea80000300a00 */
[----:B------:R1:W-:Y:S04]  /*2cbf0*/  STL [R1+0x1820], R0 ;  /* 0x0018200001007387 */ /* 0x0003e80000100800 */
[----:B------:R3:W-:Y:S01]  /*2cc00*/  STL [R1+0x182c], R138 ;  /* 0x00182c8a01007387 */ /* 0x0007e20000100800 */
[----:B-1----:R-:W-:-:S03]  /*2cc10*/  MOV R0, R139 ;  /* 0x0000008b00007202 */ /* 0x002fc60000000f00 */
[----:B---3--:R-:W3:Y:S04]  /*2cc20*/  LDL.LU.64 R138, [R1+0x1890] ;  /* 0x00189000018a7983 */ /* 0x008ee80000300a00 */
[----:B------:R1:W-:Y:S04]  /*2cc30*/  STL [R1+0x1828], R0 ;  /* 0x0018280001007387 */ /* 0x0003e80000100800 */
[----:B------:R1:W-:Y:S02]  /*2cc40*/  STL [R1+0x1834], R146 ;  /* 0x0018349201007387 */ /* 0x0003e40000100800 */
[----:B-1----:R-:W-:-:S02]  /*2cc50*/  IMAD.MOV.U32 R0, RZ, RZ, R147 ;  /* 0x000000ffff007224 */ /* 0x002fc400078e0093 */
[----:B------:R-:W-:Y:S04]  /*2cc60*/  STL [R1+0x183c], R130 ;  /* 0x00183c8201007387 */ /* 0x000fe80000100800 */
[----:B------:R1:W-:Y:S04]  /*2cc70*/  STL [R1+0x1830], R0 ;  /* 0x0018300001007387 */ /* 0x0003e80000100800 */
[----:B------:R-:W3:Y:S01]  /*2cc80*/  LDL.LU.64 R146, [R1+0x1898] ;  /* 0x0018980001927983 */ /* 0x000ee20000300a00 */
[----:B-1----:R-:W-:-:S03]  /*2cc90*/  IMAD.MOV.U32 R0, RZ, RZ, R131 ;  /* 0x000000ffff007224 */ /* 0x002fc600078e0083 */
[----:B----4-:R-:W-:Y:S04]  /*2cca0*/  STL [R1+0x1844], R140 ;  /* 0x0018448c01007387 */ /* 0x010fe80000100800 */
[----:B------:R1:W-:Y:S02]  /*2ccb0*/  STL [R1+0x1838], R0 ;  /* 0x0018380001007387 */ /* 0x0003e40000100800 */
[----:B-1----:R-:W-:Y:S02]  /*2ccc0*/  IMAD.MOV.U32 R0, RZ, RZ, R141 ;  /* 0x000000ffff007224 */ /* 0x002fe400078e008d */
        /* <DEDUP_REMOVED lines=8> */
[----:B------:R-:W-:Y:S04]  /*2cd50*/  STL [R1+0x185c], R132 ;  /* 0x00185c8401007387 */ /* 0x000fe80000100800 */
[----:B------:R1:W-:Y:S04]  /*2cd60*/  STL [R1+0x1850], R0 ;  /* 0x0018500001007387 */ /* 0x0003e80000100800 */
[----:B------:R-:W4:Y:S01]  /*2cd70*/  LDL.LU.64 R142, [R1+0x18b0] ;  /* 0x0018b000018e7983 */ /* 0x000f220000300a00 */
[----:B-1----:R-:W-:-:S03]  /*2cd80*/  IMAD.MOV.U32 R0, RZ, RZ, R133 ;  /* 0x000000ffff007224 */ /* 0x002fc600078e0085 */
[----:B------:R-:W-:Y:S04]  /*2cd90*/  STL [R1+0x1864], R144 ;  /* 0x0018649001007387 */ /* 0x000fe80000100800 */
[----:B------:R1:W-:Y:S02]  /*2cda0*/  STL [R1+0x1858], R0 ;  /* 0x0018580001007387 */ /* 0x0003e40000100800 */
[----:B-1----:R-:W-:Y:S02]  /*2cdb0*/  IMAD.MOV.U32 R0, RZ, RZ, R145 ;  /* 0x000000ffff007224 */ /* 0x002fe400078e0091 */
[----:B------:R-:W4:Y:S04]  /*2cdc0*/  LDL.LU.64 R144, [R1+0x18b8] ;  /* 0x0018b80001907983 */ /* 0x000f280000300a00 */
[----:B------:R1:W-:Y:S04]  /*2cdd0*/  STL [R1+0x1860], R0 ;  /* 0x0018600001007387 */ /* 0x0003e80000100800 */
[----:B------:R1:W-:Y:S02]  /*2cde0*/  STL [R1+0x186c], R150 ;  /* 0x00186c9601007387 */ /* 0x0003e40000100800 */
[----:B-1----:R-:W-:-:S02]  /*2cdf0*/  MOV R0, R151 ;  /* 0x0000009700007202 */ /* 0x002fc40000000f00 */
[----:B------:R-:W4:Y:S04]  /*2ce00*/  LDL.LU.64 R150, [R1+0x18c0] ;  /* 0x0018c00001967983 */ /* 0x000f280000300a00 */
[----:B------:R2:W-:Y:S02]  /*2ce10*/  STL [R1+0x1868], R0 ;  /* 0x0018680001007387 */ /* 0x0005e40000100800 */
[----:B--2---:R-:W-:Y:S02]  /*2ce20*/  IMAD.MOV.U32 R0, RZ, RZ, R251 ;  /* 0x000000ffff007224 */ /* 0x004fe400078e00fb */
[----:B------:R1:W-:Y:S04]  /*2ce30*/  STL [R1+0x1874], R250 ;  /* 0x001874fa01007387 */ /* 0x0003e80000100800 */
[----:B------:R-:W-:Y:S04]  /*2ce40*/  STL [R1+0x187c], R134 ;  /* 0x00187c8601007387 */ /* 0x000fe80000100800 */
[----:B------:R2:W-:Y:S04]  /*2ce50*/  STL [R1+0x1870], R0 ;  /* 0x0018700001007387 */ /* 0x0005e80000100800 */
[----:B-1----:R-:W4:Y:S01]  /*2ce60*/  LDL.LU.64 R250, [R1+0x18c8] ;  /* 0x0018c80001fa7983 */ /* 0x002f220000300a00 */
[----:B--2---:R-:W-:-:S03]  /*2ce70*/  IMAD.MOV.U32 R0, RZ, RZ, R135 ;  /* 0x000000ffff007224 */ /* 0x004fc600078e0087 */
        /* <DEDUP_REMOVED lines=8> */
[----:B-1----:R-:W-:-:S05]  /*2cf00*/  MOV R0, R139 ;  /* 0x0000008b00007202 */ /* 0x002fca0000000f00 */
[----:B------:R1:W-:Y:S04]  /*2cf10*/  STL [R1+0x1888], R0 ;  /* 0x0018880001007387 */ /* 0x0003e80000100800 */
[----:B------:R1:W-:Y:S04]  /*2cf20*/  STL [R1+0x1894], R146 ;  /* 0x0018949201007387 */ /* 0x0003e80000100800 */
[----:B------:R-:W3:Y:S01]  /*2cf30*/  LDL.LU.64 R130, [R1+0x18e8] ;  /* 0x0018e80001827983 */ /* 0x000ee20000300a00 */
[----:B-1----:R-:W-:-:S03]  /*2cf40*/  IMAD.MOV.U32 R0, RZ, RZ, R147 ;  /* 0x000000ffff007224 */ /* 0x002fc600078e0093 */
[----:B------:R-:W3:Y:S04]  /*2cf50*/  LDL.LU.64 R146, [R1+0x18f0] ;  /* 0x0018f00001927983 */ /* 0x000ee80000300a00 */
[----:B------:R4:W-:Y:S02]  /*2cf60*/  STL [R1+0x1890], R0 ;  /* 0x0018900001007387 */ /* 0x0009e40000100800 */
[----:B----4-:R-:W-:Y:S02]  /*2cf70*/  IMAD.MOV.U32 R0, RZ, RZ, R141 ;  /* 0x000000ffff007224 */ /* 0x010fe400078e008d */
[----:B------:R-:W-:Y:S04]  /*2cf80*/  STL [R1+0x189c], R140 ;  /* 0x00189c8c01007387 */ /* 0x000fe80000100800 */
[----:B------:R-:W4:Y:S04]  /*2cf90*/  LDL.LU.64 R132, [R1+0x18f8] ;  /* 0x0018f80001847983 */ /* 0x000f280000300a00 */
[----:B------:R1:W-:Y:S04]  /*2cfa0*/  STL [R1+0x1898], R0 ;  /* 0x0018980001007387 */ /* 0x0003e80000100800 */
[----:B------:R1:W-:Y:S04]  /*2cfb0*/  STL [R1+0x18a4], R148 ;  /* 0x0018a49401007387 */ /* 0x0003e80000100800 */
[----:B------:R-:W4:Y:S01]  /*2cfc0*/  LDL.LU.64 R134, [R1+0x1900] ;  /* 0x0019000001867983 */ /* 0x000f220000300a00 */
[----:B-1----:R-:W-:-:S03]  /*2cfd0*/  IMAD.MOV.U32 R0, RZ, RZ, R149 ;  /* 0x000000ffff007224 */ /* 0x002fc600078e0095 */
[----:B------:R-:W4:Y:S04]  /*2cfe0*/  LDL.LU.64 R136, [R1+0x1908] ;  /* 0x0019080001887983 */ /* 0x000f280000300a00 */
[----:B------:R1:W-:Y:S04]  /*2cff0*/  STL [R1+0x18a0], R0 ;  /* 0x0018a00001007387 */ /* 0x0003e80000100800 */
[----:B------:R-:W-:Y:S04]  /*2d000*/  STL [R1+0x18ac], R142 ;  /* 0x0018ac8e01007387 */ /* 0x000fe80000100800 */
[----:B------:R-:W4:Y:S01]  /*2d010*/  LDL.LU.64 R148, [R1+0x1910] ;  /* 0x0019100001947983 */ /* 0x000f220000300a00 */
[----:B-1----:R-:W-:-:S03]  /*2d020*/  MOV R0, R143 ;  /* 0x0000008f00007202 */ /* 0x002fc60000000f00 */
[----:B------:R-:W4:Y:S04]  /*2d030*/  LDL.LU.64 R138, [R1+0x1918] ;  /* 0x00191800018a7983 */ /* 0x000f280000300a00 */
[----:B------:R1:W-:Y:S04]  /*2d040*/  STL [R1+0x18a8], R0 ;  /* 0x0018a80001007387 */ /* 0x0003e80000100800 */
[----:B------:R-:W-:Y:S01]  /*2d050*/  STL [R1+0x18b4], R144 ;  /* 0x0018b49001007387 */ /* 0x000fe20000100800 */
[----:B-1----:R-:W-:-:S03]  /*2d060*/  IMAD.MOV.U32 R0, RZ, RZ, R145 ;  /* 0x000000ffff007224 */ /* 0x002fc600078e0091 */
[----:B------:R-:W4:Y:S04]  /*2d070*/  LDL.LU.64 R140, [R1+0x1920] ;  /* 0x00192000018c7983 */ /* 0x000f280000300a00 */
[----:B------:R1:W-:Y:S04]  /*2d080*/  STL [R1+0x18b0], R0 ;  /* 0x0018b00001007387 */ /* 0x0003e80000100800 */
[----:B------:R-:W-:Y:S04]  /*2d090*/  STL [R1+0x18bc], R150 ;  /* 0x0018bc9601007387 */ /* 0x000fe80000100800 */
[----:B------:R-:W4:Y:S01]  /*2d0a0*/  LDL.LU.64 R142, [R1+0x1928] ;  /* 0x00192800018e7983 */ /* 0x000f220000300a00 */
[----:B-1----:R-:W-:-:S03]  /*2d0b0*/  IMAD.MOV.U32 R0, RZ, RZ, R151 ;  /* 0x000000ffff007224 */ /* 0x002fc600078e0097 */
[----:B------:R-:W4:Y:S04]  /*2d0c0*/  LDL.LU.64 R144, [R1+0x1930] ;  /* 0x0019300001907983 */ /* 0x000f280000300a00 */
[----:B------:R1:W-:Y:S04]  /*2d0d0*/  STL [R1+0x18b8], R0 ;  /* 0x0018b80001007387 */ /* 0x0003e80000100800 */
[----:B------:R2:W-:Y:S01]  /*2d0e0*/  STL [R1+0x18c4], R250 ;  /* 0x0018c4fa01007387 */ /* 0x0005e20000100800 */
[----:B-1----:R-:W-:-:S03]  /*2d0f0*/  IMAD.MOV.U32 R0, RZ, RZ, R251 ;  /* 0x000000ffff007224 */ /* 0x002fc600078e00fb */
[----:B------:R-:W4:Y:S04]  /*2d100*/  LDL.LU.64 R150, [R1+0x1938] ;  /* 0x0019380001967983 */ /* 0x000f280000300a00 */
[----:B--2---:R-:W-:Y:S04]  /*2d110*/  STL [R1+0x18cc], R124 ;  /* 0x0018cc7c01007387 */ /* 0x004fe80000100800 */
[----:B------:R1:W-:Y:S04]  /*2d120*/  STL [R1+0x18c0], R0 ;  /* 0x0018c00001007387 */ /* 0x0003e80000100800 */
[----:B------:R-:W2:Y:S01]  /*2d130*/  LDL.LU.64 R250, [R1+0x1940] ;  /* 0x0019400001fa7983 */ /* 0x000ea20000300a00 */
[----:B-1----:R-:W-:-:S03]  /*2d140*/  MOV R0, R125 ;  /* 0x0000007d00007202 */ /* 0x002fc60000000f00 */
[----:B---3--:R-:W-:Y:S04]  /*2d150*/  STL [R1+0x18d4], R126 ;  /* 0x0018d47e01007387 */ /* 0x008fe80000100800 */
[----:B------:R1:W-:Y:S04]  /*2d160*/  STL [R1+0x18c8], R0 ;  /* 0x0018c80001007387 */ /* 0x0003e80000100800 */
[----:B------:R-:W-:Y:S01]  /*2d170*/  STL [R1+0x18dc], R128 ;  /* 0x0018dc8001007387 */ /* 0x000fe20000100800 */
[----:B-1----:R-:W-:-:S05]  /*2d180*/  IMAD.MOV.U32 R0, RZ, RZ, R127 ;  /* 0x000000ffff007224 */ /* 0x002fca00078e007f */
[----:B------:R1:W-:Y:S04]  /*2d190*/  STL [R1+0x18d0], R0 ;  /* 0x0018d00001007387 */ /* 0x0003e80000100800 */
[----:B------:R-:W-:Y:S01]  /*2d1a0*/  STL [R1+0x18e4], R130 ;  /* 0x0018e48201007387 */ /* 0x000fe20000100800 */
[----:B-1----:R-:W-:-:S05]  /*2d1b0*/  IMAD.MOV.U32 R0, RZ, RZ, R129 ;  /* 0x000000ffff007224 */ /* 0x002fca00078e0081 */
[----:B------:R1:W-:Y:S04]  /*2d1c0*/  STL [R1+0x18d8], R0 ;  /* 0x0018d80001007387 */ /* 0x0003e80000100800 */
[----:B------:R-:W-:Y:S01]  /*2d1d0*/  STL [R1+0x18ec], R146 ;  /* 0x0018ec9201007387 */ /* 0x000fe20000100800 */
[----:B-1----:R-:W-:-:S05]  /*2d1e0*/  IMAD.MOV.U32 R0, RZ, RZ, R131 ;  /* 0x000000ffff007224 */ /* 0x002fca00078e0083 */
[----:B------:R1:W-:Y:S02]  /*2d1f0*/  STL [R1+0x18e0], R0 ;  /* 0x0018e00001007387 */ /* 0x0003e40000100800 */
[----:B-1----:R-:W-:Y:S02]  /*2d200*/  MOV R0, R147 ;  /* 0x0000009300007202 */ /* 0x002fe40000000f00 */
[----:B------:R-:W3:Y:S04]  /*2d210*/  LDL.LU.64 R146, [R1+0x1960] ;  /* 0x0019600001927983 */ /* 0x000ee80000300a00 */
[----:B------:R1:W-:Y:S04]  /*2d220*/  STL [R1+0x18e8], R0 ;  /* 0x0018e80001007387 */ /* 0x0003e80000100800 */
[----:B----4-:R-:W-:Y:S01]  /*2d230*/  STL [R1+0x18f4], R132 ;  /* 0x0018f48401007387 */ /* 0x010fe20000100800 */
[----:B-1----:R-:W-:-:S03]  /*2d240*/  IMAD.MOV.U32 R0, RZ, RZ, R133 ;  /* 0x000000ffff007224 */ /* 0x002fc600078e0085 */
[----:B------:R-:W-:Y:S04]  /*2d250*/  STL [R1+0x18fc], R134 ;  /* 0x0018fc8601007387 */ /* 0x000fe80000100800 */
        /* <DEDUP_REMOVED lines=8> */
[----:B-1----:R-:W-:-:S05]  /*2d2e0*/  MOV R0, R149 ;  /* 0x0000009500007202 */ /* 0x002fca0000000f00 */
[----:B------:R1:W-:Y:S04]  /*2d2f0*/  STL [R1+0x1908], R0 ;  /* 0x0019080001007387 */ /* 0x0003e80000100800 */
[----:B------:R-:W4:Y:S01]  /*2d300*/  LDL.LU.64 R148, [R1+0x1980] ;  /* 0x0019800001947983 */ /* 0x000f220000300a00 */
[----:B-1----:R-:W-:-:S03]  /*2d310*/  IMAD.MOV.U32 R0, RZ, RZ, R139 ;  /* 0x000000ffff007224 */ /* 0x002fc600078e008b */
[----:B------:R-:W-:Y:S04]  /*2d320*/  STL [R1+0x191c], R140 ;  /* 0x00191c8c01007387 */ /* 0x000fe80000100800 */
[----:B------:R1:W-:Y:S02]  /*2d330*/  STL [R1+0x1910], R0 ;  /* 0x0019100001007387 */ /* 0x0003e40000100800 */
[----:B-1----:R-:W-:Y:S02]  /*2d340*/  IMAD.MOV.U32 R0, RZ, RZ, R141 ;  /* 0x000000ffff007224 */ /* 0x002fe400078e008d */
[----:B------:R-:W-:Y:S04]  /*2d350*/  STL [R1+0x1924], R142 ;  /* 0x0019248e01007387 */ /* 0x000fe80000100800 */
[----:B------:R1:W-:Y:S04]  /*2d360*/  STL [R1+0x1918], R0 ;  /* 0x0019180001007387 */ /* 0x0003e80000100800 */
[----:B------:R-:W-:Y:S01]  /*2d370*/  STL [R1+0x192c], R144 ;  /* 0x00192c9001007387 */ /* 0x000fe20000100800 */
[----:B-1----:R-:W-:-:S05]  /*2d380*/  IMAD.MOV.U32 R0, RZ, RZ, R143 ;  /* 0x000000ffff007224 */ /* 0x002fca00078e008f */
[----:B------:R1:W-:Y:S02]  /*2d390*/  STL [R1+0x1920], R0 ;  /* 0x0019200001007387 */ /* 0x0003e40000100800 */
[----:B-1----:R-:W-:Y:S02]  /*2d3a0*/  MOV R0, R145 ;  /* 0x0000009100007202 */ /* 0x002fe40000000f00 */
[----:B------:R-:W-:Y:S04]  /*2d3b0*/  STL [R1+0x1934], R150 ;  /* 0x0019349601007387 */ /* 0x000fe80000100800 */
[----:B------:R1:W-:Y:S02]  /*2d3c0*/  STL [R1+0x1928], R0 ;  /* 0x0019280001007387 */ /* 0x0003e40000100800 */
[----:B-1----:R-:W-:-:S02]  /*2d3d0*/  IMAD.MOV.U32 R0, RZ, RZ, R151 ;  /* 0x000000ffff007224 */ /* 0x002fc400078e0097 */
[----:B------:R-:W4:Y:S04]  /*2d3e0*/  LDL.LU.64 R150, [R1+0x19a0] ;  /* 0x0019a00001967983 */ /* 0x000f280000300a00 */
[----:B------:R1:W-:Y:S04]  /*2d3f0*/  STL [R1+0x1930], R0 ;  /* 0x0019300001007387 */ /* 0x0003e80000100800 */
[----:B--2---:R2:W-:Y:S04]  /*2d400*/  STL [R1+0x193c], R250 ;  /* 0x00193cfa01007387 */ /* 0x0045e80000100800 */
[----:B------:R-:W4:Y:S01]  /*2d410*/  LDL.LU.64 R140, [R1+0x19a8] ;  /* 0x0019a800018c7983 */ /* 0x000f220000300a00 */
[----:B-1----:R-:W-:-:S05]  /*2d420*/  IMAD.MOV.U32 R0, RZ, RZ, R251 ;  /* 0x000000ffff007224 */ /* 0x002fca00078e00fb */
[----:B------:R1:W-:Y:S04]  /*2d430*/  STL [R1+0x1938], R0 ;  /* 0x0019380001007387 */ /* 0x0003e80000100800 */
[----:B------:R-:W-:Y:S04]  /*2d440*/  STL [R1+0x1944], R216 ;  /* 0x001944d801007387 */ /* 0x000fe80000100800 */
[----:B------:R-:W-:Y:S04]  /*2d450*/  STL [R1+0x1940], R217 ;  /* 0x001940d901007387 */ /* 0x000fe80000100800 */
[----:B------:R-:W-:Y:S04]  /*2d460*/  STL [R1+0x194c], R166 ;  /* 0x00194ca601007387 */ /* 0x000fe80000100800 */
[----:B------:R-:W-:Y:S04]  /*2d470*/  STL [R1+0x1948], R167 ;  /* 0x001948a701007387 */ /* 0x000fe80000100800 */
[----:B------:R-:W-:Y:S04]  /*2d480*/  STL [R1+0x1954], R2 ;  /* 0x0019540201007387 */ /* 0x000fe80000100800 */
[----:B------:R-:W-:Y:S04]  /*2d490*/  STL [R1+0x1950], R3 ;  /* 0x0019500301007387 */ /* 0x000fe80000100800 */
[----:B--2---:R-:W2:Y:S04]  /*2d4a0*/  LDL.LU.64 R250, [R1+0x19c0] ;  /* 0x0019c00001fa7983 */ /* 0x004ea80000300a00 */
[----:B---3--:R-:W-:Y:S04]  /*2d4b0*/  STL [R1+0x195c], R146 ;  /* 0x00195c9201007387 */ /* 0x008fe80000100800 */
[----:B------:R-:W3:Y:S01]  /*2d4c0*/  LDL.LU.64 R142, [R1+0x19c8] ;  /* 0x0019c800018e7983 */ /* 0x000ee20000300a00 */
        /* <DEDUP_REMOVED lines=8> */
[----:B------:R-:W3:Y:S04]  /*2d550*/  LDL.LU.64 R144, [R1+0x19e0] ;  /* 0x0019e00001907983 */ /* 0x000ee80000300a00 */
[----:B----4-:R4:W-:Y:S01]  /*2d560*/  STL [R1+0x197c], R148 ;  /* 0x00197c9401007387 */ /* 0x0109e20000100800 */
[----:B-1----:R-:W-:-:S03]  /*2d570*/  MOV R0, R149 ;  /* 0x0000009500007202 */ /* 0x002fc60000000f00 */
[----:B------:R-:W3:Y:S04]  /*2d580*/  LDL.LU.64 R146, [R1+0x19e8] ;  /* 0x0019e80001927983 */ /* 0x000ee80000300a00 */
[----:B------:R1:W-:Y:S04]  /*2d590*/  STL [R1+0x1978], R0 ;  /* 0x0019780001007387 */ /* 0x0003e80000100800 */
[----:B------:R-:W-:Y:S04]  /*2d5a0*/  STL [R1+0x1984], R232 ;  /* 0x001984e801007387 */ /* 0x000fe80000100800 */
[----:B------:R-:W-:Y:S04]  /*2d5b0*/  STL [R1+0x1980], R233 ;  /* 0x001980e901007387 */ /* 0x000fe80000100800 */
[----:B------:R-:W-:Y:S04]  /*2d5c0*/  STL [R1+0x198c], R176 ;  /* 0x00198cb001007387 */ /* 0x000fe80000100800 */
[----:B------:R-:W-:Y:S04]  /*2d5d0*/  STL [R1+0x1988], R177 ;  /* 0x001988b101007387 */ /* 0x000fe80000100800 */
[----:B------:R-:W-:Y:S04]  /*2d5e0*/  STL [R1+0x1994], R16 ;  /* 0x0019941001007387 */ /* 0x000fe80000100800 */
[----:B------:R-:W-:Y:S04]  /*2d5f0*/  STL [R1+0x1990], R17 ;  /* 0x0019901101007387 */ /* 0x000fe80000100800 */
[----:B----4-:R-:W4:Y:S04]  /*2d600*/  LDL.LU.64 R148, [R1+0x1a00] ;  /* 0x001a000001947983 */ /* 0x010f280000300a00 */
[----:B------:R1:W-:Y:S02]  /*2d610*/  STL [R1+0x199c], R150 ;  /* 0x00199c9601007387 */ /* 0x0003e40000100800 */
[----:B-1----:R-:W-:-:S02]  /*2d620*/  IMAD.MOV.U32 R0, RZ, RZ, R151 ;  /* 0x000000ffff007224 */ /* 0x002fc400078e0097 */
[----:B------:R-:W4:Y:S04]  /*2d630*/  LDL.LU.64 R150, [R1+0x1a08] ;  /* 0x001a080001967983 */ /* 0x000f280000300a00 */
[----:B------:R1:W-:Y:S04]  /*2d640*/  STL [R1+0x1998], R0 ;  /* 0x0019980001007387 */ /* 0x0003e80000100800 */
[----:B------:R-:W-:Y:S01]  /*2d650*/  STL [R1+0x19a4], R140 ;  /* 0x0019a48c01007387 */ /* 0x000fe20000100800 */
[----:B-1----:R-:W-:-:S03]  /*2d660*/  IMAD.MOV.U32 R0, RZ, RZ, R141 ;  /* 0x000000ffff007224 */ /* 0x002fc600078e008d */
[----:B------:R-:W-:Y:S04]  /*2d670*/  STL [R1+0x19ac], R182 ;  /* 0x0019acb601007387 */ /* 0x000fe80000100800 */
[----:B------:R2:W-:Y:S04]  /*2d680*/  STL [R1+0x19a0], R0 ;  /* 0x0019a00001007387 */ /* 0x0005e80000100800 */
[----:B------:R-:W-:Y:S04]  /*2d690*/  STL [R1+0x19a8], R183 ;  /* 0x0019a8b701007387 */ /* 0x000fe80000100800 */
[----:B------:R-:W-:Y:S04]  /*2d6a0*/  STL [R1+0x19b4], R20 ;  /* 0x0019b41401007387 */ /* 0x000fe80000100800 */
[----:B------:R-:W-:Y:S04]  /*2d6b0*/  STL [R1+0x19b0], R21 ;  /* 0x0019b01501007387 */ /* 0x000fe80000100800 */
[----:B------:R-:W4:Y:S01]  /*2d6c0*/  LDL.LU.64 R138, [R1+0x1a20] ;  /* 0x001a2000018a7983 */ /* 0x000f220000300a00 */
[----:B--2---:R-:W-:-:S03]  /*2d6d0*/  IMAD.MOV.U32 R0, RZ, RZ, R251 ;  /* 0x000000ffff007224 */ /* 0x004fc600078e00fb */
[----:B------:R1:W-:Y:S04]  /*2d6e0*/  STL [R1+0x19bc], R250 ;  /* 0x0019bcfa01007387 */ /* 0x0003e80000100800 */
[----:B-1----:R-:W2:Y:S04]  /*2d6f0*/  LDL.LU.64 R250, [R1+0x1a28] ;  /* 0x001a280001fa7983 */ /* 0x002ea80000300a00 */
[----:B------:R3:W-:Y:S02]  /*2d700*/  STL [R1+0x19b8], R0 ;  /* 0x0019b80001007387 */ /* 0x0007e40000100800 */
[----:B---3--:R-:W-:-:S02]  /*2d710*/  MOV R0, R143 ;  /* 0x0000008f00007202 */ /* 0x008fc40000000f00 */
[----:B------:R1:W-:Y:S04]  /*2d720*/  STL [R1+0x19c4], R142 ;  /* 0x0019c48e01007387 */ /* 0x0003e80000100800 */
[----:B------:R-:W-:Y:S04]  /*2d730*/  STL [R1+0x19cc], R190 ;  /* 0x0019ccbe01007387 */ /* 0x000fe80000100800 */
[----:B------:R3:W-:Y:S04]  /*2d740*/  STL [R1+0x19c0], R0 ;  /* 0x0019c00001007387 */ /* 0x0007e80000100800 */
[----:B------:R-:W-:Y:S04]  /*2d750*/  STL [R1+0x19c8], R191 ;  /* 0x0019c8bf01007387 */ /* 0x000fe80000100800 */
[----:B------:R-:W-:Y:S04]  /*2d760*/  STL [R1+0x19d4], R22 ;  /* 0x0019d41601007387 */ /* 0x000fe80000100800 */
[----:B------:R-:W-:Y:S04]  /*2d770*/  STL [R1+0x19d0], R23 ;  /* 0x0019d01701007387 */ /* 0x000fe80000100800 */
[----:B-1----:R-:W2:Y:S01]  /*2d780*/  LDL.LU.64 R142, [R1+0x1a40] ;  /* 0x001a4000018e7983 */ /* 0x002ea20000300a00 */
[----:B---3--:R-:W-:-:S03]  /*2d790*/  IMAD.MOV.U32 R0, RZ, RZ, R145 ;  /* 0x000000ffff007224 */ /* 0x008fc600078e0091 */
[----:B------:R1:W-:Y:S04]  /*2d7a0*/  STL [R1+0x19dc], R144 ;  /* 0x0019dc9001007387 */ /* 0x0003e80000100800 */
[----:B-1----:R-:W3:Y:S04]  /*2d7b0*/  LDL.LU.64 R144, [R1+0x1a48] ;  /* 0x001a480001907983 */ /* 0x002ee80000300a00 */
[----:B------:R1:W-:Y:S02]  /*2d7c0*/  STL [R1+0x19d8], R0 ;  /* 0x0019d80001007387 */ /* 0x0003e40000100800 */
[----:B-1----:R-:W-:-:S02]  /*2d7d0*/  IMAD.MOV.U32 R0, RZ, RZ, R147 ;  /* 0x000000ffff007224 */ /* 0x002fc400078e0093 */
[----:B------:R1:W-:Y:S04]  /*2d7e0*/  STL [R1+0x19e4], R146 ;  /* 0x0019e49201007387 */ /* 0x0003e80000100800 */
[----:B------:R-:W-:Y:S04]  /*2d7f0*/  STL [R1+0x19ec], R192 ;  /* 0x0019ecc001007387 */ /* 0x000fe80000100800 */
[----:B------:R4:W-:Y:S04]  /*2d800*/  STL [R1+0x19e0], R0 ;  /* 0x0019e00001007387 */ /* 0x0009e80000100800 */
[----:B------:R-:W-:Y:S04]  /*2d810*/  STL [R1+0x19e8], R193 ;  /* 0x0019e8c101007387 */ /* 0x000fe80000100800 */
[----:B------:R-:W-:Y:S04]  /*2d820*/  STL [R1+0x19f4], R152 ;  /* 0x0019f49801007387 */ /* 0x000fe80000100800 */
[----:B-1----:R-:W3:Y:S04]  /*2d830*/  LDL.LU.64 R146, [R1+0x1a60] ;  /* 0x001a600001927983 */ /* 0x002ee80000300a00 */
[----:B------:R-:W-:Y:S04]  /*2d840*/  STL [R1+0x19f0], R153 ;  /* 0x0019f09901007387 */ /* 0x000fe80000100800 */
[----:B----4-:R-:W-:Y:S04]  /*2d850*/  STL [R1+0x19fc], R148 ;  /* 0x0019fc9401007387 */ /* 0x010fe80000100800 */
[----:B------:R-:W4:Y:S01]  /*2d860*/  LDL.LU.64 R140, [R1+0x1a68] ;  /* 0x001a6800018c7983 */ /* 0x000f220000300a00 */
[----:B------:R-:W-:-:S03]  /*2d870*/  IMAD.MOV.U32 R0, RZ, RZ, R149 ;  /* 0x000000ffff007224 */ /* 0x000fc600078e0095 */
[----:B------:R-:W-:Y:S04]  /*2d880*/  STL [R1+0x1a04], R150 ;  /* 0x001a049601007387 */ /* 0x000fe80000100800 */
[----:B------:R1:W-:Y:S04]  /*2d890*/  STL [R1+0x19f8], R0 ;  /* 0x0019f80001007387 */ /* 0x0003e80000100800 */
[----:B------:R-:W-:Y:S01]  /*2d8a0*/  STL [R1+0x1a0c], R198 ;  /* 0x001a0cc601007387 */ /* 0x000fe20000100800 */
[----:B-1----:R-:W-:-:S05]  /*2d8b0*/  MOV R0, R151 ;  /* 0x0000009700007202 */ /* 0x002fca0000000f00 */
[----:B------:R1:W-:Y:S04]  /*2d8c0*/  STL [R1+0x1a00], R0 ;  /* 0x001a000001007387 */ /* 0x0003e80000100800 */
[----:B------:R-:W-:Y:S04]  /*2d8d0*/  STL [R1+0x1a08], R199 ;  /* 0x001a08c701007387 */ /* 0x000fe80000100800 */
[----:B------:R-:W-:Y:S04]  /*2d8e0*/  STL [R1+0x1a14], R156 ;  /* 0x001a149c01007387 */ /* 0x000fe80000100800 */
[----:B------:R-:W4:Y:S04]  /*2d8f0*/  LDL.LU.64 R148, [R1+0x1a80] ;  /* 0x001a800001947983 */ /* 0x000f280000300a00 */
[----:B------:R-:W-:Y:S04]  /*2d900*/  STL [R1+0x1a10], R157 ;  /* 0x001a109d01007387 */ /* 0x000fe80000100800 */
[----:B------:R-:W-:Y:S04]  /*2d910*/  STL [R1+0x1a1c], R138 ;  /* 0x001a1c8a01007387 */ /* 0x000fe80000100800 */
[----:B------:R-:W4:Y:S01]  /*2d920*/  LDL.LU.64 R150, [R1+0x1a88] ;  /* 0x001a880001967983 */ /* 0x000f220000300a00 */
[----:B-1----:R-:W-:-:S03]  /*2d930*/  IMAD.MOV.U32 R0, RZ, RZ, R139 ;  /* 0x000000ffff007224 */ /* 0x002fc600078e008b */
[----:B--2---:R-:W-:Y:S04]  /*2d940*/  STL [R1+0x1a24], R250 ;  /* 0x001a24fa01007387 */ /* 0x004fe80000100800 */
[----:B------:R1:W-:Y:S04]  /*2d950*/  STL [R1+0x1a18], R0 ;  /* 0x001a180001007387 */ /* 0x0003e80000100800 */
[----:B------:R-:W-:Y:S01]  /*2d960*/  STL [R1+0x1a2c], R206 ;  /* 0x001a2cce01007387 */ /* 0x000fe20000100800 */
[----:B-1----:R-:W-:-:S05]  /*2d970*/  IMAD.MOV.U32 R0, RZ, RZ, R251 ;  /* 0x000000ffff007224 */ /* 0x002fca00078e00fb */
[----:B------:R1:W-:Y:S04]  /*2d980*/  STL [R1+0x1a20], R0 ;  /* 0x001a200001007387 */ /* 0x0003e80000100800 */
[----:B------:R-:W-:Y:S04]  /*2d990*/  STL [R1+0x1a28], R207 ;  /* 0x001a28cf01007387 */ /* 0x000fe80000100800 */
[----:B------:R-:W-:Y:S04]  /*2d9a0*/  STL [R1+0x1a34], R158 ;  /* 0x001a349e01007387 */ /* 0x000fe80000100800 */
[----:B------:R-:W-:Y:S04]  /*2d9b0*/  STL [R1+0x1a30], R159 ;  /* 0x001a309f01007387 */ /* 0x000fe80000100800 */
[----:B------:R-:W2:Y:S04]  /*2d9c0*/  LDL.LU.64 R250, [R1+0x1aa0] ;  /* 0x001aa00001fa7983 */ /* 0x000ea80000300a00 */
[----:B------:R1:W-:Y:S02]  /*2d9d0*/  STL [R1+0x1a3c], R142 ;  /* 0x001a3c8e01007387 */ /* 0x0003e40000100800 */
[----:B-1----:R-:W-:-:S02]  /*2d9e0*/  IMAD.MOV.U32 R0, RZ, RZ, R143 ;  /* 0x000000ffff007224 */ /* 0x002fc400078e008f */
[----:B------:R-:W2:Y:S04]  /*2d9f0*/  LDL.LU.64 R142, [R1+0x1aa8] ;  /* 0x001aa800018e7983 */ /* 0x000ea80000300a00 */
[----:B------:R1:W-:Y:S04]  /*2da00*/  STL [R1+0x1a38], R0 ;  /* 0x001a380001007387 */ /* 0x0003e80000100800 */
[----:B---3--:R-:W-:Y:S01]  /*2da10*/  STL [R1+0x1a44], R144 ;  /* 0x001a449001007387 */ /* 0x008fe20000100800 */
[----:B-1----:R-:W-:-:S03]  /*2da20*/  MOV R0, R145 ;  /* 0x0000009100007202 */ /* 0x002fc60000000f00 */
[----:B------:R-:W-:Y:S04]  /*2da30*/  STL [R1+0x1a4c], R208 ;  /* 0x001a4cd001007387 */ /* 0x000fe80000100800 */
[----:B------:R1:W-:Y:S04]  /*2da40*/  STL [R1+0x1a40], R0 ;  /* 0x001a400001007387 */ /* 0x0003e80000100800 */
[----:B------:R-:W-:Y:S04]  /*2da50*/  STL [R1+0x1a48], R209 ;  /* 0x001a48d101007387 */ /* 0x000fe80000100800 */
[----:B------:R-:W-:Y:S04]  /*2da60*/  STL [R1+0x1a54], R160 ;  /* 0x001a54a001007387 */ /* 0x000fe80000100800 */
[----:B------:R-:W-:Y:S04]  /*2da70*/  STL [R1+0x1a50], R161 ;  /* 0x001a50a101007387 */ /* 0x000fe80000100800 */
[----:B------:R3:W-:Y:S01]  /*2da80*/  STL [R1+0x1a5c], R146 ;  /* 0x001a5c9201007387 */ /* 0x0007e20000100800 */
[----:B-1----:R-:W-:-:S03]  /*2da90*/  IMAD.MOV.U32 R0, RZ, RZ, R147 ;  /* 0x000000ffff007224 */ /* 0x002fc600078e0093 */
[----:B------:R-:W2:Y:S04]  /*2daa0*/  LDL.LU.64 R144, [R1+0x1ac0] ;  /* 0x001ac00001907983 */ /* 0x000ea80000300a00 */
[----:B----4-:R-:W-:Y:S04]  /*2dab0*/  STL [R1+0x1a64], R140 ;  /* 0x001a648c01007387 */ /* 0x010fe80000100800 */
[----:B------:R1:W-:Y:S04]  /*2dac0*/  STL [R1+0x1a58], R0 ;  /* 0x001a580001007387 */ /* 0x0003e80000100800 */
[----:B---3--:R-:W3:Y:S01]  /*2dad0*/  LDL.LU.64 R146, [R1+0x1ac8] ;  /* 0x001ac80001927983 */ /* 0x008ee20000300a00 */
[----:B-1----:R-:W-:-:S03]  /*2dae0*/  IMAD.MOV.U32 R0, RZ, RZ, R141 ;  /* 0x000000ffff007224 */ /* 0x002fc600078e008d */
[----:B------:R-:W-:Y:S04]  /*2daf0*/  STL [R1+0x1a6c], R214 ;  /* 0x001a6cd601007387 */ /* 0x000fe80000100800 */
[----:B------:R1:W-:Y:S04]  /*2db00*/  STL [R1+0x1a60], R0 ;  /* 0x001a600001007387 */ /* 0x0003e80000100800 */
[----:B------:R-:W-:Y:S04]  /*2db10*/  STL [R1+0x1a68], R215 ;  /* 0x001a68d701007387 */ /* 0x000fe80000100800 */
[----:B------:R-:W-:Y:S04]  /*2db20*/  STL [R1+0x1a74], R164 ;  /* 0x001a74a401007387 */ /* 0x000fe80000100800 */
[----:B------:R-:W-:Y:S01]  /*2db30*/  STL [R1+0x1a70], R165 ;  /* 0x001a70a501007387 */ /* 0x000fe20000100800 */
[----:B-1----:R-:W-:-:S03]  /*2db40*/  IMAD.MOV.U32 R0, RZ, RZ, R149 ;  /* 0x000000ffff007224 */ /* 0x002fc600078e0095 */
[----:B------:R1:W-:Y:S04]  /*2db50*/  STL [R1+0x1a7c], R148 ;  /* 0x001a7c9401007387 */ /* 0x0003e80000100800 */
[----:B-1----:R-:W4:Y:S04]  /*2db60*/  LDL.LU.64 R148, [R1+0x1ae0] ;  /* 0x001ae00001947983 */ /* 0x002f280000300a00 */
[----:B------:R1:W-:Y:S04]  /*2db70*/  STL [R1+0x1a78], R0 ;  /* 0x001a780001007387 */ /* 0x0003e80000100800 */
[----:B------:R1:W-:Y:S02]  /*2db80*/  STL [R1+0x1a84], R150 ;  /* 0x001a849601007387 */ /* 0x0003e40000100800 */
[----:B-1----:R-:W-:-:S02]  /*2db90*/  MOV R0, R151 ;  /* 0x0000009700007202 */ /* 0x002fc40000000f00 */
[----:B------:R-:W4:Y:S04]  /*2dba0*/  LDL.LU.64 R150, [R1+0x1ae8] ;  /* 0x001ae80001967983 */ /* 0x000f280000300a00 */
[----:B------:R2:W-:Y:S04]  /*2dbb0*/  STL [R1+0x1a80], R0 ;  /* 0x001a800001007387 */ /* 0x0005e80000100800 */
[----:B------:R-:W-:Y:S04]  /*2dbc0*/  STL [R1+0x1a8c], R222 ;  /* 0x001a8cde01007387 */ /* 0x000fe80000100800 */
[----:B------:R-:W-:Y:S04]  /*2dbd0*/  STL [R1+0x1a88], R223 ;  /* 0x001a88df01007387 */ /* 0x000fe80000100800 */
[----:B------:R-:W4:Y:S04]  /*2dbe0*/  LDL.LU.64 R136, [R1+0x1af0] ;  /* 0x001af00001887983 */ /* 0x000f280000300a00 */
[----:B------:R-:W-:Y:S01]  /*2dbf0*/  STL [R1+0x1a94], R168 ;  /* 0x001a94a801007387 */ /* 0x000fe20000100800 */
[----:B--2---:R-:W-:-:S03]  /*2dc00*/  IMAD.MOV.U32 R0, RZ, RZ, R251 ;  /* 0x000000ffff007224 */ /* 0x004fc600078e00fb */
[----:B------:R-:W-:Y:S04]  /*2dc10*/  STL [R1+0x1a90], R169 ;  /* 0x001a90a901007387 */ /* 0x000fe80000100800 */
[----:B------:R1:W-:Y:S04]  /*2dc20*/  STL [R1+0x1a9c], R250 ;  /* 0x001a9cfa01007387 */ /* 0x0003e80000100800 */
[----:B-1----:R-:W2:Y:S04]  /*2dc30*/  LDL.LU.64 R250, [R1+0x1b00] ;  /* 0x001b000001fa7983 */ /* 0x002ea80000300a00 */
[----:B------:R1:W-:Y:S04]  /*2dc40*/  STL [R1+0x1a98], R0 ;  /* 0x001a980001007387 */ /* 0x0003e80000100800 */
[----:B------:R-:W-:Y:S04]  /*2dc50*/  STL [R1+0x1aa4], R142 ;  /* 0x001aa48e01007387 */ /* 0x000fe80000100800 */
[----:B------:R-:W2:Y:S01]  /*2dc60*/  LDL.LU.64 R138, [R1+0x1b08] ;  /* 0x001b0800018a7983 */ /* 0x000ea20000300a00 */
[----:B-1----:R-:W-:-:S05]  /*2dc70*/  IMAD.MOV.U32 R0, RZ, RZ, R143 ;  /* 0x000000ffff007224 */ /* 0x002fca00078e008f */
[----:B------:R1:W-:Y:S04]  /*2dc80*/  STL [R1+0x1aa0], R0 ;  /* 0x001aa00001007387 */ /* 0x0003e80000100800 */
[----:B------:R-:W-:Y:S04]  /*2dc90*/  STL [R1+0x1aac], R230 ;  /* 0x001aace601007387 */ /* 0x000fe80000100800 */
[----:B------:R-:W-:Y:S04]  /*2dca0*/  STL [R1+0x1aa8], R231 ;  /* 0x001aa8e701007387 */ /* 0x000fe80000100800 */
[----:B------:R-:W2:Y:S04]  /*2dcb0*/  LDL.LU.64 R140, [R1+0x1b10] ;  /* 0x001b1000018c7983 */ /* 0x000ea80000300a00 */
[----:B------:R-:W-:Y:S04]  /*2dcc0*/  STL [R1+0x1ab4], R172 ;  /* 0x001ab4ac01007387 */ /* 0x000fe80000100800 */
[----:B------:R-:W-:Y:S04]  /*2dcd0*/  STL [R1+0x1ab0], R173 ;  /* 0x001ab0ad01007387 */ /* 0x000fe80000100800 */
[----:B------:R-:W-:Y:S01]  /*2dce0*/  STL [R1+0x1abc], R144 ;  /* 0x001abc9001007387 */ /* 0x000fe20000100800 */
[----:B-1----:R-:W-:-:S03]  /*2dcf0*/  IMAD.MOV.U32 R0, RZ, RZ, R145 ;  /* 0x000000ffff007224 */ /* 0x002fc600078e0091 */
[----:B------:R-:W2:Y:S04]  /*2dd00*/  LDL.LU.64 R142, [R1+0x1b20] ;  /* 0x001b2000018e7983 */ /* 0x000ea80000300a00 */
[----:B------:R1:W-:Y:S04]  /*2dd10*/  STL [R1+0x1ab8], R0 ;  /* 0x001ab80001007387 */ /* 0x0003e80000100800 */
[----:B---3--:R3:W-:Y:S01]  /*2dd20*/  STL [R1+0x1ac4], R146 ;  /* 0x001ac49201007387 */ /* 0x0087e20000100800 */
[----:B-1----:R-:W-:-:S03]  /*2dd30*/  MOV R0, R147 ;  /* 0x0000009300007202 */ /* 0x002fc60000000f00 */
[----:B------:R-:W2:Y:S04]  /*2dd40*/  LDL.LU.64 R144, [R1+0x1b28] ;  /* 0x001b280001907983 */ /* 0x000ea80000300a00 */
[----:B------:R4:W-:Y:S04]  /*2dd50*/  STL [R1+0x1ac0], R0 ;  /* 0x001ac00001007387 */ /* 0x0009e80000100800 */
[----:B------:R-:W-:Y:S04]  /*2dd60*/  STL [R1+0x1acc], R246 ;  /* 0x001accf601007387 */ /* 0x000fe80000100800 */
[----:B------:R-:W-:Y:S04]  /*2dd70*/  STL [R1+0x1ac8], R247 ;  /* 0x001ac8f701007387 */ /* 0x000fe80000100800 */
[----:B---3--:R-:W3:Y:S04]  /*2dd80*/  LDL.LU.64 R146, [R1+0x1b30] ;  /* 0x001b300001927983 */ /* 0x008ee80000300a00 */
[----:B------:R-:W-:Y:S04]  /*2dd90*/  STL [R1+0x1ad4], R180 ;  /* 0x001ad4b401007387 */ /* 0x000fe80000100800 */
[----:B------:R-:W-:Y:S01]  /*2dda0*/  STL [R1+0x1ad0], R181 ;  /* 0x001ad0b501007387 */ /* 0x000fe20000100800 */
[----:B----4-:R-:W-:-:S03]  /*2ddb0*/  IMAD.MOV.U32 R0, RZ, RZ, R149 ;  /* 0x000000ffff007224 */ /* 0x010fc600078e0095 */
[----:B------:R1:W-:Y:S04]  /*2ddc0*/  STL [R1+0x1adc], R148 ;  /* 0x001adc9401007387 */ /* 0x0003e80000100800 */
[----:B-1----:R-:W4:Y:S04]  /*2ddd0*/  LDL.LU.64 R148, [R1+0x1b40] ;  /* 0x001b400001947983 */ /* 0x002f280000300a00 */
        /* <DEDUP_REMOVED lines=9> */
[----:B------:R-:W-:Y:S04]  /*2de70*/  STL [R1+0x1af4], R184 ;  /* 0x001af4b801007387 */ /* 0x000fe80000100800 */
[----:B------:R-:W-:Y:S01]  /*2de80*/  STL [R1+0x1af0], R185 ;  /* 0x001af0b901007387 */ /* 0x000fe20000100800 */
[----:B--2---:R-:W-:-:S03]  /*2de90*/  MOV R0, R251 ;  /* 0x000000fb00007202 */ /* 0x004fc60000000f00 */
[----:B------:R1:W-:Y:S04]  /*2dea0*/  STL [R1+0x1afc], R250 ;  /* 0x001afcfa01007387 */ /* 0x0003e80000100800 */
[----:B-1----:R-:W2:Y:S04]  /*2deb0*/  LDL.LU.64 R250, [R1+0x1b60] ;  /* 0x001b600001fa7983 */ /* 0x002ea80000300a00 */
[----:B------:R1:W-:Y:S04]  /*2dec0*/  STL [R1+0x1af8], R0 ;  /* 0x001af80001007387 */ /* 0x0003e80000100800 */
[----:B------:R1:W-:Y:S02]  /*2ded0*/  STL [R1+0x1b04], R138 ;  /* 0x001b048a01007387 */ /* 0x0003e40000100800 */
[----:B-1----:R-:W-:-:S02]  /*2dee0*/  IMAD.MOV.U32 R0, RZ, RZ, R139 ;  /* 0x000000ffff007224 */ /* 0x002fc400078e008b */
[----:B------:R-:W2:Y:S04]  /*2def0*/  LDL.LU.64 R138, [R1+0x1b68] ;  /* 0x001b6800018a7983 */ /* 0x000ea80000300a00 */
[----:B------:R1:W-:Y:S04]  /*2df00*/  STL [R1+0x1b00], R0 ;  /* 0x001b000001007387 */ /* 0x0003e80000100800 */
[----:B------:R1:W-:Y:S02]  /*2df10*/  STL [R1+0x1b0c], R140 ;  /* 0x001b0c8c01007387 */ /* 0x0003e40000100800 */
[----:B-1----:R-:W-:-:S02]  /*2df20*/  IMAD.MOV.U32 R0, RZ, RZ, R141 ;  /* 0x000000ffff007224 */ /* 0x002fc400078e008d */
[----:B------:R-:W-:Y:S04]  /*2df30*/  STL [R1+0x1b14], R188 ;  /* 0x001b14bc01007387 */ /* 0x000fe80000100800 */
[----:B------:R1:W-:Y:S04]  /*2df40*/  STL [R1+0x1b08], R0 ;  /* 0x001b080001007387 */ /* 0x0003e80000100800 */
[----:B------:R-:W2:Y:S04]  /*2df50*/  LDL.LU.64 R140, [R1+0x1b70] ;  /* 0x001b7000018c7983 */ /* 0x000ea80000300a00 */
[----:B------:R-:W-:Y:S01]  /*2df60*/  STL [R1+0x1b10], R189 ;  /* 0x001b10bd01007387 */ /* 0x000fe20000100800 */
[----:B-1----:R-:W-:-:S03]  /*2df70*/  IMAD.MOV.U32 R0, RZ, RZ, R143 ;  /* 0x000000ffff007224 */ /* 0x002fc600078e008f */
[----:B------:R1:W-:Y:S04]  /*2df80*/  STL [R1+0x1b1c], R142 ;  /* 0x001b1c8e01007387 */ /* 0x0003e80000100800 */
[----:B-1----:R-:W2:Y:S04]  /*2df90*/  LDL.LU.64 R142, [R1+0x1b80] ;  /* 0x001b8000018e7983 */ /* 0x002ea80000300a00 */
[----:B------:R1:W-:Y:S04]  /*2dfa0*/  STL [R1+0x1b18], R0 ;  /* 0x001b180001007387 */ /* 0x0003e80000100800 */
[----:B------:R3:W-:Y:S01]  /*2dfb0*/  STL [R1+0x1b24], R144 ;  /* 0x001b249001007387 */ /* 0x0007e20000100800 */
[----:B-1----:R-:W-:-:S03]  /*2dfc0*/  MOV R0, R145 ;  /* 0x0000009100007202 */ /* 0x002fc60000000f00 */
[----:B---3--:R-:W3:Y:S04]  /*2dfd0*/  LDL.LU.64 R144, [R1+0x1b88] ;  /* 0x001b880001907983 */ /* 0x008ee80000300a00 */
[----:B------:R1:W-:Y:S04]  /*2dfe0*/  STL [R1+0x1b20], R0 ;  /* 0x001b200001007387 */ /* 0x0003e80000100800 */
[----:B------:R-:W-:Y:S04]  /*2dff0*/  STL [R1+0x1b2c], R146 ;  /* 0x001b2c9201007387 */ /* 0x000fe80000100800 */
[----:B------:R-:W3:Y:S01]  /*2e000*/  LDL.LU.64 R134, [R1+0x1b90] ;  /* 0x001b900001867983 */ /* 0x000ee20000300a00 */
[----:B-1----:R-:W-:-:S05]  /*2e010*/  IMAD.MOV.U32 R0, RZ, RZ, R147 ;  /* 0x000000ffff007224 */ /* 0x002fca00078e0093 */
[----:B------:R4:W-:Y:S04]  /*2e020*/  STL [R1+0x1b28], R0 ;  /* 0x001b280001007387 */ /* 0x0009e80000100800 */
[----:B------:R-:W-:Y:S04]  /*2e030*/  STL [R1+0x1b34], R196 ;  /* 0x001b34c401007387 */ /* 0x000fe80000100800 */
[----:B------:R-:W-:Y:S01]  /*2e040*/  STL [R1+0x1b30], R197 ;  /* 0x001b30c501007387 */ /* 0x000fe20000100800 */
[----:B----4-:R-:W-:-:S03]  /*2e050*/  IMAD.MOV.U32 R0, RZ, RZ, R149 ;  /* 0x000000ffff007224 */ /* 0x010fc600078e0095 */
[----:B------:R-:W-:Y:S04]  /*2e060*/  STL [R1+0x1b3c], R148 ;  /* 0x001b3c9401007387 */ /* 0x000fe80000100800 */
[----:B------:R-:W4:Y:S04]  /*2e070*/  LDL.LU.64 R146, [R1+0x1ba0] ;  /* 0x001ba00001927983 */ /* 0x000f280000300a00 */
[----:B------:R1:W-:Y:S04]  /*2e080*/  STL [R1+0x1b38], R0 ;  /* 0x001b380001007387 */ /* 0x0003e80000100800 */
[----:B------:R1:W-:Y:S02]  /*2e090*/  STL [R1+0x1b44], R150 ;  /* 0x001b449601007387 */ /* 0x0003e40000100800 */
[----:B-1----:R-:W-:-:S02]  /*2e0a0*/  IMAD.MOV.U32 R0, RZ, RZ, R151 ;  /* 0x000000ffff007224 */ /* 0x002fc400078e0097 */
[----:B------:R-:W4:Y:S04]  /*2e0b0*/  LDL.LU.64 R148, [R1+0x1ba8] ;  /* 0x001ba80001947983 */ /* 0x000f280000300a00 */
[----:B------:R-:W-:Y:S04]  /*2e0c0*/  STL [R1+0x1b4c], R136 ;  /* 0x001b4c8801007387 */ /* 0x000fe80000100800 */
[----:B------:R1:W-:Y:S04]  /*2e0d0*/  STL [R1+0x1b40], R0 ;  /* 0x001b400001007387 */ /* 0x0003e80000100800 */
[----:B------:R-:W4:Y:S01]  /*2e0e0*/  LDL.LU.64 R150, [R1+0x1bb0] ;  /* 0x001bb00001967983 */ /* 0x000f220000300a00 */
[----:B-1----:R-:W-:-:S03]  /*2e0f0*/  MOV R0, R137 ;  /* 0x0000008900007202 */ /* 0x002fc60000000f00 */
[----:B------:R-:W-:Y:S04]  /*2e100*/  STL [R1+0x1b54], R200 ;  /* 0x001b54c801007387 */ /* 0x000fe80000100800 */
[----:B------:R2:W-:Y:S04]  /*2e110*/  STL [R1+0x1b48], R0 ;  /* 0x001b480001007387 */ /* 0x0005e80000100800 */
[----:B------:R-:W-:Y:S01]  /*2e120*/  STL [R1+0x1b50], R201 ;  /* 0x001b50c901007387 */ /* 0x000fe20000100800 */
[----:B--2---:R-:W-:-:S03]  /*2e130*/  IMAD.MOV.U32 R0, RZ, RZ, R251 ;  /* 0x000000ffff007224 */ /* 0x004fc600078e00fb */
[----:B------:R1:W-:Y:S04]  /*2e140*/  STL [R1+0x1b5c], R250 ;  /* 0x001b5cfa01007387 */ /* 0x0003e80000100800 */
[----:B------:R-:W2:Y:S04]  /*2e150*/  LDL.LU.64 R136, [R1+0x1bc0] ;  /* 0x001bc00001887983 */ /* 0x000ea80000300a00 */
[----:B------:R1:W-:Y:S04]  /*2e160*/  STL [R1+0x1b58], R0 ;  /* 0x001b580001007387 */ /* 0x0003e80000100800 */
[----:B------:R1:W-:Y:S04]  /*2e170*/  STL [R1+0x1b64], R138 ;  /* 0x001b648a01007387 */ /* 0x0003e80000100800 */
[----:B-1----:R-:W2:Y:S01]  /*2e180*/  LDL.LU.64 R250, [R1+0x1bc8] ;  /* 0x001bc80001fa7983 */ /* 0x002ea20000300a00 */
[----:B------:R-:W-:-:S03]  /*2e190*/  IMAD.MOV.U32 R0, RZ, RZ, R139 ;  /* 0x000000ffff007224 */ /* 0x000fc600078e008b */
[----:B------:R-:W2:Y:S04]  /*2e1a0*/  LDL.LU.64 R138, [R1+0x1bd0] ;  /* 0x001bd000018a7983 */ /* 0x000ea80000300a00 */
[----:B------:R1:W-:Y:S04]  /*2e1b0*/  STL [R1+0x1b60], R0 ;  /* 0x001b600001007387 */ /* 0x0003e80000100800 */
[----:B------:R-:W-:Y:S01]  /*2e1c0*/  STL [R1+0x1b6c], R140 ;  /* 0x001b6c8c01007387 */ /* 0x000fe20000100800 */
[----:B-1----:R-:W-:-:S03]  /*2e1d0*/  IMAD.MOV.U32 R0, RZ, RZ, R141 ;  /* 0x000000ffff007224 */ /* 0x002fc600078e008d */
[----:B------:R-:W-:Y:S04]  /*2e1e0*/  STL [R1+0x1b74], R204 ;  /* 0x001b74cc01007387 */ /* 0x000fe80000100800 */
[----:B------:R1:W-:Y:S04]  /*2e1f0*/  STL [R1+0x1b68], R0 ;  /* 0x001b680001007387 */ /* 0x0003e80000100800 */
[----:B------:R-:W-:Y:S04]  /*2e200*/  STL [R1+0x1b70], R205 ;  /* 0x001b70cd01007387 */ /* 0x000fe80000100800 */
[----:B------:R3:W-:Y:S01]  /*2e210*/  STL [R1+0x1b7c], R142 ;  /* 0x001b7c8e01007387 */ /* 0x0007e20000100800 */
[----:B-1----:R-:W-:-:S03]  /*2e220*/  MOV R0, R143 ;  /* 0x0000008f00007202 */ /* 0x002fc60000000f00 */
[----:B------:R-:W2:Y:S04]  /*2e230*/  LDL.LU.64 R140, [R1+0x1be0] ;  /* 0x001be000018c7983 */ /* 0x000ea80000300a00 */
[----:B---3--:R-:W-:Y:S04]  /*2e240*/  STL [R1+0x1b84], R144 ;  /* 0x001b849001007387 */ /* 0x008fe80000100800 */
[----:B------:R1:W-:Y:S04]  /*2e250*/  STL [R1+0x1b78], R0 ;  /* 0x001b780001007387 */ /* 0x0003e80000100800 */
[----:B------:R-:W3:Y:S01]  /*2e260*/  LDL.LU.64 R142, [R1+0x1be8] ;  /* 0x001be800018e7983 */ /* 0x000ee20000300a00 */
[----:B-1----:R-:W-:-:S03]  /*2e270*/  IMAD.MOV.U32 R0, RZ, RZ, R145 ;  /* 0x000000ffff007224 */ /* 0x002fc600078e0091 */
[----:B------:R-:W-:Y:S04]  /*2e280*/  STL [R1+0x1b8c], R134 ;  /* 0x001b8c8601007387 */ /* 0x000fe80000100800 */
[----:B------:R1:W-:Y:S04]  /*2e290*/  STL [R1+0x1b80], R0 ;  /* 0x001b800001007387 */ /* 0x0003e80000100800 */
[----:B------:R-:W3:Y:S01]  /*2e2a0*/  LDL.LU.64 R144, [R1+0x1bf0] ;  /* 0x001bf00001907983 */ /* 0x000ee20000300a00 */
[----:B-1----:R-:W-:-:S03]  /*2e2b0*/  IMAD.MOV.U32 R0, RZ, RZ, R135 ;  /* 0x000000ffff007224 */ /* 0x002fc600078e0087 */
[----:B------:R-:W-:Y:S04]  /*2e2c0*/  STL [R1+0x1b94], R212 ;  /* 0x001b94d401007387 */ /* 0x000fe80000100800 */
[----:B------:R4:W-:Y:S04]  /*2e2d0*/  STL [R1+0x1b88], R0 ;  /* 0x001b880001007387 */ /* 0x0009e80000100800 */
[----:B------:R-:W-:Y:S01]  /*2e2e0*/  STL [R1+0x1b90], R213 ;  /* 0x001b90d501007387 */ /* 0x000fe20000100800 */
[----:B----4-:R-:W-:-:S03]  /*2e2f0*/  IMAD.MOV.U32 R0, RZ, RZ, R147 ;  /* 0x000000ffff007224 */ /* 0x010fc600078e0093 */
[----:B------:R1:W-:Y:S04]  /*2e300*/  STL [R1+0x1b9c], R146 ;  /* 0x001b9c9201007387 */ /* 0x0003e80000100800 */
[----:B------:R-:W-:Y:S04]  /*2e310*/  STL [R1+0x1ba4], R148 ;  /* 0x001ba49401007387 */ /* 0x000fe80000100800 */
[----:B------:R4:W-:Y:S04]  /*2e320*/  STL [R1+0x1b98], R0 ;  /* 0x001b980001007387 */ /* 0x0009e80000100800 */
[----:B-1----:R-:W3:Y:S01]  /*2e330*/  LDL.LU.64 R146, [R1+0x1c00] ;  /* 0x001c000001927983 */ /* 0x002ee20000300a00 */
[----:B----4-:R-:W-:-:S03]  /*2e340*/  MOV R0, R149 ;  /* 0x0000009500007202 */ /* 0x010fc60000000f00 */
[----:B------:R-:W-:Y:S04]  /*2e350*/  STL [R1+0x1bac], R150 ;  /* 0x001bac9601007387 */ /* 0x000fe80000100800 */
[----:B------:R1:W-:Y:S04]  /*2e360*/  STL [R1+0x1ba0], R0 ;  /* 0x001ba00001007387 */ /* 0x0003e80000100800 */
[----:B------:R-:W4:Y:S01]  /*2e370*/  LDL.LU.64 R148, [R1+0x1c08] ;  /* 0x001c080001947983 */ /* 0x000f220000300a00 */
[----:B-1----:R-:W-:-:S03]  /*2e380*/  IMAD.MOV.U32 R0, RZ, RZ, R151 ;  /* 0x000000ffff007224 */ /* 0x002fc600078e0097 */
[----:B------:R-:W-:Y:S04]  /*2e390*/  STL [R1+0x1bb4], R220 ;  /* 0x001bb4dc01007387 */ /* 0x000fe80000100800 */
[----:B------:R2:W-:Y:S04]  /*2e3a0*/  STL [R1+0x1ba8], R0 ;  /* 0x001ba80001007387 */ /* 0x0005e80000100800 */
[----:B------:R-:W4:Y:S04]  /*2e3b0*/  LDL.LU.64 R150, [R1+0x1c10] ;  /* 0x001c100001967983 */ /* 0x000f280000300a00 */
[----:B------:R-:W-:Y:S01]  /*2e3c0*/  STL [R1+0x1bb0], R221 ;  /* 0x001bb0dd01007387 */ /* 0x000fe20000100800 */
[----:B--2---:R-:W-:-:S03]  /*2e3d0*/  IMAD.MOV.U32 R0, RZ, RZ, R137 ;  /* 0x000000ffff007224 */ /* 0x004fc600078e0089 */
[----:B------:R-:W-:Y:S04]  /*2e3e0*/  STL [R1+0x1bbc], R136 ;  /* 0x001bbc8801007387 */ /* 0x000fe80000100800 */
[----:B------:R-:W-:Y:S04]  /*2e3f0*/  STL [R1+0x1bc4], R250 ;  /* 0x001bc4fa01007387 */ /* 0x000fe80000100800 */
[----:B------:R1:W-:Y:S04]  /*2e400*/  STL [R1+0x1bb8], R0 ;  /* 0x001bb80001007387 */ /* 0x0003e80000100800 */
[----:B------:R-:W-:Y:S01]  /*2e410*/  STL [R1+0x1bcc], R138 ;  /* 0x001bcc8a01007387 */ /* 0x000fe20000100800 */
[----:B-1----:R-:W-:-:S05]  /*2e420*/  IMAD.MOV.U32 R0, RZ, RZ, R251 ;  /* 0x000000ffff007224 */ /* 0x002fca00078e00fb */
[----:B------:R1:W-:Y:S04]  /*2e430*/  STL [R1+0x1bc0], R0 ;  /* 0x001bc00001007387 */ /* 0x0003e80000100800 */
[----:B------:R-:W2:Y:S01]  /*2e440*/  LDL.LU.64 R250, [R1+0x1c20] ;  /* 0x001c200001fa7983 */ /* 0x000ea20000300a00 */
[----:B-1----:R-:W-:-:S03]  /*2e450*/  MOV R0, R139 ;  /* 0x0000008b00007202 */ /* 0x002fc60000000f00 */
[----:B------:R-:W-:Y:S04]  /*2e460*/  STL [R1+0x1bd4], R228 ;  /* 0x001bd4e401007387 */ /* 0x000fe80000100800 */
[----:B------:R1:W-:Y:S04]  /*2e470*/  STL [R1+0x1bc8], R0 ;  /* 0x001bc80001007387 */ /* 0x0003e80000100800 */
[----:B------:R-:W2:Y:S04]  /*2e480*/  LDL.LU.64 R136, [R1+0x1c28] ;  /* 0x001c280001887983 */ /* 0x000ea80000300a00 */
[----:B------:R-:W-:Y:S04]  /*2e490*/  STL [R1+0x1bd0], R229 ;  /* 0x001bd0e501007387 */ /* 0x000fe80000100800 */
[----:B------:R3:W-:Y:S01]  /*2e4a0*/  STL [R1+0x1bdc], R140 ;  /* 0x001bdc8c01007387 */ /* 0x0007e20000100800 */
[----:B-1----:R-:W-:-:S03]  /*2e4b0*/  IMAD.MOV.U32 R0, RZ, RZ, R141 ;  /* 0x000000ffff007224 */ /* 0x002fc600078e008d */
[----:B------:R-:W2:Y:S04]  /*2e4c0*/  LDL.LU.64 R138, [R1+0x1c30] ;  /* 0x001c3000018a7983 */ /* 0x000ea80000300a00 */
[----:B---3--:R-:W-:Y:S04]  /*2e4d0*/  STL [R1+0x1be4], R142 ;  /* 0x001be48e01007387 */ /* 0x008fe80000100800 */
[----:B------:R1:W-:Y:S04]  /*2e4e0*/  STL [R1+0x1bd8], R0 ;  /* 0x001bd80001007387 */ /* 0x0003e80000100800 */
[----:B------:R-:W3:Y:S01]  /*2e4f0*/  LDL.LU.64 R140, [R1+0x1c38] ;  /* 0x001c3800018c7983 */ /* 0x000ee20000300a00 */
[----:B-1----:R-:W-:-:S03]  /*2e500*/  IMAD.MOV.U32 R0, RZ, RZ, R143 ;  /* 0x000000ffff007224 */ /* 0x002fc600078e008f */
[----:B------:R-:W-:Y:S04]  /*2e510*/  STL [R1+0x1bec], R144 ;  /* 0x001bec9001007387 */ /* 0x000fe80000100800 */
[----:B------:R1:W-:Y:S04]  /*2e520*/  STL [R1+0x1be0], R0 ;  /* 0x001be00001007387 */ /* 0x0003e80000100800 */
[----:B------:R-:W3:Y:S04]  /*2e530*/  LDL.LU.64 R142, [R1+0x1c40] ;  /* 0x001c4000018e7983 */ /* 0x000ee80000300a00 */
[----:B------:R-:W3:Y:S01]  /*2e540*/  LDL.LU.64 R130, [R1+0x1c48] ;  /* 0x001c480001827983 */ /* 0x000ee20000300a00 */
[----:B-1----:R-:W-:-:S05]  /*2e550*/  IMAD.MOV.U32 R0, RZ, RZ, R145 ;  /* 0x000000ffff007224 */ /* 0x002fca00078e0091 */
[----:B------:R1:W-:Y:S04]  /*2e560*/  STL [R1+0x1be8], R0 ;  /* 0x001be80001007387 */ /* 0x0003e80000100800 */
[----:B------:R-:W-:Y:S04]  /*2e570*/  STL [R1+0x1bf4], R236 ;  /* 0x001bf4ec01007387 */ /* 0x000fe80000100800 */
[----:B------:R-:W-:Y:S04]  /*2e580*/  STL [R1+0x1bf0], R237 ;  /* 0x001bf0ed01007387 */ /* 0x000fe80000100800 */
[----:B------:R-:W3:Y:S01]  /*2e590*/  LDL.LU.64 R144, [R1+0x1c50] ;  /* 0x001c500001907983 */ /* 0x000ee20000300a00 */
[----:B-1----:R-:W-:-:S03]  /*2e5a0*/  MOV R0, R147 ;  /* 0x0000009300007202 */ /* 0x002fc60000000f00 */
[----:B------:R1:W-:Y:S04]  /*2e5b0*/  STL [R1+0x1bfc], R146 ;  /* 0x001bfc9201007387 */ /* 0x0003e80000100800 */
[----:B-1----:R-:W3:Y:S04]  /*2e5c0*/  LDL.LU.64 R146, [R1+0x1c58] ;  /* 0x001c580001927983 */ /* 0x002ee80000300a00 */
[----:B------:R1:W-:Y:S04]  /*2e5d0*/  STL [R1+0x1bf8], R0 ;  /* 0x001bf80001007387 */ /* 0x0003e80000100800 */
[----:B----4-:R4:W-:Y:S04]  /*2e5e0*/  STL [R1+0x1c04], R148 ;  /* 0x001c049401007387 */ /* 0x0109e80000100800 */
[----:B------:R-:W3:Y:S01]  /*2e5f0*/  LDL.LU.64 R132, [R1+0x1c60] ;  /* 0x001c600001847983 */ /* 0x000ee20000300a00 */
[----:B-1----:R-:W-:-:S03]  /*2e600*/  IMAD.MOV.U32 R0, RZ, RZ, R149 ;  /* 0x000000ffff007224 */ /* 0x002fc600078e0095 */
[----:B------:R-:W-:Y:S04]  /*2e610*/  STL [R1+0x1c0c], R150 ;  /* 0x001c0c9601007387 */ /* 0x000fe80000100800 */
[----:B------:R1:W-:Y:S04]  /*2e620*/  STL [R1+0x1c00], R0 ;  /* 0x001c000001007387 */ /* 0x0003e80000100800 */
[----:B----4-:R-:W4:Y:S01]  /*2e630*/  LDL.LU.64 R148, [R1+0x1c68] ;  /* 0x001c680001947983 */ /* 0x010f220000300a00 */
[----:B-1----:R-:W-:-:S03]  /*2e640*/  IMAD.MOV.U32 R0, RZ, RZ, R151 ;  /* 0x000000ffff007224 */ /* 0x002fc600078e0097 */
[----:B------:R-:W-:Y:S04]  /*2e650*/  STL [R1+0x1c14], R248 ;  /* 0x001c14f801007387 */ /* 0x000fe80000100800 */
[----:B------:R1:W-:Y:S04]  /*2e660*/  STL [R1+0x1c08], R0 ;  /* 0x001c080001007387 */ /* 0x0003e80000100800 */
[----:B------:R-:W4:Y:S04]  /*2e670*/  LDL.LU.64 R150, [R1+0x1c70] ;  /* 0x001c700001967983 */ /* 0x000f280000300a00 */
[----:B------:R-:W-:Y:S04]  /*2e680*/  STL [R1+0x1c10], R249 ;  /* 0x001c10f901007387 */ /* 0x000fe80000100800 */
[----:B------:R-:W4:Y:S04]  /*2e690*/  LDL.LU.64 R134, [R1+0x1c78] ;  /* 0x001c780001867983 */ /* 0x000f280000300a00 */
        /* <DEDUP_REMOVED lines=16> */
[----:B------:R1:W-:Y:S02]  /*2e7a0*/  STL [R1+0x1c3c], R142 ;  /* 0x001c3c8e01007387 */ /* 0x0003e40000100800 */
[----:B-1----:R-:W-:-:S02]  /*2e7b0*/  IMAD.MOV.U32 R0, RZ, RZ, R143 ;  /* 0x000000ffff007224 */ /* 0x002fc400078e008f */
[----:B------:R-:W-:Y:S04]  /*2e7c0*/  STL [R1+0x1c44], R130 ;  /* 0x001c448201007387 */ /* 0x000fe80000100800 */
[----:B------:R1:W-:Y:S04]  /*2e7d0*/  STL [R1+0x1c38], R0 ;  /* 0x001c380001007387 */ /* 0x0003e80000100800 */
[----:B------:R-:W3:Y:S01]  /*2e7e0*/  LDL.LU.64 R142, [R1+0x1ca0] ;  /* 0x001ca000018e7983 */ /* 0x000ee20000300a00 */
[----:B-1----:R-:W-:-:S03]  /*2e7f0*/  MOV R0, R131 ;  /* 0x0000008300007202 */ /* 0x002fc60000000f00 */
[----:B------:R-:W-:Y:S04]  /*2e800*/  STL [R1+0x1c4c], R144 ;  /* 0x001c4c9001007387 */ /* 0x000fe80000100800 */
[----:B------:R1:W-:Y:S02]  /*2e810*/  STL [R1+0x1c40], R0 ;  /* 0x001c400001007387 */ /* 0x0003e40000100800 */
[----:B-1----:R-:W-:Y:S02]  /*2e820*/  IMAD.MOV.U32 R0, RZ, RZ, R145 ;  /* 0x000000ffff007224 */ /* 0x002fe400078e0091 */
[----:B------:R-:W3:Y:S04]  /*2e830*/  LDL.LU.64 R144, [R1+0x1ca8] ;  /* 0x001ca80001907983 */ /* 0x000ee80000300a00 */
[----:B------:R1:W-:Y:S02]  /*2e840*/  STL [R1+0x1c48], R0 ;  /* 0x001c480001007387 */ /* 0x0003e40000100800 */
[----:B-1----:R-:W-:-:S02]  /*2e850*/  IMAD.MOV.U32 R0, RZ, RZ, R147 ;  /* 0x000000ffff007224 */ /* 0x002fc400078e0093 */
[----:B------:R1:W-:Y:S04]  /*2e860*/  STL [R1+0x1c54], R146 ;  /* 0x001c549201007387 */ /* 0x0003e80000100800 */
[----:B------:R-:W-:Y:S04]  /*2e870*/  STL [R1+0x1c5c], R132 ;  /* 0x001c5c8401007387 */ /* 0x000fe80000100800 */
[----:B------:R1:W-:Y:S04]  /*2e880*/  STL [R1+0x1c50], R0 ;  /* 0x001c500001007387 */ /* 0x0003e80000100800 */
[----:B-1----:R-:W3:Y:S01]  /*2e890*/  LDL.LU.64 R146, [R1+0x1cb0] ;  /* 0x001cb00001927983 */ /* 0x002ee20000300a00 */
[----:B------:R-:W-:-:S03]  /*2e8a0*/  IMAD.MOV.U32 R0, RZ, RZ, R133 ;  /* 0x000000ffff007224 */ /* 0x000fc600078e0085 */
[----:B----4-:R-:W-:Y:S04]  /*2e8b0*/  STL [R1+0x1c64], R148 ;  /* 0x001c649401007387 */ /* 0x010fe80000100800 */
[----:B------:R1:W-:Y:S02]  /*2e8c0*/  STL [R1+0x1c58], R0 ;  /* 0x001c580001007387 */ /* 0x0003e40000100800 */
[----:B-1----:R-:W-:Y:S02]  /*2e8d0*/  MOV R0, R149 ;  /* 0x0000009500007202 */ /* 0x002fe40000000f00 */
        /* <DEDUP_REMOVED lines=8> */
[----:B--2---:R-:W-:Y:S04]  /*2e960*/  STL [R1+0x1c7c], R250 ;  /* 0x001c7cfa01007387 */ /* 0x004fe80000100800 */
[----:B------:R1:W-:Y:S02]  /*2e970*/  STL [R1+0x1c70], R0 ;  /* 0x001c700001007387 */ /* 0x0003e40000100800 */
[----:B-1----:R-:W-:Y:S02]  /*2e980*/  IMAD.MOV.U32 R0, RZ, RZ, R251 ;  /* 0x000000ffff007224 */ /* 0x002fe400078e00fb */
[----:B------:R-:W2:Y:S04]  /*2e990*/  LDL.LU.64 R250, [R1+0x1cc8] ;  /* 0x001cc80001fa7983 */ /* 0x000ea80000300a00 */
[----:B------:R1:W-:Y:S04]  /*2e9a0*/  STL [R1+0x1c78], R0 ;  /* 0x001c780001007387 */ /* 0x0003e80000100800 */
[----:B------:R-:W-:Y:S04]  /*2e9b0*/  STL [R1+0x1c84], R136 ;  /* 0x001c848801007387 */ /* 0x000fe80000100800 */
[----:B------:R-:W2:Y:S01]  /*2e9c0*/  LDL.LU.64 R122, [R1+0x1cd0] ;  /* 0x001cd000017a7983 */ /* 0x000ea20000300a00 */
[----:B-1----:R-:W-:-:S05]  /*2e9d0*/  MOV R0, R137 ;  /* 0x0000008900007202 */ /* 0x002fca0000000f00 */
[----:B------:R1:W-:Y:S04]  /*2e9e0*/  STL [R1+0x1c80], R0 ;  /* 0x001c800001007387 */ /* 0x0003e80000100800 */
[----:B------:R-:W-:Y:S04]  /*2e9f0*/  STL [R1+0x1c8c], R138 ;  /* 0x001c8c8a01007387 */ /* 0x000fe80000100800 */
[----:B------:R-:W2:Y:S01]  /*2ea00*/  LDL.LU.64 R124, [R1+0x1cd8] ;  /* 0x001cd800017c7983 */ /* 0x000ea20000300a00 */
[----:B-1----:R-:W-:-:S05]  /*2ea10*/  IMAD.MOV.U32 R0, RZ, RZ, R139 ;  /* 0x000000ffff007224 */ /* 0x002fca00078e008b */
[----:B------:R1:W-:Y:S04]  /*2ea20*/  STL [R1+0x1c88], R0 ;  /* 0x001c880001007387 */ /* 0x0003e80000100800 */
[----:B---3--:R-:W-:Y:S04]  /*2ea30*/  STL [R1+0x1c94], R140 ;  /* 0x001c948c01007387 */ /* 0x008fe80000100800 */
[----:B------:R-:W3:Y:S01]  /*2ea40*/  LDL.LU.64 R126, [R1+0x1ce0] ;  /* 0x001ce000017e7983 */ /* 0x000ee20000300a00 */
[----:B-1----:R-:W-:-:S03]  /*2ea50*/  IMAD.MOV.U32 R0, RZ, RZ, R141 ;  /* 0x000000ffff007224 */ /* 0x002fc600078e008d */
[----:B------:R-:W3:Y:S04]  /*2ea60*/  LDL.LU.64 R128, [R1+0x1ce8] ;  /* 0x001ce80001807983 */ /* 0x000ee80000300a00 */
[----:B------:R1:W-:Y:S04]  /*2ea70*/  STL [R1+0x1c90], R0 ;  /* 0x001c900001007387 */ /* 0x0003e80000100800 */
[----:B------:R-:W-:Y:S04]  /*2ea80*/  STL [R1+0x1c9c], R142 ;  /* 0x001c9c8e01007387 */ /* 0x000fe80000100800 */
[----:B------:R-:W3:Y:S01]  /*2ea90*/  LDL.LU.64 R130, [R1+0x1cf0] ;  /* 0x001cf00001827983 */ /* 0x000ee20000300a00 */
[----:B-1----:R-:W-:-:S03]  /*2eaa0*/  IMAD.MOV.U32 R0, RZ, RZ, R143 ;  /* 0x000000ffff007224 */ /* 0x002fc600078e008f */
[----:B------:R-:W3:Y:S04]  /*2eab0*/  LDL.LU.64 R132, [R1+0x1cf8] ;  /* 0x001cf80001847983 */ /* 0x000ee80000300a00 */
[----:B------:R1:W-:Y:S04]  /*2eac0*/  STL [R1+0x1c98], R0 ;  /* 0x001c980001007387 */ /* 0x0003e80000100800 */
[----:B------:R-:W-:Y:S04]  /*2ead0*/  STL [R1+0x1ca4], R144 ;  /* 0x001ca49001007387 */ /* 0x000fe80000100800 */
[----:B------:R-:W3:Y:S01]  /*2eae0*/  LDL.LU.64 R134, [R1+0x1d00] ;  /* 0x001d000001867983 */ /* 0x000ee20000300a00 */
[----:B-1----:R-:W-:-:S03]  /*2eaf0*/  MOV R0, R145 ;  /* 0x0000009100007202 */ /* 0x002fc60000000f00 */
[----:B------:R-:W3:Y:S04]  /*2eb00*/  LDL.LU.64 R136, [R1+0x1d08] ;  /* 0x001d080001887983 */ /* 0x000ee80000300a00 */
[----:B------:R1:W-:Y:S04]  /*2eb10*/  STL [R1+0x1ca0], R0 ;  /* 0x001ca00001007387 */ /* 0x0003e80000100800 */
[----:B------:R-:W-:Y:S04]  /*2eb20*/  STL [R1+0x1cac], R146 ;  /* 0x001cac9201007387 */ /* 0x000fe80000100800 */
[----:B------:R-:W3:Y:S01]  /*2eb30*/  LDL.LU.64 R138, [R1+0x1d10] ;  /* 0x001d1000018a7983 */ /* 0x000ee20000300a00 */
[----:B-1----:R-:W-:-:S03]  /*2eb40*/  IMAD.MOV.U32 R0, RZ, RZ, R147 ;  /* 0x000000ffff007224 */ /* 0x002fc600078e0093 */
[----:B------:R-:W3:Y:S04]  /*2eb50*/  LDL.LU.64 R140, [R1+0x1d18] ;  /* 0x001d1800018c7983 */ /* 0x000ee80000300a00 */
[----:B------:R1:W-:Y:S04]  /*2eb60*/  STL [R1+0x1ca8], R0 ;  /* 0x001ca80001007387 */ /* 0x0003e80000100800 */
[----:B----4-:R-:W-:Y:S04]  /*2eb70*/  STL [R1+0x1cb4], R148 ;  /* 0x001cb49401007387 */ /* 0x010fe80000100800 */
[----:B------:R-:W4:Y:S01]  /*2eb80*/  LDL.LU.64 R142, [R1+0x1d20] ;  /* 0x001d2000018e7983 */ /* 0x000f220000300a00 */
        /* <DEDUP_REMOVED lines=8> */
[----:B--2---:R2:W-:Y:S01]  /*2ec10*/  STL [R1+0x1cc4], R250 ;  /* 0x001cc4fa01007387 */ /* 0x0045e20000100800 */
[----:B-1----:R-:W-:-:S03]  /*2ec20*/  MOV R0, R251 ;  /* 0x000000fb00007202 */ /* 0x002fc60000000f00 */
[----:B------:R-:W4:Y:S04]  /*2ec30*/  LDL.LU.64 R150, [R1+0x1d40] ;  /* 0x001d400001967983 */ /* 0x000f280000300a00 */
[----:B------:R-:W-:Y:S04]  /*2ec40*/  STL [R1+0x1ccc], R122 ;  /* 0x001ccc7a01007387 */ /* 0x000fe80000100800 */
[----:B------:R1:W-:Y:S04]  /*2ec50*/  STL [R1+0x1cc0], R0 ;  /* 0x001cc00001007387 */ /* 0x0003e80000100800 */
[----:B--2---:R-:W2:Y:S01]  /*2ec60*/  LDL.LU.64 R250, [R1+0x1e98] ;  /* 0x001e980001fa7983 */ /* 0x004ea20000300a00 */
[----:B-1----:R-:W-:-:S03]  /*2ec70*/  IMAD.MOV.U32 R0, RZ, RZ, R123 ;  /* 0x000000ffff007224 */ /* 0x002fc600078e007b */
[----:B------:R-:W-:Y:S04]  /*2ec80*/  STL [R1+0x1cd4], R124 ;  /* 0x001cd47c01007387 */ /* 0x000fe80000100800 */
[----:B------:R1:W-:Y:S02]  /*2ec90*/  STL [R1+0x1cc8], R0 ;  /* 0x001cc80001007387 */ /* 0x0003e40000100800 */
[----:B-1----:R-:W-:Y:S02]  /*2eca0*/  IMAD.MOV.U32 R0, RZ, RZ, R125 ;  /* 0x000000ffff007224 */ /* 0x002fe400078e007d */
[----:B---3--:R-:W-:Y:S04]  /*2ecb0*/  STL [R1+0x1cdc], R126 ;  /* 0x001cdc7e01007387 */ /* 0x008fe80000100800 */
[----:B------:R1:W-:Y:S04]  /*2ecc0*/  STL [R1+0x1cd0], R0 ;  /* 0x001cd00001007387 */ /* 0x0003e80000100800 */
[----:B------:R-:W-:Y:S01]  /*2ecd0*/  STL [R1+0x1ce4], R128 ;  /* 0x001ce48001007387 */ /* 0x000fe20000100800 */
[----:B-1----:R-:W-:-:S05]  /*2ece0*/  IMAD.MOV.U32 R0, RZ, RZ, R127 ;  /* 0x000000ffff007224 */ /* 0x002fca00078e007f */
[----:B------:R1:W-:Y:S04]  /*2ecf0*/  STL [R1+0x1cd8], R0 ;  /* 0x001cd80001007387 */ /* 0x0003e80000100800 */
[----:B------:R-:W-:Y:S01]  /*2ed00*/  STL [R1+0x1cec], R130 ;  /* 0x001cec8201007387 */ /* 0x000fe20000100800 */
[----:B-1----:R-:W-:-:S05]  /*2ed10*/  MOV R0, R129 ;  /* 0x0000008100007202 */ /* 0x002fca0000000f00 */
        /* <DEDUP_REMOVED lines=11> */
[----:B------:R-:W-:Y:S04]  /*2edd0*/  STL [R1+0x1d0c], R138 ;  /* 0x001d0c8a01007387 */ /* 0x000fe80000100800 */
[----:B------:R1:W-:Y:S04]  /*2ede0*/  STL [R1+0x1d00], R0 ;  /* 0x001d000001007387 */ /* 0x0003e80000100800 */
[----:B------:R-:W-:Y:S01]  /*2edf0*/  STL [R1+0x1d14], R140 ;  /* 0x001d148c01007387 */ /* 0x000fe20000100800 */
[----:B-1----:R-:W-:-:S05]  /*2ee00*/  IMAD.MOV.U32 R0, RZ, RZ, R139 ;  /* 0x000000ffff007224 */ /* 0x002fca00078e008b */
[----:B------:R1:W-:Y:S02]  /*2ee10*/  STL [R1+0x1d08], R0 ;  /* 0x001d080001007387 */ /* 0x0003e40000100800 */
[----:B-1----:R-:W-:Y:S02]  /*2ee20*/  IMAD.MOV.U32 R0, RZ, RZ, R141 ;  /* 0x000000ffff007224 */ /* 0x002fe400078e008d */
[----:B----4-:R-:W-:Y:S04]  /*2ee30*/  STL [R1+0x1d1c], R142 ;  /* 0x001d1c8e01007387 */ /* 0x010fe80000100800 */
        /* <DEDUP_REMOVED lines=13> */
[----:B--2---:R-:W-:Y:S01]  /*2ef10*/  STL [R1+0x1d44], R250 ;  /* 0x001d44fa01007387 */ /* 0x004fe20000100800 */
[----:B-1----:R-:W-:-:S05]  /*2ef20*/  IMAD.MOV.U32 R0, RZ, RZ, R151 ;  /* 0x000000ffff007224 */ /* 0x002fca00078e0097 */
[----:B------:R1:W-:Y:S04]  /*2ef30*/  STL [R1+0x1d38], R0 ;  /* 0x001d380001007387 */ /* 0x0003e80000100800 */
[----:B------:R-:W2:Y:S01]  /*2ef40*/  LDL.LU.64 R2, [R1+0x1da0] ;  /* 0x001da00001027983 */ /* 0x000ea20000300a00 */
[----:B-1----:R-:W-:-:S05]  /*2ef50*/  MOV R0, R251 ;  /* 0x000000fb00007202 */ /* 0x002fca0000000f00 */
[----:B------:R-:W-:Y:S04]  /*2ef60*/  STL [R1+0x1d40], R0 ;  /* 0x001d400001007387 */ /* 0x000fe80000100800 */
[----:B------:R-:W3:Y:S04]  /*2ef70*/  LDL.LU.64 R14, [R1+0x1d48] ;  /* 0x001d4800010e7983 */ /* 0x000ee80000300a00 */
[----:B--2---:R1:W-:Y:S04]  /*2ef80*/  STL.64 [R1+0x1030], R2 ;  /* 0x0010300201007387 */ /* 0x0043e80000100a00 */
[----:B-1----:R-:W2:Y:S04]  /*2ef90*/  LDL.LU.64 R2, [R1+0x1fa0] ;  /* 0x001fa00001027983 */ /* 0x002ea80000300a00 */
[----:B---3--:R1:W-:Y:S04]  /*2efa0*/  STL.64 [R1+0x1028], R14 ;  /* 0x0010280e01007387 */ /* 0x0083e80000100a00 */
[----:B-1----:R-:W3:Y:S04]  /*2efb0*/  LDL.LU.64 R14, [R1+0x1ea8] ;  /* 0x001ea800010e7983 */ /* 0x002ee80000300a00 */
[----:B--2---:R1:W-:Y:S04]  /*2efc0*/  STL.64 [R1+0x1020], R2 ;  /* 0x0010200201007387 */ /* 0x0043e80000100a00 */
[----:B-1----:R-:W2:Y:S04]  /*2efd0*/  LDL.LU.64 R2, [R1+0x1db0] ;  /* 0x001db00001027983 */ /* 0x002ea80000300a00 */
[----:B---3--:R1:W-:Y:S04]  /*2efe0*/  STL.64 [R1+0x1018], R14 ;  /* 0x0010180e01007387 */ /* 0x0083e80000100a00 */
[----:B-1----:R-:W3:Y:S04]  /*2eff0*/  LDL.64 R14, [R1+0x1d50] ;  /* 0x001d5000010e7983 */ /* 0x002ee80000100a00 */
[----:B--2---:R1:W-:Y:S04]  /*2f000*/  STL.64 [R1+0x1010], R2 ;  /* 0x0010100201007387 */ /* 0x0043e80000100a00 */
[----:B-1----:R-:W2:Y:S04]  /*2f010*/  LDL.LU.64 R2, [R1+0x1fb0] ;  /* 0x001fb00001027983 */ /* 0x002ea80000300a00 */
[----:B---3--:R1:W-:Y:S04]  /*2f020*/  STL.64 [R1+0x1008], R14 ;  /* 0x0010080e01007387 */ /* 0x0083e80000100a00 */
[----:B-1----:R-:W3:Y:S04]  /*2f030*/  LDL.LU.64 R14, [R1+0x1eb8] ;  /* 0x001eb800010e7983 */ /* 0x002ee80000300a00 */
        /* <DEDUP_REMOVED lines=10> */
[----:B---3--:R-:W-:Y:S04]  /*2f0e0*/  STL.64 [R1+0xfd8], R14 ;  /* 0x000fd80e01007387 */ /* 0x008fe80000100a00 */
[----:B------:R-:W-:Y:S04]  /*2f0f0*/  STL.64 [R1+0xfc8], R234 ;  /* 0x000fc8ea01007387 */ /* 0x000fe80000100a00 */
[----:B--2---:R1:W-:Y:S04]  /*2f100*/  STL.64 [R1+0xfd0], R2 ;  /* 0x000fd00201007387 */ /* 0x0043e80000100a00 */
[----:B-1----:R-:W2:Y:S04]  /*2f110*/  LDL.LU.64 R2, [R1+0x1fd0] ;  /* 0x001fd00001027983 */ /* 0x002ea80000300a00 */
[----:B------:R-:W3:Y:S04]  /*2f120*/  LDL.LU.64 R14, [R1+0x1ed8] ;  /* 0x001ed800010e7983 */ /* 0x000ee80000300a00 */
        /* <DEDUP_REMOVED lines=101> */
[----:B------:R1:W5:Y:S01]  /*2f780*/  LDL.LU.64 R250, [R1+0x1f78] ;  /* 0x001f780001fa7983 */ /* 0x0003620000300a00 */
[----:B------:R-:W-:Y:S01]  /*2f790*/  SHF.R.S32.HI R6, RZ, 0x1f, R12 ;  /* 0x0000001fff067819 */ /* 0x000fe2000001140c */
[----:B------:R-:W-:Y:S01]  /*2f7a0*/  IMAD.MOV.U32 R22, RZ, RZ, R18 ;  /* 0x000000ffff167224 */ /* 0x000fe200078e0012 */
[----:B------:R-:W-:-:S02]  /*2f7b0*/  SHF.L.U32 R4, R5, 0x2, RZ ;  /* 0x0000000205047819 */ /* 0x000fc400000006ff */
[----:B------:R-:W-:Y:S01]  /*2f7c0*/  LEA.HI R6, R6, R12, RZ, 0x7 ;  /* 0x0000000c06067211 */ /* 0x000fe200078f38ff */
[----:B------:R-:W-:Y:S02]  /*2f7d0*/  IMAD.MOV.U32 R12, RZ, RZ, 0x1 ;  /* 0x00000001ff0c7424 */ /* 0x000fe400078e00ff */
[----:B------:R-:W-:Y:S01]  /*2f7e0*/  IMAD.MOV.U32 R23, RZ, RZ, R19 ;  /* 0x000000ffff177224 */ /* 0x000fe200078e0013 */
[----:B--2---:R2:W-:Y:S04]  /*2f7f0*/  STL.64 [R1+0xe00], R2 ;  /* 0x000e000201007387 */ /* 0x0045e80000100a00 */
[----:B------:R1:W5:Y:S04]  /*2f800*/  LDL.LU.64 R248, [R1+0x1e78] ;  /* 0x001e780001f87983 */ /* 0x0003680000300a00 */
        /* <DEDUP_REMOVED lines=39> */
[----:B------:R1:W5:Y:S01]  /*2fa80*/  LDL.LU.64 R166, [R1+0x1e08] ;  /* 0x001e080001a67983 */ /* 0x0003620000300a00 */
[----:B--2---:R-:W-:-:S03]  /*2fa90*/  SHF.R.S32.HI R3, RZ, 0x1f, R5 ;  /* 0x0000001fff037819 */ /* 0x004fc60000011405 */
[----:B------:R1:W5:Y:S04]  /*2faa0*/  LDL.LU.64 R164, [R1+0x20c8] ;  /* 0x0020c80001a47983 */ /* 0x0003680000300a00 */
[----:B------:R1:W5:Y:S04]  /*2fab0*/  LDL.LU.64 R162, [R1+0x2008] ;  /* 0x0020080001a27983 */ /* 0x0003680000300a00 */
[----:B------:R1:W5:Y:S04]  /*2fac0*/  LDL.LU.64 R160, [R1+0x1f10] ;  /* 0x001f100001a07983 */ /* 0x0003680000300a00 */
[----:B------:R1:W5:Y:S01]  /*2fad0*/  LDL.LU.64 R158, [R1+0x1e18] ;  /* 0x001e1800019e7983 */ /* 0x0003620000300a00 */
[----:B------:R-:W-:-:S03]  /*2fae0*/  SHF.L.U64.HI R3, R5, 0x2, R3 ;  /* 0x0000000205037819 */ /* 0x000fc60000010203 */
[----:B------:R1:W5:Y:S01]  /*2faf0*/  LDL.LU.64 R156, [R1+0x20d0] ;  /* 0x0020d000019c7983 */ /* 0x0003620000300a00 */
[----:B------:R-:W-:-:S03]  /*2fb00*/  IMAD.MOV.U32 R5, RZ, RZ, -0x1 ;  /* 0xffffffffff057424 */ /* 0x000fc600078e00ff */
[----:B------:R1:W5:Y:S04]  /*2fb10*/  LDL.LU.64 R154, [R1+0x2018] ;  /* 0x00201800019a7983 */ /* 0x0003680000300a00 */
[----:B------:R1:W5:Y:S04]  /*2fb20*/  LDL.LU.64 R152, [R1+0x1f20] ;  /* 0x001f200001987983 */ /* 0x0003680000300a00 */
[----:B------:R1:W5:Y:S04]  /*2fb30*/  LDL.LU.64 R20, [R1+0x20d8] ;  /* 0x0020d80001147983 */ /* 0x0003680000300a00 */
[----:B------:R1:W5:Y:S04]  /*2fb40*/  LDL.LU.64 R18, [R1+0x2028] ;  /* 0x0020280001127983 */ /* 0x0003680000300a00 */
[----:B------:R1:W5:Y:S04]  /*2fb50*/  LDL.LU.64 R16, [R1+0x1f30] ;  /* 0x001f300001107983 */ /* 0x0003680000300a00 */
[----:B------:R1:W5:Y:S04]  /*2fb60*/  LDL.LU.64 R14, [R1+0x1e30] ;  /* 0x001e3000010e7983 */ /* 0x0003680000300a00 */
[----:B------:R-:W-:Y:S04]  /*2fb70*/  STL [R1+0x1130], R12 ;  /* 0x0011300c01007387 */ /* 0x000fe80000100800 */
[----:B------:R-:W-:Y:S04]  /*2fb80*/  STL [R1+0x1128], RZ ;  /* 0x001128ff01007387 */ /* 0x000fe80000100800 */
[----:B------:R2:W-:Y:S04]  /*2fb90*/  STL [R1+0x1134], R5 ;  /* 0x0011340501007387 */ /* 0x0005e80000100800 */
        /* <DEDUP_REMOVED lines=895> */
[----:B------:R1:W-:Y:S01]  /*33390*/  STL [R1+0x1fc], RZ ;  /* 0x0001fcff01007387 */ /* 0x0003e20000100800 */
[----:B------:R-:W-:Y:S01]  /*333a0*/  SHF.R.S32.HI R0, RZ, 0x1f, R252 ;  /* 0x0000001fff007819 */ /* 0x000fe200000114fc */
[----:B------:R-:W-:Y:S01]  /*333b0*/  IMAD.SHL.U32 R2, R252, 0x4, RZ ;  /* 0x00000004fc027824 */ /* 0x000fe200078e00ff */
[----:B------:R-:W-:-:S02]  /*333c0*/  CS2R R24, SRZ ;  /* 0x0000000000187805 */ /* 0x000fc4000001ff00 */
[----:B------:R-:W-:Y:S02]  /*333d0*/  CS2R R26, SRZ ;  /* 0x00000000001a7805 */ /* 0x000fe4000001ff00 */
[----:B------:R-:W-:Y:S02]  /*333e0*/  SHF.L.U64.HI R0, R252, 0x2, R0 ;  /* 0x00000002fc007819 */ /* 0x000fe40000010200 */
[----:B------:R-:W-:Y:S02]  /*333f0*/  CS2R R28, SRZ ;  /* 0x00000000001c7805 */ /* 0x000fe4000001ff00 */
[----:B--2---:R-:W-:Y:S02]  /*33400*/  SHF.R.S32.HI R5, RZ, 0x7, R6 ;  /* 0x00000007ff057819 */ /* 0x004fe40000011406 */
        /* <DEDUP_REMOVED lines=60> */
[----:B-1----:R-:W-:-:S07]  /*337d0*/  CS2R R150, SRZ ;  /* 0x0000000000967805 */ /* 0x002fce000001ff00 */
.L_x_1:
[----:B-1----:R-:W2:Y:S01]  /*337e0*/  LDL.LU R5, [R1+0x1134] ;  /* 0x0011340001057983 */ /* 0x002ea20000300800 */
[----:B------:R-:W-:-:S04]  /*337f0*/  DEPBAR.LE SB0, 0x2 ;  /* 0x000080800000791a */ /* 0x000fc80000000000 */
[----:B------:R-:W-:Y:S04]  /*33800*/  STL [R1+0x2f2c], R2 ;  /* 0x002f2c0201007387 */ /* 0x000fe80000100800 */
[----:B------:R-:W-:Y:S04]  /*33810*/  STL [R1+0x2f28], R0 ;  /* 0x002f280001007387 */ /* 0x000fe80000100800 */
[----:B-----5:R-:W-:Y:S04]  /*33820*/  STL [R1+0x2f24], R10 ;  /* 0x002f240a01007387 */ /* 0x020fe80000100800 */
[----:B------:R-:W-:Y:S04]  /*33830*/  STL [R1+0x2f20], R11 ;  /* 0x002f200b01007387 */ /* 0x000fe80000100800 */
        /* <DEDUP_REMOVED lines=131> */
[----:B-1----:R-:W3:Y:S04]  /*34070*/  LDL.LU.64 R24, [R1+0xc00] ;  /* 0x000c000001187983 */ /* 0x002ee80000300a00 */
[----:B------:R-:W3:Y:S04]  /*34080*/  LDL.LU.64 R26, [R1+0xc08] ;  /* 0x000c0800011a7983 */ /* 0x000ee80000300a00 */
        /* <DEDUP_REMOVED lines=75> */
[----:B------:R1:W-:Y:S01]  /*34540*/  STL [R1+0x23a0], R185 ;  /* 0x0023a0b901007387 */ /* 0x0003e20000100800 */
[----:B------:R-:W4:Y:S01]  /*34550*/  S2R R6, SR_TID.X ;  /* 0x0000000000067919 */ /* 0x000f220000002100 */
[----:B--2---:R-:W-:Y:S01]  /*34560*/  VIADD R5, R5, 0x1 ;  /* 0x0000000105057836 */ /* 0x004fe20000000000 */
[----:B------:R-:W-:Y:S06]  /*34570*/  BAR.SYNC.DEFER_BLOCKING 0x0 ;  /* 0x0000000000007b1d */ /* 0x000fec0000010000 */
[----:B-1----:R-:W2:Y:S01]  /*34580*/  LDL R185, [R1+0x112c] ;  /* 0x00112c0001b97983 */ /* 0x002ea20000100800 */
[C---:B------:R-:W-:Y:S01]  /*34590*/  ISETP.GT.AND P0, PT, R5.reuse, 0x2, PT ;  /* 0x000000020500780c */ /* 0x040fe20003f04270 */
[----:B------:R-:W-:Y:S01]  /*345a0*/  UMOV UR9, 0x40000040 ;  /* 0x4000004000097882 */ /* 0x000fe20000000000 */
[----:B------:R-:W-:Y:S01]  /*345b0*/  UMOV UR11, 0x40000040 ;  /* 0x40000040000b7882 */ /* 0x000fe20000000000 */
[----:B------:R-:W-:Y:S01]  /*345c0*/  UMOV UR21, UR9 ;  /* 0x0000000900157c82 */ /* 0x000fe20008000000 */
[----:B------:R-:W-:Y:S01]  /*345d0*/  SEL R0, R5, RZ, !P0 ;  /* 0x000000ff05007207 */ /* 0x000fe20004000000 */
[----:B------:R-:W-:Y:S01]  /*345e0*/  UMOV UR17, UR11 ;  /* 0x0000000b00117c82 */ /* 0x000fe20008000000 */
[----:B------:R-:W-:Y:S01]  /*345f0*/  MOV R171, UR11 ;  /* 0x0000000b00ab7c02 */ /* 0x000fe20008000f00 */
[----:B------:R1:W-:Y:S04]  /*34600*/  STL [R1+0x2318], R158 ;  /* 0x0023189e01007387 */ /* 0x0003e80000100800 */
[----:B------:R4:W-:Y:S04]  /*34610*/  STL [R1+0x2298], R159 ;  /* 0x0022989f01007387 */ /* 0x0009e80000100800 */
[----:B------:R-:W-:Y:S01]  /*34620*/  STL [R1+0x2288], R22 ;  /* 0x0022881601007387 */ /* 0x000fe20000100800 */
[----:B-1----:R-:W-:-:S02]  /*34630*/  MOV R158, UR60 ;  /* 0x0000003c009e7c02 */ /* 0x002fc40008000f00 */
[----:B----4-:R-:W-:Y:S01]  /*34640*/  SHF.R.U32.HI R6, RZ, 0x5, R6 ;  /* 0x00000005ff067819 */ /* 0x010fe20000011606 */
[----:B------:R-:W-:Y:S01]  /*34650*/  STL [R1+0x21e0], R23 ;  /* 0x0021e01701007387 */ /* 0x000fe20000100800 */
[----:B------:R-:W-:Y:S02]  /*34660*/  MOV R159, UR61 ;  /* 0x0000003d009f7c02 */ /* 0x000fe40008000f00 */
[----:B------:R-:W-:Y:S01]  /*34670*/  SHF.L.U32 R6, R6, 0x7, RZ ;  /* 0x0000000706067819 */ /* 0x000fe200000006ff */
[----:B------:R-:W-:Y:S03]  /*34680*/  STL [R1+0x21d0], R14 ;  /* 0x0021d00e01007387 */ /* 0x000fe60000100800 */
[----:B------:R-:W-:Y:S01]  /*34690*/  LOP3.LUT R6, R6, 0x200, RZ, 0xc0, !PT ;  /* 0x0000020006067812 */ /* 0x000fe200078ec0ff */
[----:B------:R-:W-:Y:S04]  /*346a0*/  STL [R1+0x21b4], R15 ;  /* 0x0021b40f01007387 */ /* 0x000fe80000100800 */
[----:B------:R-:W-:Y:S04]  /*346b0*/  STL [R1+0x20e0], R7 ;  /* 0x0020e00701007387 */ /* 0x000fe80000100800 */
[----:B------:R-:W-:Y:S04]  /*346c0*/  STL [R1+0x2f30], R159 ;  /* 0x002f309f01007387 */ /* 0x000fe80000100800 */
[----:B------:R-:W-:Y:S04]  /*346d0*/  STL [R1+0x2f34], R158 ;  /* 0x002f349e01007387 */ /* 0x000fe80000100800 */
[----:B------:R-:W-:Y:S01]  /*346e0*/  STL [R1+0x1134], R0 ;  /* 0x0011340001007387 */ /* 0x000fe20000100800 */
[----:B---3--:R-:W-:Y:S01]  /*346f0*/  WARPGROUP.ARRIVE ;  /* 0x00000000000079c5 */ /* 0x008fe20000000000 */
[----:B--2---:R-:W-:-:S02]  /*34700*/  IMAD R5, R0, 0x40000, R185 ;  /* 0x0004000000057824 */ /* 0x004fc400078e02b9 */
[----:B------:R-:W-:Y:S02]  /*34710*/  STL [R1+0x2f38], R185 ;  /* 0x002f38b901007387 */ /* 0x000fe40000100800 */
[C---:B------:R-:W-:Y:S01]  /*34720*/  VIADD R12, R5.reuse, 0xc0000 ;  /* 0x000c0000050c7836 */ /* 0x040fe20000000000 */
[----:B------:R-:W-:-:S04]  /*34730*/  LEA.HI R6, R5, R6, RZ, 0x1c ;  /* 0x0000000605067211 */ /* 0x000fc800078fe0ff */
[----:B------:R-:W-:Y:S01]  /*34740*/  SHF.R.U32.HI R5, RZ, 0x4, R12 ;  /* 0x00000004ff057819 */ /* 0x000fe2000001160c */
[----:B------:R-:W-:Y:S01]  /*34750*/  IMAD.MOV.U32 R12, RZ, RZ, RZ ;  /* 0x000000ffff0c7224 */ /* 0x000fe200078e00ff */
[----:B------:R-:W-:Y:S02]  /*34760*/  LOP3.LUT R6, R6, 0x3fff, RZ, 0xc0, !PT ;  /* 0x00003fff06067812 */ /* 0x000fe400078ec0ff */
[----:B------:R-:W-:Y:S02]  /*34770*/  SGXT.U32 R5, R5, 0xe ;  /* 0x0000000e0505781a */ /* 0x000fe40000000000 */
[C---:B------:R-:W-:Y:S02]  /*34780*/  R2UR UR4, R6.reuse ;  /* 0x00000000060472ca */ /* 0x040fe400000e0000 */
[----:B------:R-:W-:Y:S02]  /*34790*/  R2UR UR5, R5 ;  /* 0x00000000050572ca */ /* 0x000fe400000e0000 */
[----:B------:R-:W-:-:S04]  /*347a0*/  IADD3 R6, P0, R6, 0x2, RZ ;  /* 0x0000000206067810 */ /* 0x000fc80007f1e0ff */
[----:B------:R-:W-:Y:S02]  /*347b0*/  IADD3.X R12, R12, 0x40000040, RZ, P0, !PT ;  /* 0x400000400c0c7810 */ /* 0x000fe400007fe4ff */
[----:B------:R-:W-:-:S03]  /*347c0*/  IADD3 R5, P0, R5, 0x2, RZ ;  /* 0x0000000205057810 */ /* 0x000fc60007f1e0ff */
[----:B------:R-:W-:Y:S01]  /*347d0*/  UMOV UR8, UR4 ;  /* 0x0000000400087c82 */ /* 0x000fe20008000000 */
[----:B------:R-:W-:Y:S01]  /*347e0*/  R2UR UR4, R6 ;  /* 0x00000000060472ca */ /* 0x000fe200000e0000 */
[----:B------:R-:W-:Y:S01]  /*347f0*/  UMOV UR10, UR5 ;  /* 0x00000005000a7c82 */ /* 0x000fe20008000000 */
[----:B------:R-:W-:Y:S01]  /*34800*/  IMAD.MOV.U32 R6, RZ, RZ, RZ ;  /* 0x000000ffff067224 */ /* 0x000fe200078e00ff */
[----:B------:R-:W-:Y:S01]  /*34810*/  HGMMA.64x256x8.F32.TF32 R24, gdesc[UR8], R24, gsb0 ;  /* 0x07e00000081879f0 */ /* 0x000fe20008002818 */
[----:B------:R-:W-:Y:S01]  /*34820*/  R2UR UR5, R12 ;  /* 0x000000000c0572ca */ /* 0x000fe200000e0000 */
[----:B------:R-:W-:Y:S01]  /*34830*/  IMAD.U32 R170, RZ, RZ, UR10 ;  /* 0x0000000affaa7e24 */ /* 0x000fe2000f8e00ff */
[----:B------:R-:W-:Y:S01]  /*34840*/  R2UR UR6, R5 ;  /* 0x00000000050672ca */ /* 0x000fe200000e0000 */
[----:B------:R-:W-:Y:S01]  /*34850*/  UMOV UR20, UR8 ;  /* 0x0000000800147c82 */ /* 0x000fe20008000000 */
[----:B------:R-:W-:Y:S01]  /*34860*/  IADD3.X R6, R6, 0x40000040, RZ, P0, !PT ;  /* 0x4000004006067810 */ /* 0x000fe200007fe4ff */
[----:B------:R-:W-:Y:S01]  /*34870*/  UMOV UR16, UR10 ;  /* 0x0000000a00107c82 */ /* 0x000fe20008000000 */
[----:B------:R-:W-:Y:S02]  /*34880*/  STL [R1+0x2f40], R170 ;  /* 0x002f40aa01007387 */ /* 0x000fe40000100800 */
[----:B------:R-:W-:-:S02]  /*34890*/  R2UR UR7, R6 ;  /* 0x00000000060772ca */ /* 0x000fc400000e0000 */
[----:B------:R-:W-:Y:S03]  /*348a0*/  STL [R1+0x2f3c], R171 ;  /* 0x002f3cab01007387 */ /* 0x000fe60000100800 */
[----:B------:R-:W-:Y:S02]  /*348b0*/  UIADD3.64 UR8, UR4, 0x2, URZ ;  /* 0x0000000204087897 */ /* 0x000fe4000fffe03f */
[----:B------:R-:W-:-:S05]  /*348c0*/  UIADD3.64 UR12, UR4, 0x4, URZ ;  /* 0x00000004040c7897 */ /* 0x000fca000fffe03f */
[----:B------:R-:W-:Y:S01]  /*348d0*/  UMOV UR60, UR8 ;  /* 0x00000008003c7c82 */ /* 0x000fe20008000000 */
[----:B------:R-:W-:Y:S02]  /*348e0*/  UIADD3.64 UR10, UR6, 0x2, URZ ;  /* 0x00000002060a7897 */ /* 0x000fe4000fffe03f */
[----:B------:R-:W-:Y:S01]  /*348f0*/  UIADD3.64 UR14, UR6, 0x4, URZ ;  /* 0x00000004060e7897 */ /* 0x000fe2000fffe03f */
[----:B------:R-:W-:Y:S01]  /*34900*/  UMOV UR61, UR9 ;  /* 0x00000009003d7c82 */ /* 0x000fe20008000000 */
[----:B------:R-:W-:Y:S02]  /*34910*/  UMOV UR58, UR12 ;  /* 0x0000000c003a7c82 */ /* 0x000fe40008000000 */
[----:B------:R-:W-:Y:S01]  /*34920*/  IMAD.U32 R162, RZ, RZ, UR10 ;  /* 0x0000000affa27e24 */ /* 0x000fe2000f8e00ff */
[----:B------:R-:W-:Y:S01]  /*34930*/  MOV R163, UR11 ;  /* 0x0000000b00a37c02 */ /* 0x000fe20008000f00 */
[----:B------:R-:W-:Y:S01]  /*34940*/  IMAD.U32 R154, RZ, RZ, UR14 ;  /* 0x0000000eff9a7e24 */ /* 0x000fe2000f8e00ff */
[----:B------:R-:W-:Y:S01]  /*34950*/  UMOV UR59, UR13 ;  /* 0x0000000d003b7c82 */ /* 0x000fe20008000000 */
[----:B------:R-:W-:Y:S01]  /*34960*/  IMAD.U32 R155, RZ, RZ, UR15 ;  /* 0x0000000fff9b7e24 */ /* 0x000fe2000f8e00ff */
[----:B------:R-:W-:Y:S04]  /*34970*/  STL [R1+0x2f48], R162 ;  /* 0x002f48a201007387 */ /* 0x000fe80000100800 */
[----:B------:R-:W-:Y:S04]  /*34980*/  STL [R1+0x2f44], R163 ;  /* 0x002f44a301007387 */ /* 0x000fe80000100800 */
[----:B------:R-:W-:Y:S04]  /*34990*/  STL [R1+0x2f50], R154 ;  /* 0x002f509a01007387 */ /* 0x000fe80000100800 */
[----:B------:R-:W-:Y:S01]  /*349a0*/  STL [R1+0x2f4c], R155 ;  /* 0x002f4c9b01007387 */ /* 0x000fe20000100800 */
[----:B------:R-:W-:-:S02]  /*349b0*/  WARPGROUP.DEPBAR.LE gsb0, 0x0 ;  /* 0x00008000000079c5 */ /* 0x000fc40000010000 */
[----:B------:R-:W-:-:S06]  /*349c0*/  WARPGROUP.ARRIVE ;  /* 0x00000000000079c5 */ /* 0x000fcc0000000000 */
[----:B------:R-:W-:Y:S03]  /*349d0*/  HGMMA.64x256x8.F32.TF32 R24, gdesc[UR4], R24, gsb0 ;  /* 0x07e00000041879f0 */ /* 0x000fe60008002818 */
[----:B------:R-:W-:Y:S02]  /*349e0*/  WARPGROUP.DEPBAR.LE gsb0, 0x0 ;  /* 0x00008000000079c5 */ /* 0x000fe40000010000 */
[----:B------:R-:W-:-:S15]  /*349f0*/  WARPGROUP.ARRIVE ;  /* 0x00000000000079c5 */ /* 0x000fde0000000000 */
[----:B------:R-:W-:-:S08]  /*34a00*/  NOP ;  /* 0x0000000000007918 */ /* 0x000fd00000000000 */
[----:B------:R-:W-:Y:S01]  /*34a10*/  HGMMA.64x256x8.F32.TF32 R24, gdesc[UR8], R24, gsb0 ;  /* 0x07e00000081879f0 */ /* 0x000fe20008002818 */
[----:B------:R-:W-:Y:S01]  /*34a20*/  UMOV UR8, UR10 ;  /* 0x0000000a00087c82 */ /* 0x000fe20008000000 */
[----:B------:R-:W-:Y:S01]  /*34a30*/  UMOV UR9, UR11 ;  /* 0x0000000b00097c82 */ /* 0x000fe20008000000 */
[----:B------:R-:W-:Y:S01]  /*34a40*/  UMOV UR10, UR14 ;  /* 0x0000000e000a7c82 */ /* 0x000fe20008000000 */
[----:B------:R-:W-:Y:S01]  /*34a50*/  UMOV UR11, UR15 ;  /* 0x0000000f000b7c82 */ /* 0x000fe20008000000 */
[----:B------:R-:W-:Y:S02]  /*34a60*/  WARPGROUP.DEPBAR.LE gsb0, 0x0 ;  /* 0x00008000000079c5 */ /* 0x000fe40000010000 */
[----:B------:R-:W-:-:S15]  /*34a70*/  WARPGROUP.ARRIVE ;  /* 0x00000000000079c5 */ /* 0x000fde0000000000 */
[----:B------:R-:W-:-:S06]  /*34a80*/  NOP ;  /* 0x0000000000007918 */ /* 0x000fcc0000000000 */
[----:B------:R-:W-:Y:S03]  /*34a90*/  HGMMA.64x256x8.F32.TF32 R24, gdesc[UR12], R24, gsb0 ;  /* 0x07e000000c1879f0 */ /* 0x000fe60008002818 */
[----:B------:R-:W-:Y:S02]  /*34aa0*/  WARPGROUP.DEPBAR.LE gsb0, 0x0 ;  /* 0x00008000000079c5 */ /* 0x000fe40000010000 */
[----:B------:R1:W-:Y:S01]  /*34ab0*/  STL.64 [R1+0xc00], R24 ;  /* 0x000c001801007387 */ /* 0x0003e20000100a00 */
[----:B------:R-:W-:Y:S01]  /*34ac0*/  IMAD.MOV.U32 R252, RZ, RZ, R28 ;  /* 0x000000fffffc7224 */ /* 0x000fe200078e001c */
[----:B------:R-:W-:Y:S01]  /*34ad0*/  MOV R251, R29 ;  /* 0x0000001d00fb7202 */ /* 0x000fe20000000f00 */
[----:B------:R-:W-:Y:S01]  /*34ae0*/  IMAD.MOV.U32 R250, RZ, RZ, R30 ;  /* 0x000000fffffa7224 */ /* 0x000fe200078e001e */
[----:B------:R2:W-:Y:S01]  /*34af0*/  STL.64 [R1+0xc08], R26 ;  /* 0x000c081a01007387 */ /* 0x0005e20000100a00 */
[----:B------:R-:W-:Y:S01]  /*34b00*/  IMAD.MOV.U32 R249, RZ, RZ, R31 ;  /* 0x000000fffff97224 */ /* 0x000fe200078e001f */
[----:B------:R-:W-:Y:S01]  /*34b10*/  MOV R247, R33 ;  /* 0x0000002100f77202 */ /* 0x000fe20000000f00 */
[----:B------:R-:W-:Y:S01]  /*34b20*/  IMAD.MOV.U32 R248, RZ, RZ, R32 ;  /* 0x000000fffff87224 */ /* 0x000fe200078e0020 */
[----:B------:R-:W-:Y:S01]  /*34b30*/  MOV R243, R37 ;  /* 0x0000002500f37202 */ /* 0x000fe20000000f00 */
[----:B------:R-:W-:Y:S01]  /*34b40*/  IMAD.MOV.U32 R246, RZ, RZ, R34 ;  /* 0x000000fffff67224 */ /* 0x000fe200078e0022 */
[----:B------:R-:W-:Y:S01]  /*34b50*/  MOV R239, R41 ;  /* 0x0000002900ef7202 */ /* 0x000fe20000000f00 */
[----:B------:R-:W-:Y:S01]  /*34b60*/  IMAD.MOV.U32 R245, RZ, RZ, R35 ;  /* 0x000000fffff57224 */ /* 0x000fe200078e0023 */
[----:B-1----:R-:W-:Y:S01]  /*34b70*/  MOV R25, UR9 ;  /* 0x0000000900197c02 */ /* 0x002fe20008000f00 */
[----:B------:R-:W-:Y:S01]  /*34b80*/  IMAD.MOV.U32 R244, RZ, RZ, R36 ;  /* 0x000000fffff47224 */ /* 0x000fe200078e0024 */
[----:B------:R-:W-:Y:S01]  /*34b90*/  MOV R24, UR8 ;  /* 0x0000000800187c02 */ /* 0x000fe20008000f00 */
[----:B------:R-:W-:Y:S01]  /*34ba0*/  IMAD.MOV.U32 R242, RZ, RZ, R38 ;  /* 0x000000fffff27224 */ /* 0x000fe200078e0026 */
[----:B--2---:R-:W-:Y:S01]  /*34bb0*/  MOV R27, UR11 ;  /* 0x0000000b001b7c02 */ /* 0x004fe20008000f00 */
[----:B------:R-:W-:Y:S01]  /*34bc0*/  IMAD.MOV.U32 R241, RZ, RZ, R39 ;  /* 0x000000fffff17224 */ /* 0x000fe200078e0027 */
[----:B------:R-:W-:Y:S01]  /*34bd0*/  MOV R26, UR10 ;  /* 0x0000000a001a7c02 */ /* 0x000fe20008000f00 */
[----:B------:R-:W-:Y:S01]  /*34be0*/  IMAD.MOV.U32 R240, RZ, RZ, R40 ;  /* 0x000000fffff07224 */ /* 0x000fe200078e0028 */
[----:B------:R-:W-:Y:S01]  /*34bf0*/  MOV R235, R45 ;  /* 0x0000002d00eb7202 */ /* 0x000fe20000000f00 */
[----:B------:R-:W-:Y:S01]  /*34c00*/  IMAD.MOV.U32 R238, RZ, RZ, R42 ;  /* 0x000000ffffee7224 */ /* 0x000fe200078e002a */
[----:B------:R-:W-:Y:S01]  /*34c10*/  MOV R231, R49 ;  /* 0x0000003100e77202 */ /* 0x000fe20000000f00 */
[----:B------:R-:W-:Y:S01]  /*34c20*/  STL.64 [R1+0x2fe8], R26 ;  /* 0x002fe81a01007387 */ /* 0x000fe20000100a00 */
        /* <DEDUP_REMOVED lines=15> */
[----:B-1----:R-:W2:Y:S01]  /*34d20*/  LDL.LU.64 R24, [R1+0xa00] ;  /* 0x000a000001187983 */ /* 0x002ea20000300a00 */
[----:B------:R-:W-:Y:S01]  /*34d30*/  IMAD.MOV.U32 R226, RZ, RZ, R54 ;  /* 0x000000ffffe27224 */ /* 0x000fe200078e0036 */
[----:B------:R-:W-:Y:S01]  /*34d40*/  MOV R203, R77 ;  /* 0x0000004d00cb7202 */ /* 0x000fe20000000f00 */
[----:B------:R-:W-:Y:S01]  /*34d50*/  IMAD.MOV.U32 R225, RZ, RZ, R55 ;  /* 0x000000ffffe17224 */ /* 0x000fe200078e0037 */
[----:B------:R-:W3:Y:S01]  /*34d60*/  LDL.LU.64 R26, [R1+0xa08] ;  /* 0x000a0800011a7983 */ /* 0x000ee20000300a00 */
[----:B------:R-:W-:Y:S01]  /*34d70*/  IMAD.MOV.U32 R224, RZ, RZ, R56 ;  /* 0x000000ffffe07224 */ /* 0x000fe200078e0038 */
[----:B------:R-:W-:Y:S01]  /*34d80*/  MOV R199, R81 ;  /* 0x0000005100c77202 */ /* 0x000fe20000000f00 */
[----:B------:R-:W-:Y:S01]  /*34d90*/  IMAD.MOV.U32 R222, RZ, RZ, R58 ;  /* 0x000000ffffde7224 */ /* 0x000fe200078e003a */
[----:B------:R-:W4:Y:S01]  /*34da0*/  LDL.LU.64 R28, [R1+0xa10] ;  /* 0x000a1000011c7983 */ /* 0x000f220000300a00 */
[----:B------:R-:W-:Y:S01]  /*34db0*/  IMAD.MOV.U32 R221, RZ, RZ, R59 ;  /* 0x000000ffffdd7224 */ /* 0x000fe200078e003b */
[----:B------:R-:W-:Y:S01]  /*34dc0*/  MOV R195, R85 ;  /* 0x0000005500c37202 */ /* 0x000fe20000000f00 */
[----:B------:R-:W-:Y:S01]  /*34dd0*/  IMAD.MOV.U32 R220, RZ, RZ, R60 ;  /* 0x000000ffffdc7224 */ /* 0x000fe200078e003c */
[----:B------:R-:W2:Y:S01]  /*34de0*/  LDL.LU.64 R30, [R1+0xa18] ;  /* 0x000a1800011e7983 */ /* 0x000ea20000300a00 */
        /* <DEDUP_REMOVED lines=64> */
[----:B------:R-:W-:-:S02]  /*351f0*/  IMAD.MOV.U32 R176, RZ, RZ, R104 ;  /* 0x000000ffffb07224 */ /* 0x000fc400078e0068 */
[----:B------:R-:W-:Y:S01]  /*35200*/  IMAD.MOV.U32 R174, RZ, RZ, R106 ;  /* 0x000000ffffae7224 */ /* 0x000fe200078e006a */
[----:B------:R-:W4:Y:S01]  /*35210*/  LDL.LU.64 R64, [R1+0xaa0] ;  /* 0x000aa00001407983 */ /* 0x000f220000300a00 */
[----:B------:R-:W-:Y:S02]  /*35220*/  IMAD.MOV.U32 R173, RZ, RZ, R107 ;  /* 0x000000ffffad7224 */ /* 0x000fe400078e006b */
[----:B------:R-:W-:Y:S01]  /*35230*/  IMAD.MOV.U32 R172, RZ, RZ, R108 ;  /* 0x000000ffffac7224 */ /* 0x000fe200078e006c */
[----:B------:R-:W2:Y:S01]  /*35240*/  LDL.LU.64 R66, [R1+0xaa8] ;  /* 0x000aa80001427983 */ /* 0x000ea20000300a00 */
[----:B------:R-:W-:Y:S02]  /*35250*/  IMAD.MOV.U32 R170, RZ, RZ, R110 ;  /* 0x000000ffffaa7224 */ /* 0x000fe400078e006e */
        /* <DEDUP_REMOVED lines=46> */
[----:B------:R-:W3:Y:S04]  /*35540*/  LDL.LU.64 R98, [R1+0xb28] ;  /* 0x000b280001627983 */ /* 0x000ee80000300a00 */
[----:B------:R-:W4:Y:S04]  /*35550*/  LDL.LU.64 R100, [R1+0xb30] ;  /* 0x000b300001647983 */ /* 0x000f280000300a00 */
[----:B------:R-:W2:Y:S04]  /*35560*/  LDL.LU.64 R102, [R1+0xb38] ;  /* 0x000b380001667983 */ /* 0x000ea80000300a00 */
        /* <DEDUP_REMOVED lines=24> */
[----:B--2---:R-:W-:Y:S04]  /*356f0*/  STL.64 [R1+0x31e8], R150 ;  /* 0x0031e89601007387 */ /* 0x004fe80000100a00 */
[----:B----4-:R-:W-:Y:S04]  /*35700*/  STL.64 [R1+0x31e0], R148 ;  /* 0x0031e09401007387 */ /* 0x010fe80000100a00 */
[----:B---3--:R-:W-:Y:S04]  /*35710*/  STL.64 [R1+0x31d8], R146 ;  /* 0x0031d89201007387 */ /* 0x008fe80000100a00 */
        /* <DEDUP_REMOVED lines=57> */
[----:B-1----:R-:W2:Y:S04]  /*35ab0*/  LDL.LU R32, [R1+0xc00] ;  /* 0x000c000001207983 */ /* 0x002ea80000300800 */
[----:B------:R-:W2:Y:S04]  /*35ac0*/  LDL.LU R33, [R1+0xc04] ;  /* 0x000c040001217983 */ /* 0x000ea80000300800 */
[----:B------:R-:W2:Y:S04]  /*35ad0*/  LDL.LU R34, [R1+0xc08] ;  /* 0x000c080001227983 */ /* 0x000ea80000300800 */
[----:B------:R-:W2:Y:S01]  /*35ae0*/  LDL.LU R35, [R1+0xc0c] ;  /* 0x000c0c0001237983 */ /* 0x000ea20000300800 */
        /* <DEDUP_REMOVED lines=61> */
[----:B------:R-:W-:-:S02]  /*35ec0*/  IMAD.MOV.U32 R68, RZ, RZ, R220 ;  /* 0x000000ffff447224 */ /* 0x000fc400078e00dc */
[----:B------:R-:W-:Y:S02]  /*35ed0*/  IMAD.MOV.U32 R70, RZ, RZ, R218 ;  /* 0x000000ffff467224 */ /* 0x000fe400078e00da */
[----:B------:R-:W-:Y:S02]  /*35ee0*/  IMAD.MOV.U32 R71, RZ, RZ, R217 ;  /* 0x000000ffff477224 */ /* 0x000fe400078e00d9 */
[----:B------:R-:W-:Y:S02]  /*35ef0*/  IMAD.MOV.U32 R72, RZ, RZ, R216 ;  /* 0x000000ffff487224 */ /* 0x000fe400078e00d8 */
[----:B------:R-:W-:Y:S02]  /*35f00*/  IMAD.MOV.U32 R74, RZ, RZ, R214 ;  /* 0x000000ffff4a7224 */ /* 0x000fe400078e00d6 */
[----:B------:R-:W-:Y:S02]  /*35f10*/  IMAD.MOV.U32 R75, RZ, RZ, R213 ;  /* 0x000000ffff4b7224 */ /* 0x000fe400078e00d5 */
        /* <DEDUP_REMOVED lines=56> */
[----:B------:R-:W-:Y:S01]  /*362a0*/  IMAD.MOV.U32 R159, RZ, RZ, R0 ;  /* 0x000000ffff9f7224 */ /* 0x000fe200078e0000 */
[----:B------:R-:W-:Y:S02]  /*362b0*/  UIADD3.64 UR12, UR4, 0xffe, URZ ;  /* 0x00000ffe040c7897 */ /* 0x000fe4000fffe03f */
[----:B------:R-:W-:-:S03]  /*362c0*/  UIADD3.64 UR14, UR6, 0x7fe, URZ ;  /* 0x000007fe060e7897 */ /* 0x000fc6000fffe03f */
[----:B--2---:R-:W-:-:S06]  /*362d0*/  WARPGROUP.ARRIVE ;  /* 0x00000000000079c5 */ /* 0x004fcc0000000000 */
[----:B------:R-:W-:Y:S01]  /*362e0*/  HGMMA.64x256x8.F32.TF32 R32, gdesc[UR12], R32, gsb0 ;  /* 0x07e000000c2079f0 */ /* 0x000fe20008002820 */
[----:B------:R-:W-:Y:S02]  /*362f0*/  UIADD3.64 UR24, UR4, 0x1000, URZ ;  /* 0x0000100004187897 */ /* 0x000fe4000fffe03f */
[----:B------:R-:W-:Y:S01]  /*36300*/  UIADD3.64 UR26, UR6, 0x800, URZ ;  /* 0x00000800061a7897 */ /* 0x000fe2000fffe03f */
[----:B------:R-:W-:Y:S01]  /*36310*/  IMAD.U32 R18, RZ, RZ, UR14 ;  /* 0x0000000eff127e24 */ /* 0x000fe2000f8e00ff */
[----:B------:R-:W-:Y:S01]  /*36320*/  UMOV UR10, UR12 ;  /* 0x0000000c000a7c82 */ /* 0x000fe20008000000 */
[----:B------:R-:W-:Y:S01]  /*36330*/  UMOV UR11, UR13 ;  /* 0x0000000d000b7c82 */ /* 0x000fe20008000000 */
[----:B------:R-:W-:Y:S01]  /*36340*/  MOV R19, UR15 ;  /* 0x0000000f00137c02 */ /* 0x000fe20008000f00 */
[----:B------:R-:W-:Y:S01]  /*36350*/  UMOV UR12, UR14 ;  /* 0x0000000e000c7c82 */ /* 0x000fe20008000000 */
[----:B------:R-:W-:Y:S01]  /*36360*/  UMOV UR13, UR15 ;  /* 0x0000000f000d7c82 */ /* 0x000fe20008000000 */
[----:B------:R-:W-:Y:S01]  /*36370*/  IMAD.U32 R248, RZ, RZ, UR26 ;  /* 0x0000001afff87e24 */ /* 0x000fe2000f8e00ff */
[----:B------:R-:W-:Y:S01]  /*36380*/  UMOV UR8, UR24 ;  /* 0x0000001800087c82 */ /* 0x000fe20008000000 */
[----:B------:R-:W-:Y:S01]  /*36390*/  IMAD.U32 R249, RZ, RZ, UR27 ;  /* 0x0000001bfff97e24 */ /* 0x000fe2000f8e00ff */
[----:B------:R-:W-:Y:S01]  /*363a0*/  UMOV UR9, UR25 ;  /* 0x0000001900097c82 */ /* 0x000fe20008000000 */
[----:B------:R-:W-:Y:S01]  /*363b0*/  UMOV UR14, UR26 ;  /* 0x0000001a000e7c82 */ /* 0x000fe20008000000 */
[----:B------:R-:W-:Y:S01]  /*363c0*/  UMOV UR15, UR27 ;  /* 0x0000001b000f7c82 */ /* 0x000fe20008000000 */
[----:B------:R-:W-:-:S02]  /*363d0*/  WARPGROUP.DEPBAR.LE gsb0, 0x0 ;  /* 0x00008000000079c5 */ /* 0x000fc40000010000 */
[----:B------:R-:W-:-:S10]  /*363e0*/  WARPGROUP.ARRIVE ;  /* 0x00000000000079c5 */ /* 0x000fd40000000000 */
[----:B------:R-:W-:Y:S01]  /*363f0*/  HGMMA.64x256x8.F32.TF32 R32, gdesc[UR24], R32, gsb0 ;  /* 0x07e00000182079f0 */ /* 0x000fe20008002820 */
[----:B------:R-:W-:Y:S02]  /*36400*/  UIADD3.64 UR24, UR4, 0x1002, URZ ;  /* 0x0000100204187897 */ /* 0x000fe4000fffe03f */
[----:B------:R-:W-:Y:S01]  /*36410*/  UIADD3.64 UR26, UR6, 0x802, URZ ;  /* 0x00000802061a7897 */ /* 0x000fe2000fffe03f */
[----:B------:R-:W-:Y:S02]  /*36420*/  MOV R2, UR9 ;  /* 0x0000000900027c02 */ /* 0x000fe40008000f00 */
[----:B------:R-:W-:Y:S01]  /*36430*/  MOV R0, UR8 ;  /* 0x0000000800007c02 */ /* 0x000fe20008000f00 */
[----:B------:R-:W-:Y:S01]  /*36440*/  UIADD3.64 UR8, UR4, 0x1004, URZ ;  /* 0x0000100404087897 */ /* 0x000fe2000fffe03f */
[----:B------:R-:W-:Y:S02]  /*36450*/  MOV R6, UR11 ;  /* 0x0000000b00067c02 */ /* 0x000fe40008000f00 */
[----:B------:R-:W-:Y:S01]  /*36460*/  MOV R5, UR10 ;  /* 0x0000000a00057c02 */ /* 0x000fe20008000f00 */
[----:B------:R-:W-:Y:S01]  /*36470*/  UIADD3.64 UR10, UR6, 0x804, URZ ;  /* 0x00000804060a7897 */ /* 0x000fe2000fffe03f */
[----:B------:R-:W-:-:S02]  /*36480*/  WARPGROUP.DEPBAR.LE gsb0, 0x0 ;  /* 0x00008000000079c5 */ /* 0x000fc40000010000 */
[----:B------:R-:W-:-:S14]  /*36490*/  WARPGROUP.ARRIVE ;  /* 0x00000000000079c5 */ /* 0x000fdc0000000000 */
[----:B------:R-:W-:Y:S01]  /*364a0*/  HGMMA.64x256x8.F32.TF32 R32, gdesc[UR24], R32, gsb0 ;  /* 0x07e00000182079f0 */ /* 0x000fe20008002820 */
[----:B------:R-:W-:Y:S01]  /*364b0*/  IMAD.U32 R232, RZ, RZ, UR10 ;  /* 0x0000000affe87e24 */ /* 0x000fe2000f8e00ff */
[----:B------:R-:W-:Y:S01]  /*364c0*/  UMOV UR52, UR8 ;  /* 0x0000000800347c82 */ /* 0x000fe20008000000 */
[----:B------:R-:W-:Y:S01]  /*364d0*/  IMAD.U32 R233, RZ, RZ, UR11 ;  /* 0x0000000bffe97e24 */ /* 0x000fe2000f8e00ff */
[----:B------:R-:W-:Y:S01]  /*364e0*/  UMOV UR53, UR9 ;  /* 0x0000000900357c82 */ /* 0x000fe20008000000 */
[----:B------:R-:W-:Y:S01]  /*364f0*/  UMOV UR22, UR10 ;  /* 0x0000000a00167c82 */ /* 0x000fe20008000000 */
[----:B------:R-:W-:Y:S01]  /*36500*/  UMOV UR23, UR11 ;  /* 0x0000000b00177c82 */ /* 0x000fe20008000000 */
[----:B------:R-:W-:Y:S02]  /*36510*/  WARPGROUP.DEPBAR.LE gsb0, 0x0 ;  /* 0x00008000000079c5 */ /* 0x000fe40000010000 */
[----:B------:R-:W-:-:S15]  /*36520*/  WARPGROUP.ARRIVE ;  /* 0x00000000000079c5 */ /* 0x000fde0000000000 */
[----:B------:R-:W-:-:S04]  /*36530*/  NOP ;  /* 0x0000000000007918 */ /* 0x000fc80000000000 */
[----:B------:R-:W-:Y:S01]  /*36540*/  HGMMA.64x256x8.F32.TF32 R32, gdesc[UR8], R32, gsb0 ;  /* 0x07e00000082079f0 */ /* 0x000fe20008002820 */
[----:B------:R-:W-:Y:S02]  /*36550*/  UIADD3.64 UR8, UR4, 0x1ffe, URZ ;  /* 0x00001ffe04087897 */ /* 0x000fe4000fffe03f */
[----:B------:R-:W-:Y:S01]  /*36560*/  UIADD3.64 UR10, UR6, 0xffe, URZ ;  /* 0x00000ffe060a7897 */ /* 0x000fe2000fffe03f */
[----:B------:R-:W-:Y:S01]  /*36570*/  IMAD.U32 R240, RZ, RZ, UR26 ;  /* 0x0000001afff07e24 */ /* 0x000fe2000f8e00ff */
[----:B------:R-:W-:Y:S01]  /*36580*/  MOV R241, UR27 ;  /* 0x0000001b00f17c02 */ /* 0x000fe20008000f00 */
[----:B------:R-:W-:Y:S01]  /*36590*/  UMOV UR18, UR26 ;  /* 0x0000001a00127c82 */ /* 0x000fe20008000000 */
[----:B------:R-:W-:Y:S01]  /*365a0*/  UMOV UR19, UR27 ;  /* 0x0000001b00137c82 */ /* 0x000fe20008000000 */
[----:B------:R-:W-:Y:S01]  /*365b0*/  UMOV UR48, UR8 ;  /* 0x0000000800307c82 */ /* 0x000fe20008000000 */
[----:B------:R-:W-:Y:S01]  /*365c0*/  IMAD.U32 R224, RZ, RZ, UR10 ;  /* 0x0000000affe07e24 */ /* 0x000fe2000f8e00ff */
[----:B------:R-:W-:Y:S01]  /*365d0*/  MOV R225, UR11 ;  /* 0x0000000b00e17c02 */ /* 0x000fe20008000f00 */
[----:B------:R-:W-:Y:S01]  /*365e0*/  UMOV UR49, UR9 ;  /* 0x0000000900317c82 */ /* 0x000fe20008000000 */
[----:B------:R-:W-:Y:S01]  /*365f0*/  UMOV UR26, UR10 ;  /* 0x0000000a001a7c82 */ /* 0x000fe20008000000 */
[----:B------:R-:W-:Y:S01]  /*36600*/  UMOV UR27, UR11 ;  /* 0x0000000b001b7c82 */ /* 0x000fe20008000000 */
[----:B------:R-:W-:-:S02]  /*36610*/  WARPGROUP.DEPBAR.LE gsb0, 0x0 ;  /* 0x00008000000079c5 */ /* 0x000fc40000010000 */
[----:B------:R-:W-:-:S12]  /*36620*/  WARPGROUP.ARRIVE ;  /* 0x00000000000079c5 */ /* 0x000fd80000000000 */
[----:B------:R-:W-:Y:S01]  /*36630*/  HGMMA.64x256x8.F32.TF32 R32, gdesc[UR8], R32, gsb0 ;  /* 0x07e00000082079f0 */ /* 0x000fe20008002820 */
[----:B------:R-:W-:Y:S02]  /*36640*/  UIADD3.64 UR8, UR4, 0x2000, URZ ;  /* 0x0000200004087897 */ /* 0x000fe4000fffe03f */
[----:B------:R-:W-:-:S05]  /*36650*/  UIADD3.64 UR10, UR6, 0x1000, URZ ;  /* 0x00001000060a7897 */ /* 0x000fca000fffe03f */
[----:B------:R-:W-:Y:S01]  /*36660*/  UMOV UR44, UR8 ;  /* 0x00000008002c7c82 */ /* 0x000fe20008000000 */
[----:B------:R-:W-:Y:S01]  /*36670*/  IMAD.U32 R216, RZ, RZ, UR10 ;  /* 0x0000000affd87e24 */ /* 0x000fe2000f8e00ff */
[----:B------:R-:W-:Y:S01]  /*36680*/  UMOV UR45, UR9 ;  /* 0x00000009002d7c82 */ /* 0x000fe20008000000 */
[----:B------:R-:W-:Y:S01]  /*36690*/  IMAD.U32 R217, RZ, RZ, UR11 ;  /* 0x0000000bffd97e24 */ /* 0x000fe2000f8e00ff */
[----:B------:R-:W-:Y:S01]  /*366a0*/  UMOV UR30, UR10 ;  /* 0x0000000a001e7c82 */ /* 0x000fe20008000000 */
[----:B------:R-:W-:Y:S01]  /*366b0*/  UMOV UR31, UR11 ;  /* 0x0000000b001f7c82 */ /* 0x000fe20008000000 */
[----:B------:R-:W-:Y:S02]  /*366c0*/  WARPGROUP.DEPBAR.LE gsb0, 0x0 ;  /* 0x00008000000079c5 */ /* 0x000fe40000010000 */
[----:B------:R-:W-:-:S12]  /*366d0*/  WARPGROUP.ARRIVE ;  /* 0x00000000000079c5 */ /* 0x000fd80000000000 */
[----:B------:R-:W-:Y:S01]  /*366e0*/  HGMMA.64x256x8.F32.TF32 R32, gdesc[UR8], R32, gsb0 ;  /* 0x07e00000082079f0 */ /* 0x000fe20008002820 */
[----:B------:R-:W-:Y:S02]  /*366f0*/  UIADD3.64 UR8, UR4, 0x2002, URZ ;  /* 0x0000200204087897 */ /* 0x000fe4000fffe03f */
[----:B------:R-:W-:-:S05]  /*36700*/  UIADD3.64 UR10, UR6, 0x1002, URZ ;  /* 0x00001002060a7897 */ /* 0x000fca000fffe03f */
[----:B------:R-:W-:Y:S01]  /*36710*/  UMOV UR40, UR8 ;  /* 0x0000000800287c82 */ /* 0x000fe20008000000 */
[----:B------:R-:W-:Y:S01]  /*36720*/  IMAD.U32 R208, RZ, RZ, UR10 ;  /* 0x0000000affd07e24 */ /* 0x000fe2000f8e00ff */
[----:B------:R-:W-:Y:S01]  /*36730*/  MOV R209, UR11 ;  /* 0x0000000b00d17c02 */ /* 0x000fe20008000f00 */
[----:B------:R-:W-:Y:S01]  /*36740*/  UMOV UR41, UR9 ;  /* 0x0000000900297c82 */ /* 0x000fe20008000000 */
        /* <DEDUP_REMOVED lines=39> */
[----:B------:R-:W-:Y:S01]  /*369c0*/  UIADD3.64 UR10, UR6, 0x1802, URZ ;  /* 0x00001802060a7897 */ /* 0x000fe2000fffe03f */
[----:B------:R-:W-:Y:S01]  /*369d0*/  UMOV UR56, UR24 ;  /* 0x0000001800387c82 */ /* 0x000fe20008000000 */
[----:B------:R-:W-:-:S03]  /*369e0*/  UMOV UR57, UR25 ;  /* 0x0000001900397c82 */ /* 0x000fc60008000000 */
        /* <DEDUP_REMOVED lines=10> */
[----:B------:R-:W-:Y:S01]  /*36a90*/  UIADD3.64 UR10, UR6, 0x1804, URZ ;  /* 0x00001804060a7897 */ /* 0x000fe2000fffe03f */
[----:B------:R-:W-:Y:S04]  /*36aa0*/  STL.64 [R1+0x3008], R30 ;  /* 0x0030081e01007387 */ /* 0x000fe80000100a00 */
[----:B------:R-:W-:Y:S04]  /*36ab0*/  STL.64 [R1+0x3000], R28 ;  /* 0x0030001c01007387 */ /* 0x000fe80000100a00 */
[----:B------:R-:W-:Y:S04]  /*36ac0*/  STL.64 [R1+0x2ff8], R26 ;  /* 0x002ff81a01007387 */ /* 0x000fe80000100a00 */
[----:B------:R-:W-:Y:S04]  /*36ad0*/  STL.64 [R1+0x2ff0], R24 ;  /* 0x002ff01801007387 */ /* 0x000fe80000100a00 */
        /* <DEDUP_REMOVED lines=13> */
[----:B------:R-:W-:Y:S01]  /*36bb0*/  STL [R1+0x2f84], R209 ;  /* 0x002f84d101007387 */ /* 0x000fe20000100800 */
[----:B------:R-:W-:-:S03]  /*36bc0*/  IMAD.U32 R160, RZ, RZ, UR10 ;  /* 0x0000000affa07e24 */ /* 0x000fc6000f8e00ff */
[----:B------:R-:W-:Y:S01]  /*36bd0*/  STL [R1+0x2f90], R200 ;  /* 0x002f90c801007387 */ /* 0x000fe20000100800 */
[----:B------:R-:W-:-:S03]  /*36be0*/  IMAD.U32 R161, RZ, RZ, UR11 ;  /* 0x0000000bffa17e24 */ /* 0x000fc6000f8e00ff */
[----:B------:R-:W-:Y:S04]  /*36bf0*/  STL [R1+0x2f8c], R201 ;  /* 0x002f8cc901007387 */ /* 0x000fe80000100800 */
[----:B------:R-:W-:Y:S04]  /*36c00*/  STL [R1+0x2f98], R192 ;  /* 0x002f98c001007387 */ /* 0x000fe80000100800 */
[----:B------:R-:W-:Y:S01]  /*36c10*/  STL [R1+0x2f94], R193 ;  /* 0x002f94c101007387 */ /* 0x000fe20000100800 */
[----:B------:R-:W-:Y:S02]  /*36c20*/  WARPGROUP.DEPBAR.LE gsb0, 0x0 ;  /* 0x00008000000079c5 */ /* 0x000fe40000010000 */
[----:B------:R-:W-:-:S06]  /*36c30*/  WARPGROUP.ARRIVE ;  /* 0x00000000000079c5 */ /* 0x000fcc0000000000 */
[----:B------:R-:W-:Y:S01]  /*36c40*/  HGMMA.64x256x8.F32.TF32 R32, gdesc[UR8], R32, gsb0 ;  /* 0x07e00000082079f0 */ /* 0x000fe20008002820 */
[----:B------:R-:W-:Y:S04]  /*36c50*/  STL [R1+0x2fa0], R176 ;  /* 0x002fa0b001007387 */ /* 0x000fe80000100800 */
[----:B------:R-:W-:Y:S04]  /*36c60*/  STL [R1+0x2f9c], R177 ;  /* 0x002f9cb101007387 */ /* 0x000fe80000100800 */
[----:B------:R-:W-:Y:S04]  /*36c70*/  STL [R1+0x2fa8], R168 ;  /* 0x002fa8a801007387 */ /* 0x000fe80000100800 */
[----:B------:R-:W-:Y:S04]  /*36c80*/  STL [R1+0x2fa4], R169 ;  /* 0x002fa4a901007387 */ /* 0x000fe80000100800 */
[----:B------:R-:W-:Y:S04]  /*36c90*/  STL [R1+0x2fb0], R160 ;  /* 0x002fb0a001007387 */ /* 0x000fe80000100800 */
[----:B------:R-:W-:Y:S01]  /*36ca0*/  STL [R1+0x2fac], R161 ;  /* 0x002faca101007387 */ /* 0x000fe20000100800 */
[----:B------:R-:W-:-:S03]  /*36cb0*/  WARPGROUP.DEPBAR.LE gsb0, 0x0 ;  /* 0x00008000000079c5 */ /* 0x000fc60000010000 */
        /* <DEDUP_REMOVED lines=127> */
[----:B------:R-:W3:Y:S01]  /*374b0*/  LDL.LU.64 R24, [R1+0x2ff0] ;  /* 0x002ff00001187983 */ /* 0x000ee20000300a00 */
[----:B------:R-:W-:Y:S01]  /*374c0*/  MOV R4, UR15 ;  /* 0x0000000f00047c02 */ /* 0x000fe20008000f00 */
[----:B------:R-:W-:Y:S01]  /*374d0*/  UMOV UR15, UR21 ;  /* 0x00000015000f7c82 */ /* 0x000fe20008000000 */
[----:B------:R-:W-:Y:S01]  /*374e0*/  MOV R3, UR14 ;  /* 0x0000000e00037c02 */ /* 0x000fe20008000f00 */
[----:B------:R-:W-:Y:S01]  /*374f0*/  UMOV UR14, UR20 ;  /* 0x00000014000e7c82 */ /* 0x000fe20008000000 */
[----:B------:R-:W-:Y:S01]  /*37500*/  MOV R252, UR13 ;  /* 0x0000000d00fc7c02 */ /* 0x000fe20008000f00 */
[----:B------:R-:W-:Y:S01]  /*37510*/  UMOV UR13, UR15 ;  /* 0x0000000f000d7c82 */ /* 0x000fe20008000000 */
[----:B------:R-:W-:Y:S01]  /*37520*/  MOV R12, UR12 ;  /* 0x0000000c000c7c02 */ /* 0x000fe20008000f00 */
[----:B------:R-:W-:Y:S01]  /*37530*/  UMOV UR12, UR14 ;  /* 0x0000000e000c7c82 */ /* 0x000fe20008000000 */
[----:B------:R-:W-:-:S06]  /*37540*/  UIADD3.64 UR14, UR6, 0x1ffe, URZ ;  /* 0x00001ffe060e7897 */ /* 0x000fcc000fffe03f */
[----:B--2---:R-:W-:Y:S01]  /*37550*/  IMAD.U32 R152, RZ, RZ, UR14 ;  /* 0x0000000eff987e24 */ /* 0x004fe2000f8e00ff */
[----:B------:R-:W-:Y:S01]  /*37560*/  MOV R153, UR15 ;  /* 0x0000000f00997c02 */ /* 0x000fe20008000f00 */
[----:B---3--:R-:W-:-:S06]  /*37570*/  WARPGROUP.ARRIVE ;  /* 0x00000000000079c5 */ /* 0x008fcc0000000000 */
[----:B------:R-:W-:Y:S01]  /*37580*/  HGMMA.64x256x8.F32.TF32 R24, gdesc[UR12], R24, gsb0 ;  /* 0x07e000000c1879f0 */ /* 0x000fe20008002818 */
[----:B------:R-:W-:Y:S01]  /*37590*/  UIADD3.64 UR14, UR6, 0x2000, URZ ;  /* 0x00002000060e7897 */ /* 0x000fe2000fffe03f */
[----:B------:R-:W-:Y:S01]  /*375a0*/  UMOV UR12, UR4 ;  /* 0x00000004000c7c82 */ /* 0x000fe20008000000 */
[----:B------:R-:W-:-:S04]  /*375b0*/  UMOV UR13, UR5 ;  /* 0x00000005000d7c82 */ /* 0x000fc80008000000 */
[----:B------:R-:W-:Y:S02]  /*375c0*/  IMAD.U32 R16, RZ, RZ, UR14 ;  /* 0x0000000eff107e24 */ /* 0x000fe4000f8e00ff */
[----:B------:R-:W-:Y:S01]  /*375d0*/  IMAD.U32 R17, RZ, RZ, UR15 ;  /* 0x0000000fff117e24 */ /* 0x000fe2000f8e00ff */
[----:B------:R-:W-:Y:S02]  /*375e0*/  WARPGROUP.DEPBAR.LE gsb0, 0x0 ;  /* 0x00008000000079c5 */ /* 0x000fe40000010000 */
[----:B------:R-:W-:-:S15]  /*375f0*/  WARPGROUP.ARRIVE ;  /* 0x00000000000079c5 */ /* 0x000fde0000000000 */
[----:B------:R-:W-:-:S01]  /*37600*/  NOP ;  /* 0x0000000000007918 */ /* 0x000fc20000000000 */
[----:B------:R-:W-:Y:S01]  /*37610*/  HGMMA.64x256x8.F32.TF32 R24, gdesc[UR12], R24, gsb0 ;  /* 0x07e000000c1879f0 */ /* 0x000fe20008002818 */
[----:B------:R-:W-:Y:S01]  /*37620*/  UIADD3.64 UR14, UR6, 0x2002, URZ ;  /* 0x00002002060e7897 */ /* 0x000fe2000fffe03f */
[----:B------:R-:W-:Y:S01]  /*37630*/  UMOV UR12, UR60 ;  /* 0x0000003c000c7c82 */ /* 0x000fe20008000000 */
[----:B------:R-:W-:-:S04]  /*37640*/  UMOV UR13, UR61 ;  /* 0x0000003d000d7c82 */ /* 0x000fc80008000000 */
[----:B------:R-:W-:Y:S01]  /*37650*/  IMAD.U32 R246, RZ, RZ, UR14 ;  /* 0x0000000efff67e24 */ /* 0x000fe2000f8e00ff */
[----:B------:R-:W-:Y:S01]  /*37660*/  MOV R247, UR15 ;  /* 0x0000000f00f77c02 */ /* 0x000fe20008000f00 */
[----:B------:R-:W-:Y:S02]  /*37670*/  WARPGROUP.DEPBAR.LE gsb0, 0x0 ;  /* 0x00008000000079c5 */ /* 0x000fe40000010000 */
[----:B------:R-:W-:-:S15]  /*37680*/  WARPGROUP.ARRIVE ;  /* 0x00000000000079c5 */ /* 0x000fde0000000000 */
[----:B------:R-:W-:-:S02]  /*37690*/  NOP ;  /* 0x0000000000007918 */ /* 0x000fc40000000000 */
[----:B------:R-:W-:Y:S01]  /*376a0*/  HGMMA.64x256x8.F32.TF32 R24, gdesc[UR12], R24, gsb0 ;  /* 0x07e000000c1879f0 */ /* 0x000fe20008002818 */
[----:B------:R-:W-:Y:S01]  /*376b0*/  UIADD3.64 UR14, UR6, 0x2004, URZ ;  /* 0x00002004060e7897 */ /* 0x000fe2000fffe03f */
[----:B------:R-:W-:Y:S01]  /*376c0*/  UMOV UR12, UR58 ;  /* 0x0000003a000c7c82 */ /* 0x000fe20008000000 */
[----:B------:R-:W-:Y:S01]  /*376d0*/  UMOV UR13, UR59 ;  /* 0x0000003b000d7c82 */ /* 0x000fe20008000000 */
[----:B------:R-:W-:Y:S01]  /*376e0*/  UMOV UR54, UR10 ;  /* 0x0000000a00367c82 */ /* 0x000fe20008000000 */
[----:B------:R-:W-:Y:S01]  /*376f0*/  UMOV UR55, UR11 ;  /* 0x0000000b00377c82 */ /* 0x000fe20008000000 */
[----:B------:R-:W-:Y:S02]  /*37700*/  R2UR UR11, R6 ;  /* 0x00000000060b72ca */ /* 0x000fe400000e0000 */
[----:B------:R-:W-:Y:S01]  /*37710*/  R2UR UR10, R5 ;  /* 0x00000000050a72ca */ /* 0x000fe200000e0000 */
[----:B------:R-:W-:Y:S01]  /*37720*/  UMOV UR20, UR8 ;  /* 0x0000000800147c82 */ /* 0x000fe20008000000 */
[----:B------:R-:W-:-:S09]  /*37730*/  UMOV UR21, UR9 ;  /* 0x0000000900157c82 */ /* 0x000fd20008000000 */
[----:B------:R-:W-:Y:S02]  /*37740*/  UMOV UR9, UR11 ;  /* 0x0000000b00097c82 */ /* 0x000fe40008000000 */
[----:B------:R-:W-:Y:S01]  /*37750*/  UMOV UR8, UR10 ;  /* 0x0000000a00087c82 */ /* 0x000fe20008000000 */
[----:B------:R-:W-:Y:S01]  /*37760*/  UIADD3.64 UR10, UR6, 0x27fe, URZ ;  /* 0x000027fe060a7897 */ /* 0x000fe2000fffe03f */
[----:B------:R-:W-:Y:S02]  /*37770*/  WARPGROUP.DEPBAR.LE gsb0, 0x0 ;  /* 0x00008000000079c5 */ /* 0x000fe40000010000 */
[----:B------:R-:W-:-:S06]  /*37780*/  WARPGROUP.ARRIVE ;  /* 0x00000000000079c5 */ /* 0x000fcc0000000000 */
[----:B------:R-:W-:Y:S01]  /*37790*/  HGMMA.64x256x8.F32.TF32 R24, gdesc[UR12], R24, gsb0 ;  /* 0x07e000000c1879f0 */ /* 0x000fe20008002818 */
[----:B------:R-:W-:Y:S01]  /*377a0*/  IMAD.U32 R230, RZ, RZ, UR10 ;  /* 0x0000000affe67e24 */ /* 0x000fe2000f8e00ff */
[----:B------:R-:W-:Y:S01]  /*377b0*/  MOV R231, UR11 ;  /* 0x0000000b00e77c02 */ /* 0x000fe20008000f00 */
[----:B------:R-:W-:Y:S02]  /*377c0*/  WARPGROUP.DEPBAR.LE gsb0, 0x0 ;  /* 0x00008000000079c5 */ /* 0x000fe40000010000 */
[----:B------:R-:W-:-:S15]  /*377d0*/  WARPGROUP.ARRIVE ;  /* 0x00000000000079c5 */ /* 0x000fde0000000000 */
[----:B------:R-:W-:-:S08]  /*377e0*/  NOP ;  /* 0x0000000000007918 */ /* 0x000fd00000000000 */
[----:B------:R-:W-:Y:S01]  /*377f0*/  HGMMA.64x256x8.F32.TF32 R24, gdesc[UR8], R24, gsb0 ;  /* 0x07e00000081879f0 */ /* 0x000fe20008002818 */
[----:B------:R-:W-:Y:S02]  /*37800*/  R2UR UR9, R2 ;  /* 0x00000000020972ca */ /* 0x000fe400000e0000 */
[----:B------:R-:W-:Y:S01]  /*37810*/  R2UR UR8, R0 ;  /* 0x00000000000872ca */ /* 0x000fe200000e0000 */
[----:B------:R-:W-:Y:S01]  /*37820*/  UIADD3.64 UR10, UR6, 0x2800, URZ ;  /* 0x00002800060a7897 */ /* 0x000fe2000fffe03f */
[----:B------:R-:W-:Y:S01]  /*37830*/  STL [R1+0x2fb8], R152 ;  /* 0x002fb89801007387 */ /* 0x000fe20000100800 */
[----:B------:R-:W-:Y:S02]  /*37840*/  IMAD.U32 R238, RZ, RZ, UR14 ;  /* 0x0000000effee7e24 */ /* 0x000fe4000f8e00ff */
[----:B------:R-:W-:Y:S01]  /*37850*/  IMAD.U32 R239, RZ, RZ, UR15 ;  /* 0x0000000fffef7e24 */ /* 0x000fe2000f8e00ff */
        /* <DEDUP_REMOVED lines=13> */
[----:B------:R-:W-:Y:S04]  /*37930*/  STL.64 [R1+0xa00], R24 ;  /* 0x000a001801007387 */ /* 0x000fe80000100a00 */
[----:B------:R1:W-:Y:S04]  /*37940*/  STL.64 [R1+0xa08], R26 ;  /* 0x000a081a01007387 */ /* 0x0003e80000100a00 */
[----:B------:R2:W-:Y:S04]  /*37950*/  STL.64 [R1+0xa10], R28 ;  /* 0x000a101c01007387 */ /* 0x0005e80000100a00 */
[----:B-1----:R-:W3:Y:S04]  /*37960*/  LDL.LU.64 R26, [R1+0x2fe8] ;  /* 0x002fe800011a7983 */ /* 0x002ee80000300a00 */
[----:B------:R-:W4:Y:S01]  /*37970*/  LDL.LU.64 R24, [R1+0x2fe0] ;  /* 0x002fe00001187983 */ /* 0x000f220000300a00 */
[----:B------:R-:W-:-:S02]  /*37980*/  IMAD.U32 R222, RZ, RZ, UR10 ;  /* 0x0000000affde7e24 */ /* 0x000fc4000f8e00ff */
[----:B------:R-:W-:Y:S01]  /*37990*/  IMAD.U32 R223, RZ, RZ, UR11 ;  /* 0x0000000bffdf7e24 */ /* 0x000fe2000f8e00ff */
[----:B------:R-:W-:Y:S01]  /*379a0*/  MOV R231, R31 ;  /* 0x0000001f00e77202 */ /* 0x000fe20000000f00 */
        /* <DEDUP_REMOVED lines=89> */
[----:B------:R-:W-:Y:S01]  /*37f40*/  R2UR UR15, R4 ;  /* 0x00000000040f72ca */ /* 0x000fe200000e0000 */
[----:B------:R-:W-:Y:S01]  /*37f50*/  IMAD.MOV.U32 R195, RZ, RZ, R120 ;  /* 0x000000ffffc37224 */ /* 0x000fe200078e0078 */
[----:B------:R-:W-:Y:S01]  /*37f60*/  MOV R178, R123 ;  /* 0x0000007b00b27202 */ /* 0x000fe20000000f00 */
[----:B------:R-:W-:Y:S01]  /*37f70*/  IMAD.MOV.U32 R186, RZ, RZ, R121 ;  /* 0x000000ffffba7224 */ /* 0x000fe200078e0079 */
[----:B------:R-:W-:Y:S01]  /*37f80*/  R2UR UR14, R3 ;  /* 0x00000000030e72ca */ /* 0x000fe200000e0000 */
[----:B------:R-:W-:Y:S01]  /*37f90*/  IMAD.MOV.U32 R187, RZ, RZ, R122 ;  /* 0x000000ffffbb7224 */ /* 0x000fe200078e007a */
[----:B------:R-:W-:Y:S01]  /*37fa0*/  R2UR UR13, R252 ;  /* 0x00000000fc0d72ca */ /* 0x000fe200000e0000 */
[----:B------:R-:W-:Y:S01]  /*37fb0*/  IMAD.MOV.U32 R179, RZ, RZ, R124 ;  /* 0x000000ffffb37224 */ /* 0x000fe200078e007c */
[----:B------:R-:W-:Y:S01]  /*37fc0*/  MOV R13, R127 ;  /* 0x0000007f000d7202 */ /* 0x000fe20000000f00 */
        /* <DEDUP_REMOVED lines=18> */
[----:B------:R-:W-:Y:S01]  /*380f0*/  R2UR UR12, R12 ;  /* 0x000000000c0c72ca */ /* 0x000fe200000e0000 */
[----:B------:R-:W-:Y:S01]  /*38100*/  IMAD.MOV.U32 R23, RZ, RZ, R144 ;  /* 0x000000ffff177224 */ /* 0x000fe200078e0090 */
[----:B------:R-:W-:Y:S01]  /*38110*/  MOV R14, R147 ;  /* 0x00000093000e7202 */ /* 0x000fe20000000f00 */
[----:B------:R-:W-:Y:S02]  /*38120*/  IMAD.MOV.U32 R22, RZ, RZ, R145 ;  /* 0x000000ffff167224 */ /* 0x000fe400078e0091 */
[----:B------:R-:W-:Y:S01]  /*38130*/  IMAD.MOV.U32 R15, RZ, RZ, R146 ;  /* 0x000000ffff0f7224 */ /* 0x000fe200078e0092 */
[----:B------:R-:W-:Y:S01]  /*38140*/  MOV R5, R151 ;  /* 0x0000009700057202 */ /* 0x000fe20000000f00 */
[----:B------:R-:W-:Y:S02]  /*38150*/  IMAD.MOV.U32 R12, RZ, RZ, R148 ;  /* 0x000000ffff0c7224 */ /* 0x000fe400078e0094 */
[----:B------:R-:W-:-:S02]  /*38160*/  IMAD.MOV.U32 R7, RZ, RZ, R149 ;  /* 0x000000ffff077224 */ /* 0x000fc400078e0095 */
[----:B------:R-:W-:Y:S01]  /*38170*/  IMAD.MOV.U32 R6, RZ, RZ, R150 ;  /* 0x000000ffff067224 */ /* 0x000fe200078e0096 */
[----:B---3--:R-:W-:Y:S02]  /*38180*/  R2UR UR11, R27 ;  /* 0x000000001b0b72ca */ /* 0x008fe400000e0000 */
[----:B------:R-:W-:Y:S02]  /*38190*/  R2UR UR10, R26 ;  /* 0x000000001a0a72ca */ /* 0x000fe400000e0000 */
[----:B----4-:R-:W-:Y:S02]  /*381a0*/  R2UR UR9, R25 ;  /* 0x00000000190972ca */ /* 0x010fe400000e0000 */
[----:B------:R-:W-:Y:S02]  /*381b0*/  R2UR UR8, R24 ;  /* 0x00000000180872ca */ /* 0x000fe400000e0000 */
[----:B------:R-:W3:Y:S04]  /*381c0*/  LDL.LU.64 R24, [R1+0x800] ;  /* 0x0008000001187983 */ /* 0x000ee80000300a00 */
[----:B------:R-:W4:Y:S04]  /*381d0*/  LDL.LU.64 R26, [R1+0x808] ;  /* 0x00080800011a7983 */ /* 0x000f280000300a00 */
[----:B--2---:R-:W2:Y:S04]  /*381e0*/  LDL.LU.64 R28, [R1+0x810] ;  /* 0x00081000011c7983 */ /* 0x004ea80000300a00 */
        /* <DEDUP_REMOVED lines=61> */
[----:B---3--:R-:W-:Y:S04]  /*385c0*/  STL.64 [R1+0x2e48], R150 ;  /* 0x002e489601007387 */ /* 0x008fe80000100a00 */
[----:B--2---:R-:W-:Y:S04]  /*385d0*/  STL.64 [R1+0x2e40], R148 ;  /* 0x002e409401007387 */ /* 0x004fe80000100a00 */
[----:B----4-:R-:W-:Y:S04]  /*385e0*/  STL.64 [R1+0x2e38], R146 ;  /* 0x002e389201007387 */ /* 0x010fe80000100a00 */
        /* <DEDUP_REMOVED lines=64> */
[----:B------:R-:W2:Y:S04]  /*389f0*/  LDL.LU R27, [R1+0xa0c] ;  /* 0x000a0c00011b7983 */ /* 0x000ea80000300800 */
[----:B------:R-:W2:Y:S04]  /*38a00*/  LDL.LU R28, [R1+0xa10] ;  /* 0x000a1000011c7983 */ /* 0x000ea80000300800 */
[----:B------:R-:W2:Y:S01]  /*38a10*/  LDL.LU R29, [R1+0xa14] ;  /* 0x000a1400011d7983 */ /* 0x000ea20000300800 */
        /* <DEDUP_REMOVED lines=61> */
[----:B------:R-:W-:Y:S01]  /*38df0*/  UIADD3.64 UR58, UR6, 0x2802, URZ ;  /* 0x00002802063a7897 */ /* 0x000fe2000fffe03f */
[----:B------:R-:W-:Y:S01]  /*38e00*/  IMAD.MOV.U32 R71, RZ, RZ, R158 ;  /* 0x000000ffff477224 */ /* 0x000fe200078e009e */
[----:B------:R-:W3:Y:S01]  /*38e10*/  LDL.LU R230, [R1+0x2fd8] ;  /* 0x002fd80001e67983 */ /* 0x000ee20000300800 */
[----:B------:R-:W-:-:S02]  /*38e20*/  IMAD.MOV.U32 R72, RZ, RZ, R159 ;  /* 0x000000ffff487224 */ /* 0x000fc400078e009f */
[----:B------:R-:W-:Y:S01]  /*38e30*/  IMAD.MOV.U32 R74, RZ, RZ, R0 ;  /* 0x000000ffff4a7224 */ /* 0x000fe200078e0000 */
[----:B------:R-:W4:Y:S01]  /*38e40*/  LDL.LU R231, [R1+0x2fd4] ;  /* 0x002fd40001e77983 */ /* 0x000f220000300800 */
[----:B------:R-:W-:Y:S02]  /*38e50*/  IMAD.MOV.U32 R75, RZ, RZ, R10 ;  /* 0x000000ffff4b7224 */ /* 0x000fe400078e000a */
[----:B------:R-:W-:Y:S01]  /*38e60*/  IMAD.MOV.U32 R76, RZ, RZ, R11 ;  /* 0x000000ffff4c7224 */ /* 0x000fe200078e000b */
[----:B------:R-:W3:Y:S01]  /*38e70*/  LDL.LU R238, [R1+0x2fd0] ;  /* 0x002fd00001ee7983 */ /* 0x000ee20000300800 */
[----:B------:R-:W-:Y:S02]  /*38e80*/  IMAD.MOV.U32 R78, RZ, RZ, R9 ;  /* 0x000000ffff4e7224 */ /* 0x000fe400078e0009 */
[----:B------:R-:W-:Y:S01]  /*38e90*/  IMAD.MOV.U32 R79, RZ, RZ, R244 ;  /* 0x000000ffff4f7224 */ /* 0x000fe200078e00f4 */
[----:B------:R-:W4:Y:S01]  /*38ea0*/  LDL.LU R239, [R1+0x2fcc] ;  /* 0x002fcc0001ef7983 */ /* 0x000f220000300800 */
[----:B------:R-:W-:-:S02]  /*38eb0*/  IMAD.MOV.U32 R80, RZ, RZ, R245 ;  /* 0x000000ffff507224 */ /* 0x000fc400078e00f5 */
[----:B------:R-:W-:Y:S01]  /*38ec0*/  IMAD.MOV.U32 R82, RZ, RZ, R237 ;  /* 0x000000ffff527224 */ /* 0x000fe200078e00ed */
[----:B------:R-:W3:Y:S01]  /*38ed0*/  LDL.LU R246, [R1+0x2fc8] ;  /* 0x002fc80001f67983 */ /* 0x000ee20000300800 */
[----:B------:R-:W-:Y:S02]  /*38ee0*/  IMAD.MOV.U32 R83, RZ, RZ, R228 ;  /* 0x000000ffff537224 */ /* 0x000fe400078e00e4 */
[----:B------:R-:W-:Y:S01]  /*38ef0*/  IMAD.MOV.U32 R84, RZ, RZ, R229 ;  /* 0x000000ffff547224 */ /* 0x000fe200078e00e5 */
[----:B------:R-:W4:Y:S01]  /*38f00*/  LDL.LU R247, [R1+0x2fc4] ;  /* 0x002fc40001f77983 */ /* 0x000f220000300800 */
[----:B------:R-:W-:Y:S02]  /*38f10*/  IMAD.MOV.U32 R86, RZ, RZ, R221 ;  /* 0x000000ffff567224 */ /* 0x000fe400078e00dd */
[----:B------:R-:W-:Y:S01]  /*38f20*/  IMAD.MOV.U32 R87, RZ, RZ, R212 ;  /* 0x000000ffff577224 */ /* 0x000fe200078e00d4 */
[----:B------:R-:W4:Y:S01]  /*38f30*/  LDL.LU R16, [R1+0x2fc0] ;  /* 0x002fc00001107983 */ /* 0x000f220000300800 */
        /* <DEDUP_REMOVED lines=62> */
[----:B------:R-:W-:Y:S01]  /*39320*/  IMAD.MOV.U32 R151, RZ, RZ, R5 ;  /* 0x000000ffff977224 */ /* 0x000fe200078e0005 */
[----:B------:R-:W3:Y:S01]  /*39330*/  LDL.LU R216, [R1+0x2f80] ;  /* 0x002f800001d87983 */ /* 0x000ee20000300800 */
[----:B------:R-:W-:Y:S01]  /*39340*/  IMAD.U32 R214, RZ, RZ, UR58 ;  /* 0x0000003affd67e24 */ /* 0x000fe2000f8e00ff */
[----:B------:R-:W-:-:S02]  /*39350*/  MOV R215, UR59 ;  /* 0x0000003b00d77c02 */ /* 0x000fc40008000f00 */
[----:B------:R-:W4:Y:S04]  /*39360*/  LDL.LU R217, [R1+0x2f7c] ;  /* 0x002f7c0001d97983 */ /* 0x000f280000300800 */
[----:B------:R-:W3:Y:S04]  /*39370*/  LDL.LU R224, [R1+0x2f78] ;  /* 0x002f780001e07983 */ /* 0x000ee80000300800 */
        /* <DEDUP_REMOVED lines=25> */
[----:B------:R-:W4:Y:S01]  /*39510*/  LDL.LU R245, [R1+0x2f10] ;  /* 0x002f100001f57983 */ /* 0x000f220000300800 */
[----:B--2---:R-:W-:-:S03]  /*39520*/  WARPGROUP.ARRIVE ;  /* 0x00000000000079c5 */ /* 0x004fc60000000000 */
[----:B------:R-:W2:Y:S04]  /*39530*/  LDL.LU R236, [R1+0x2f0c] ;  /* 0x002f0c0001ec7983 */ /* 0x000ea80000300800 */
[----:B------:R-:W2:Y:S01]  /*39540*/  LDL.LU R237, [R1+0x2f08] ;  /* 0x002f080001ed7983 */ /* 0x000ea20000300800 */
[----:B------:R-:W-:Y:S01]  /*39550*/  HGMMA.64x256x8.F32.TF32 R24, gdesc[UR56], R24, gsb0 ;  /* 0x07e00000381879f0 */ /* 0x000fe20008002818 */
[----:B------:R-:W-:Y:S01]  /*39560*/  UIADD3.64 UR58, UR6, 0x2804, URZ ;  /* 0x00002804063a7897 */ /* 0x000fe2000fffe03f */
[----:B------:R-:W-:Y:S01]  /*39570*/  UMOV UR56, UR52 ;  /* 0x0000003400387c82 */ /* 0x000fe20008000000 */
[----:B------:R-:W-:Y:S01]  /*39580*/  UMOV UR57, UR53 ;  /* 0x0000003500397c82 */ /* 0x000fe20008000000 */
[----:B------:R-:W2:Y:S03]  /*39590*/  LDL.LU R228, [R1+0x2f04] ;  /* 0x002f040001e47983 */ /* 0x000ea60000300800 */
[----:B------:R-:W-:-:S02]  /*395a0*/  IMAD.U32 R206, RZ, RZ, UR58 ;  /* 0x0000003affce7e24 */ /* 0x000fc4000f8e00ff */
[----:B------:R-:W-:Y:S01]  /*395b0*/  IMAD.U32 R207, RZ, RZ, UR59 ;  /* 0x0000003bffcf7e24 */ /* 0x000fe2000f8e00ff */
[----:B------:R-:W2:Y:S04]  /*395c0*/  LDL.LU R229, [R1+0x2f00] ;  /* 0x002f000001e57983 */ /* 0x000ea80000300800 */
        /* <DEDUP_REMOVED lines=43> */
[----:B------:R-:W2:Y:S01]  /*39880*/  LDL.LU R184, [R1+0x2e50] ;  /* 0x002e500001b87983 */ /* 0x000ea20000300800 */
[----:B------:R-:W-:-:S02]  /*39890*/  WARPGROUP.DEPBAR.LE gsb0, 0x0 ;  /* 0x00008000000079c5 */ /* 0x000fc40000010000 */
[----:B------:R-:W-:-:S06]  /*398a0*/  WARPGROUP.ARRIVE ;  /* 0x00000000000079c5 */ /* 0x000fcc0000000000 */
        /* <DEDUP_REMOVED lines=57> */
[----:B------:R-:W-:-:S05]  /*39c40*/  UMOV UR57, UR25 ;  /* 0x0000001900397c82 */ /* 0x000fca0008000000 */
[----:B------:R-:W-:Y:S01]  /*39c50*/  UMOV UR60, UR58 ;  /* 0x0000003a003c7c82 */ /* 0x000fe20008000000 */
[----:B------:R-:W-:Y:S01]  /*39c60*/  UMOV UR61, UR59 ;  /* 0x0000003b003d7c82 */ /* 0x000fe20008000000 */
[----:B------:R-:W-:Y:S02]  /*39c70*/  WARPGROUP.DEPBAR.LE gsb0, 0x0 ;  /* 0x00008000000079c5 */ /* 0x000fe40000010000 */
[----:B------:R-:W-:-:S15]  /*39c80*/  WARPGROUP.ARRIVE ;  /* 0x00000000000079c5 */ /* 0x000fde0000000000 */
[----:B------:R-:W-:-:S01]  /*39c90*/  NOP ;  /* 0x0000000000007918 */ /* 0x000fc20000000000 */
[----:B------:R-:W-:Y:S01]  /*39ca0*/  HGMMA.64x256x8.F32.TF32 R24, gdesc[UR56], R24, gsb0 ;  /* 0x07e00000381879f0 */ /* 0x000fe20008002818 */
[----:B------:R-:W-:Y:S01]  /*39cb0*/  UIADD3.64 UR58, UR6, 0x3804, URZ ;  /* 0x00003804063a7897 */ /* 0x000fe2000fffe03f */
[----:B------:R-:W-:Y:S01]  /*39cc0*/  UMOV UR56, UR20 ;  /* 0x0000001400387c82 */ /* 0x000fe20008000000 */
[----:B------:R-:W-:Y:S01]  /*39cd0*/  UMOV UR57, UR21 ;  /* 0x0000001500397c82 */ /* 0x000fe20008000000 */
[----:B------:R-:W-:Y:S02]  /*39ce0*/  WARPGROUP.DEPBAR.LE gsb0, 0x0 ;  /* 0x00008000000079c5 */ /* 0x000fe40000010000 */
[----:B------:R-:W-:-:S15]  /*39cf0*/  WARPGROUP.ARRIVE ;  /* 0x00000000000079c5 */ /* 0x000fde0000000000 */
[----:B------:R-:W-:-:S07]  /*39d00*/  NOP ;  /* 0x0000000000007918 */ /* 0x000fce0000000000 */
[----:B------:R-:W-:Y:S03]  /*39d10*/  HGMMA.64x256x8.F32.TF32 R24, gdesc[UR56], R24, gsb0 ;  /* 0x07e00000381879f0 */ /* 0x000fe60008002818 */
[----:B------:R-:W-:Y:S02]  /*39d20*/  WARPGROUP.DEPBAR.LE gsb0, 0x0 ;  /* 0x00008000000079c5 */ /* 0x000fe40000010000 */
        /* <DEDUP_REMOVED lines=128> */
[----:B------:R-:W-:Y:S01]  /*3a530*/  UIADD3.64 UR56, UR4, 0x3fe, URZ ;  /* 0x000003fe04387897 */ /* 0x000fe2000fffe03f */
[----:B------:R-:W-:Y:S01]  /*3a540*/  IMAD.U32 R166, RZ, RZ, UR58 ;  /* 0x0000003affa67e24 */ /* 0x000fe2000f8e00ff */
[----:B------:R-:W-:Y:S01]  /*3a550*/  MOV R167, UR59 ;  /* 0x0000003b00a77c02 */ /* 0x000fe20008000f00 */
[----:B------:R-:W-:Y:S01]  /*3a560*/  UMOV UR58, UR16 ;  /* 0x00000010003a7c82 */ /* 0x000fe20008000000 */
[----:B------:R-:W-:Y:S01]  /*3a570*/  UMOV UR59, UR17 ;  /* 0x00000011003b7c82 */ /* 0x000fe20008000000 */
[----:B---3--:R-:W-:-:S06]  /*3a580*/  WARPGROUP.ARRIVE ;  /* 0x00000000000079c5 */ /* 0x008fcc0000000000 */
[----:B------:R-:W-:Y:S01]  /*3a590*/  HGMMA.64x256x8.F32.TF32 R24, gdesc[UR56], R24, gsb0 ;  /* 0x07e00000381879f0 */ /* 0x000fe20008002818 */
[----:B------:R-:W-:Y:S01]  /*3a5a0*/  UIADD3.64 UR56, UR4, 0x400, URZ ;  /* 0x0000040004387897 */ /* 0x000fe2000fffe03f */
[----:B------:R-:W-:Y:S01]  /*3a5b0*/  UMOV UR58, UR6 ;  /* 0x00000006003a7c82 */ /* 0x000fe20008000000 */
[----:B------:R-:W-:Y:S01]  /*3a5c0*/  UMOV UR59, UR7 ;  /* 0x00000007003b7c82 */ /* 0x000fe20008000000 */
[----:B------:R-:W-:Y:S02]  /*3a5d0*/  WARPGROUP.DEPBAR.LE gsb0, 0x0 ;  /* 0x00008000000079c5 */ /* 0x000fe40000010000 */
[----:B------:R-:W-:-:S15]  /*3a5e0*/  WARPGROUP.ARRIVE ;  /* 0x00000000000079c5 */ /* 0x000fde0000000000 */
[----:B------:R-:W-:-:S07]  /*3a5f0*/  NOP ;  /* 0x0000000000007918 */ /* 0x000fce0000000000 */
[----:B------:R-:W-:Y:S01]  /*3a600*/  HGMMA.64x256x8.F32.TF32 R24, gdesc[UR56], R24, gsb0 ;  /* 0x07e00000381879f0 */ /* 0x000fe20008002818 */
[----:B------:R-:W-:Y:S01]  /*3a610*/  UIADD3.64 UR56, UR4, 0x402, URZ ;  /* 0x0000040204387897 */ /* 0x000fe2000fffe03f */
[----:B------:R-:W-:Y:S01]  /*3a620*/  UMOV UR58, UR8 ;  /* 0x00000008003a7c82 */ /* 0x000fe20008000000 */
[----:B------:R-:W-:Y:S01]  /*3a630*/  UMOV UR59, UR9 ;  /* 0x00000009003b7c82 */ /* 0x000fe20008000000 */
[----:B------:R-:W-:Y:S01]  /*3a640*/  UIADD3.64 UR8, UR4, 0x404, URZ ;  /* 0x0000040404087897 */ /* 0x000fe2000fffe03f */
[----:B------:R-:W-:Y:S02]  /*3a650*/  WARPGROUP.DEPBAR.LE gsb0, 0x0 ;  /* 0x00008000000079c5 */ /* 0x000fe40000010000 */
[----:B------:R-:W-:-:S15]  /*3a660*/  WARPGROUP.ARRIVE ;  /* 0x00000000000079c5 */ /* 0x000fde0000000000 */
[----:B------:R-:W-:-:S06]  /*3a670*/  NOP ;  /* 0x0000000000007918 */ /* 0x000fcc0000000000 */
[----:B------:R-:W-:Y:S01]  /*3a680*/  HGMMA.64x256x8.F32.TF32 R24, gdesc[UR56], R24, gsb0 ;  /* 0x07e00000381879f0 */ /* 0x000fe20008002818 */
[----:B------:R-:W-:Y:S02]  /*3a690*/  MOV R6, UR9 ;  /* 0x0000000900067c02 */ /* 0x000fe40008000f00 */
[----:B------:R-:W-:Y:S01]  /*3a6a0*/  MOV R5, UR8 ;  /* 0x0000000800057c02 */ /* 0x000fe20008000f00 */
        /* <DEDUP_REMOVED lines=12> */
[----:B------:R-:W-:Y:S02]  /*3a770*/  UIADD3.64 UR16, UR4, 0x1402, URZ ;  /* 0x0000140204107897 */ /* 0x000fe4000fffe03f */
[----:B------:R-:W-:Y:S02]  /*3a780*/  WARPGROUP.DEPBAR.LE gsb0, 0x0 ;  /* 0x00008000000079c5 */ /* 0x000fe40000010000 */
[----:B------:R-:W-:-:S15]  /*3a790*/  WARPGROUP.ARRIVE ;  /* 0x00000000000079c5 */ /* 0x000fde0000000000 */
[----:B------:R-:W-:-:S08]  /*3a7a0*/  NOP ;  /* 0x0000000000007918 */ /* 0x000fd00000000000 */
        /* <DEDUP_REMOVED lines=45> */
[----:B------:R-:W-:Y:S03]  /*3aa80*/  HGMMA.64x256x8.F32.TF32 R24, gdesc[UR48], R24, gsb0 ;  /* 0x07e00000301879f0 */ /* 0x000fe60008002818 */
[----:B------:R-:W-:Y:S02]  /*3aa90*/  WARPGROUP.DEPBAR.LE gsb0, 0x0 ;  /* 0x00008000000079c5 */ /* 0x000fe40000010000 */
[----:B------:R-:W-:-:S15]  /*3aaa0*/  WARPGROUP.ARRIVE ;  /* 0x00000000000079c5 */ /* 0x000fde0000000000 */
[----:B------:R-:W-:-:S08]  /*3aab0*/  NOP ;  /* 0x0000000000007918 */ /* 0x000fd00000000000 */
[----:B------:R-:W-:Y:S03]  /*3aac0*/  HGMMA.64x256x8.F32.TF32 R24, gdesc[UR52], R24, gsb0 ;  /* 0x07e00000341879f0 */ /* 0x000fe60008002818 */
[----:B------:R-:W-:Y:S02]  /*3aad0*/  WARPGROUP.DEPBAR.LE gsb0, 0x0 ;  /* 0x00008000000079c5 */ /* 0x000fe40000010000 */
        /* <DEDUP_REMOVED lines=64> */
[----:B-1----:R-:W2:Y:S04]  /*3aee0*/  LDL.LU.64 R24, [R1+0x400] ;  /* 0x0004000001187983 */ /* 0x002ea80000300a00 */
[----:B---3--:R-:W3:Y:S04]  /*3aef0*/  LDL.LU.64 R26, [R1+0x408] ;  /* 0x00040800011a7983 */ /* 0x008ee80000300a00 */
[----:B----4-:R-:W4:Y:S04]  /*3af00*/  LDL.LU.64 R28, [R1+0x410] ;  /* 0x00041000011c7983 */ /* 0x010f280000300a00 */
        /* <DEDUP_REMOVED lines=125> */
[----:B-1----:R-:W2:Y:S04]  /*3b6e0*/  LDL.LU.64 R24, [R1+0x600] ;  /* 0x0006000001187983 */ /* 0x002ea80000300a00 */
        /* <DEDUP_REMOVED lines=62> */
[----:B------:R-:W2:Y:S01]  /*3bad0*/  LDL.LU.64 R150, [R1+0x7f8] ;  /* 0x0007f80001967983 */ /* 0x000ea20000300a00 */
[----:B------:R-:W-:-:S02]  /*3bae0*/  UIADD3.64 UR58, UR4, 0x3fe, URZ ;  /* 0x000003fe043a7897 */ /* 0x000fc4000fffe03f */
[----:B------:R-:W-:Y:S01]  /*3baf0*/  UIADD3.64 UR10, UR6, 0x1ffe, URZ ;  /* 0x00001ffe060a7897 */ /* 0x000fe2000fffe03f */
[----:B------:R-:W-:Y:S02]  /*3bb00*/  MOV R252, UR13 ;  /* 0x0000000d00fc7c02 */ /* 0x000fe40008000f00 */
[----:B------:R-:W-:Y:S02]  /*3bb10*/  MOV R12, UR12 ;  /* 0x0000000c000c7c02 */ /* 0x000fe40008000f00 */
[----:B------:R-:W-:Y:S01]  /*3bb20*/  UMOV UR12, UR58 ;  /* 0x0000003a000c7c82 */ /* 0x000fe20008000000 */
[----:B------:R-:W-:Y:S01]  /*3bb30*/  UMOV UR13, UR59 ;  /* 0x0000003b000d7c82 */ /* 0x000fe20008000000 */
[----:B------:R-:W-:Y:S01]  /*3bb40*/  UMOV UR14, UR10 ;  /* 0x0000000a000e7c82 */ /* 0x000fe20008000000 */
[----:B------:R-:W-:Y:S01]  /*3bb50*/  UMOV UR15, UR11 ;  /* 0x0000000b000f7c82 */ /* 0x000fe20008000000 */
[----:B------:R-:W-:Y:S02]  /*3bb60*/  UIADD3.64 UR58, UR4, 0x400, URZ ;  /* 0x00000400043a7897 */ /* 0x000fe4000fffe03f */
[----:B------:R-:W-:-:S05]  /*3bb70*/  UIADD3.64 UR10, UR6, 0x2000, URZ ;  /* 0x00002000060a7897 */ /* 0x000fca000fffe03f */
[----:B------:R-:W-:Y:S01]  /*3bb80*/  UMOV UR8, UR58 ;  /* 0x0000003a00087c82 */ /* 0x000fe20008000000 */
[----:B------:R-:W-:Y:S01]  /*3bb90*/  UMOV UR9, UR59 ;  /* 0x0000003b00097c82 */ /* 0x000fe20008000000 */
[----:B--2---:R-:W-:-:S06]  /*3bba0*/  WARPGROUP.ARRIVE ;  /* 0x00000000000079c5 */ /* 0x004fcc0000000000 */
[----:B------:R-:W-:Y:S01]  /*3bbb0*/  HGMMA.64x256x8.F32.TF32 R24, gdesc[UR12], R24, gsb0 ;  /* 0x07e000000c1879f0 */ /* 0x000fe20008002818 */
[----:B------:R-:W-:Y:S02]  /*3bbc0*/  UIADD3.64 UR58, UR6, 0x2002, URZ ;  /* 0x00002002063a7897 */ /* 0x000fe4000fffe03f */
[----:B------:R-:W-:Y:S02]  /*3bbd0*/  WARPGROUP.DEPBAR.LE gsb0, 0x0 ;  /* 0x00008000000079c5 */ /* 0x000fe40000010000 */
[----:B------:R-:W-:-:S15]  /*3bbe0*/  WARPGROUP.ARRIVE ;  /* 0x00000000000079c5 */ /* 0x000fde0000000000 */
[----:B------:R-:W-:-:S08]  /*3bbf0*/  NOP ;  /* 0x0000000000007918 */ /* 0x000fd00000000000 */
[----:B------:R-:W-:Y:S01]  /*3bc00*/  HGMMA.64x256x8.F32.TF32 R24, gdesc[UR8], R24, gsb0 ;  /* 0x07e00000081879f0 */ /* 0x000fe20008002818 */
[----:B------:R-:W-:Y:S02]  /*3bc10*/  R2UR UR9, R6 ;  /* 0x00000000060972ca */ /* 0x000fe400000e0000 */
[----:B------:R-:W-:Y:S01]  /*3bc20*/  R2UR UR8, R5 ;  /* 0x00000000050872ca */ /* 0x000fe200000e0000 */
[----:B------:R-:W-:Y:S01]  /*3bc30*/  UIADD3.64 UR10, UR6, 0x2004, URZ ;  /* 0x00002004060a7897 */ /* 0x000fe2000fffe03f */
[----:B------:R-:W-:Y:S02]  /*3bc40*/  WARPGROUP.DEPBAR.LE gsb0, 0x0 ;  /* 0x00008000000079c5 */ /* 0x000fe40000010000 */
[----:B------:R-:W-:-:S15]  /*3bc50*/  WARPGROUP.ARRIVE ;  /* 0x00000000000079c5 */ /* 0x000fde0000000000 */
[----:B------:R-:W-:-:S06]  /*3bc60*/  NOP ;  /* 0x0000000000007918 */ /* 0x000fcc0000000000 */
[----:B------:R-:W-:Y:S01]  /*3bc70*/  HGMMA.64x256x8.F32.TF32 R24, gdesc[UR56], R24, gsb0 ;  /* 0x07e00000381879f0 */ /* 0x000fe20008002818 */
[----:B------:R-:W-:Y:S02]  /*3bc80*/  UIADD3.64 UR14, UR4, 0x13fe, URZ ;  /* 0x000013fe040e7897 */ /* 0x000fe4000fffe03f */
[----:B------:R-:W-:Y:S01]  /*3bc90*/  UIADD3.64 UR18, UR6, 0x27fe, URZ ;  /* 0x000027fe06127897 */ /* 0x000fe2000fffe03f */
[----:B------:R-:W-:Y:S02]  /*3bca0*/  WARPGROUP.DEPBAR.LE gsb0, 0x0 ;  /* 0x00008000000079c5 */ /* 0x000fe40000010000 */
[----:B------:R-:W-:-:S15]  /*3bcb0*/  WARPGROUP.ARRIVE ;  /* 0x00000000000079c5 */ /* 0x000fde0000000000 */
[----:B------:R-:W-:-:S07]  /*3bcc0*/  NOP ;  /* 0x0000000000007918 */ /* 0x000fce0000000000 */
[----:B------:R-:W-:Y:S01]  /*3bcd0*/  HGMMA.64x256x8.F32.TF32 R24, gdesc[UR8], R24, gsb0 ;  /* 0x07e00000081879f0 */ /* 0x000fe20008002818 */
[----:B------:R-:W-:Y:S01]  /*3bce0*/  UMOV UR8, UR14 ;  /* 0x0000000e00087c82 */ /* 0x000fe20008000000 */
[----:B------:R-:W-:Y:S01]  /*3bcf0*/  UMOV UR9, UR15 ;  /* 0x0000000f00097c82 */ /* 0x000fe20008000000 */
[----:B------:R-:W-:Y:S01]  /*3bd00*/  UMOV UR10, UR18 ;  /* 0x00000012000a7c82 */ /* 0x000fe20008000000 */
[----:B------:R-:W-:Y:S01]  /*3bd10*/  UMOV UR11, UR19 ;  /* 0x00000013000b7c82 */ /* 0x000fe20008000000 */
[----:B------:R-:W-:Y:S02]  /*3bd20*/  R2UR UR13, R252 ;  /* 0x00000000fc0d72ca */ /* 0x000fe400000e0000 */
[----:B------:R-:W-:Y:S01]  /*3bd30*/  R2UR UR12, R12 ;  /* 0x000000000c0c72ca */ /* 0x000fe200000e0000 */
[----:B------:R-:W-:Y:S01]  /*3bd40*/  UIADD3.64 UR14, UR6, 0x2800, URZ ;  /* 0x00002800060e7897 */ /* 0x000fe2000fffe03f */
[----:B------:R-:W-:Y:S02]  /*3bd50*/  WARPGROUP.DEPBAR.LE gsb0, 0x0 ;  /* 0x00008000000079c5 */ /* 0x000fe40000010000 */
[----:B------:R-:W-:-:S15]  /*3bd60*/  WARPGROUP.ARRIVE ;  /* 0x00000000000079c5 */ /* 0x000fde0000000000 */
[----:B------:R-:W-:-:S02]  /*3bd70*/  NOP ;  /* 0x0000000000007918 */ /* 0x000fc40000000000 */
        /* <DEDUP_REMOVED lines=41> */
[----:B------:R-:W-:Y:S01]  /*3c010*/  UMOV UR50, UR60 ;  /* 0x0000003c00327c82 */ /* 0x000fe20008000000 */
[----:B------:R-:W-:Y:S01]  /*3c020*/  UMOV UR51, UR61 ;  /* 0x0000003d00337c82 */ /* 0x000fe20008000000 */
        /* <DEDUP_REMOVED lines=142> */
[----:B------:R-:W-:-:S02]  /*3c910*/  R2UR UR10, R170 ;  /* 0x00000000aa0a72ca */ /* 0x000fc400000e0000 */
[----:B------:R-:W-:Y:S01]  /*3c920*/  R2UR UR11, R171 ;  /* 0x00000000ab0b72ca */ /* 0x000fe200000e0000 */
[----:B------:R-:W-:Y:S01]  /*3c930*/  UIADD3.64 UR8, UR4, 0x7fe, URZ ;  /* 0x000007fe04087897 */ /* 0x000fe2000fffe03f */
[----:B--2---:R-:W-:-:S11]  /*3c940*/  WARPGROUP.ARRIVE ;  /* 0x00000000000079c5 */ /* 0x004fd60000000000 */
        /* <DEDUP_REMOVED lines=9> */
[----:B------:R-:W-:Y:S01]  /*3c9e0*/  UIADD3.64 UR8, UR4, 0x802, URZ ;  /* 0x0000080204087897 */ /* 0x000fe2000fffe03f */
[----:B------:R-:W-:Y:S01]  /*3c9f0*/  UMOV UR10, UR56 ;  /* 0x00000038000a7c82 */ /* 0x000fe20008000000 */
[----:B------:R-:W-:Y:S01]  /*3ca00*/  UMOV UR11, UR57 ;  /* 0x00000039000b7c82 */ /* 0x000fe20008000000 */
[----:B------:R-:W-:Y:S02]  /*3ca10*/  UIADD3.64 UR58, UR6, 0x4, URZ ;  /* 0x00000004063a7897 */ /* 0x000fe4000fffe03f */
[----:B------:R-:W-:-:S05]  /*3ca20*/  UIADD3.64 UR12, UR4, 0x804, URZ ;  /* 0x00000804040c7897 */ /* 0x000fca000fffe03f */
[----:B------:R-:W-:Y:S01]  /*3ca30*/  UMOV UR14, UR58 ;  /* 0x0000003a000e7c82 */ /* 0x000fe20008000000 */
[----:B------:R-:W-:Y:S01]  /*3ca40*/  UMOV UR15, UR59 ;  /* 0x0000003b000f7c82 */ /* 0x000fe20008000000 */
[----:B------:R-:W-:Y:S02]  /*3ca50*/  WARPGROUP.DEPBAR.LE gsb0, 0x0 ;  /* 0x00008000000079c5 */ /* 0x000fe40000010000 */
[----:B------:R-:W-:-:S13]  /*3ca60*/  WARPGROUP.ARRIVE ;  /* 0x00000000000079c5 */ /* 0x000fda0000000000 */
[----:B------:R-:W-:Y:S01]  /*3ca70*/  HGMMA.64x256x8.F32.TF32 R24, gdesc[UR8], R24, gsb0 ;  /* 0x07e00000081879f0 */ /* 0x000fe20008002818 */
[----:B------:R-:W-:Y:S02]  /*3ca80*/  UIADD3.64 UR56, UR6, 0x7fe, URZ ;  /* 0x000007fe06387897 */ /* 0x000fe4000fffe03f */
[----:B------:R-:W-:-:S05]  /*3ca90*/  UIADD3.64 UR16, UR4, 0x17fe, URZ ;  /* 0x000017fe04107897 */ /* 0x000fca000fffe03f */
[----:B------:R-:W-:Y:S01]  /*3caa0*/  UMOV UR18, UR56 ;  /* 0x0000003800127c82 */ /* 0x000fe20008000000 */
[----:B------:R-:W-:Y:S01]  /*3cab0*/  UMOV UR19, UR57 ;  /* 0x0000003900137c82 */ /* 0x000fe20008000000 */
[----:B------:R-:W-:Y:S02]  /*3cac0*/  WARPGROUP.DEPBAR.LE gsb0, 0x0 ;  /* 0x00008000000079c5 */ /* 0x000fe40000010000 */
[----:B------:R-:W-:-:S15]  /*3cad0*/  WARPGROUP.ARRIVE ;  /* 0x00000000000079c5 */ /* 0x000fde0000000000 */
[----:B------:R-:W-:-:S01]  /*3cae0*/  NOP ;  /* 0x0000000000007918 */ /* 0x000fc20000000000 */
[----:B------:R-:W-:Y:S01]  /*3caf0*/  HGMMA.64x256x8.F32.TF32 R24, gdesc[UR12], R24, gsb0 ;  /* 0x07e000000c1879f0 */ /* 0x000fe20008002818 */
[----:B------:R-:W-:Y:S02]  /*3cb00*/  UIADD3.64 UR58, UR6, 0x800, URZ ;  /* 0x00000800063a7897 */ /* 0x000fe4000fffe03f */
[----:B------:R-:W-:Y:S02]  /*3cb10*/  WARPGROUP.DEPBAR.LE gsb0, 0x0 ;  /* 0x00008000000079c5 */ /* 0x000fe40000010000 */
[----:B------:R-:W-:-:S15]  /*3cb20*/  WARPGROUP.ARRIVE ;  /* 0x00000000000079c5 */ /* 0x000fde0000000000 */
[----:B------:R-:W-:-:S08]  /*3cb30*/  NOP ;  /* 0x0000000000007918 */ /* 0x000fd00000000000 */
        /* <DEDUP_REMOVED lines=76> */
[----:B------:R-:W-:Y:S01]  /*3d000*/  UIADD3.64 UR56, UR4, 0x3804, URZ ;  /* 0x0000380404387897 */ /* 0x000fe2000fffe03f */
[----:B------:R-:W-:Y:S02]  /*3d010*/  WARPGROUP.DEPBAR.LE gsb0, 0x0 ;  /* 0x00008000000079c5 */ /* 0x000fe40000010000 */
[----:B------:R-:W-:-:S15]  /*3d020*/  WARPGROUP.ARRIVE ;  /* 0x00000000000079c5 */ /* 0x000fde0000000000 */
[----:B------:R-:W-:-:S07]  /*3d030*/  NOP ;  /* 0x0000000000007918 */ /* 0x000fce0000000000 */
        /* <DEDUP_REMOVED lines=70> */
[----:B-1----:R-:W4:Y:S04]  /*3d4a0*/  LDL.LU.64 R24, [R1] ;  /* 0x0000000001187983 */ /* 0x002f280000300a00 */
[----:B--2---:R-:W2:Y:S04]  /*3d4b0*/  LDL.LU.64 R26, [R1+0x8] ;  /* 0x00000800011a7983 */ /* 0x004ea80000300a00 */
[----:B---3--:R-:W3:Y:S04]  /*3d4c0*/  LDL.LU.64 R28, [R1+0x10] ;  /* 0x00001000011c7983 */ /* 0x008ee80000300a00 */
[----:B----4-:R-:W4:Y:S04]  /*3d4d0*/  LDL.LU.64 R30, [R1+0x18] ;  /* 0x00001800011e7983 */ /* 0x010f280000300a00 */
        /* <DEDUP_REMOVED lines=60> */
[----:B----4-:R-:W-:Y:S04]  /*3d8a0*/  STL.64 [R1+0x2a40], R150 ;  /* 0x002a409601007387 */ /* 0x010fe80000100a00 */
[----:B---3--:R-:W-:Y:S04]  /*3d8b0*/  STL.64 [R1+0x2a38], R148 ;  /* 0x002a389401007387 */ /* 0x008fe80000100a00 */
[----:B--2---:R-:W-:Y:S04]  /*3d8c0*/  STL.64 [R1+0x2a30], R146 ;  /* 0x002a309201007387 */ /* 0x004fe80000100a00 */
        /* <DEDUP_REMOVED lines=134> */
[----:B------:R-:W-:Y:S01]  /*3e130*/  UIADD3.64 UR14, UR6, 0x2000, URZ ;  /* 0x00002000060e7897 */ /* 0x000fe2000fffe03f */
[----:B------:R-:W-:-:S02]  /*3e140*/  MOV R6, UR13 ;  /* 0x0000000d00067c02 */ /* 0x000fc40008000f00 */
[----:B------:R-:W-:Y:S02]  /*3e150*/  MOV R5, UR12 ;  /* 0x0000000c00057c02 */ /* 0x000fe40008000f00 */
        /* <DEDUP_REMOVED lines=17> */
[----:B------:R-:W-:-:S05]  /*3e270*/  UIADD3.64 UR22, UR6, 0x27fe, URZ ;  /* 0x000027fe06167897 */ /* 0x000fca000fffe03f */
[----:B------:R-:W-:Y:S01]  /*3e280*/  UMOV UR8, UR18 ;  /* 0x0000001200087c82 */ /* 0x000fe20008000000 */
[----:B------:R-:W-:Y:S01]  /*3e290*/  UMOV UR9, UR19 ;  /* 0x0000001300097c82 */ /* 0x000fe20008000000 */
[----:B------:R-:W-:Y:S01]  /*3e2a0*/  UMOV UR10, UR22 ;  /* 0x00000016000a7c82 */ /* 0x000fe20008000000 */
[----:B------:R-:W-:Y:S01]  /*3e2b0*/  UMOV UR11, UR23 ;  /* 0x00000017000b7c82 */ /* 0x000fe20008000000 */
[----:B------:R-:W-:Y:S02]  /*3e2c0*/  WARPGROUP.DEPBAR.LE gsb0, 0x0 ;  /* 0x00008000000079c5 */ /* 0x000fe40000010000 */
[----:B------:R-:W-:-:S14]  /*3e2d0*/  WARPGROUP.ARRIVE ;  /* 0x00000000000079c5 */ /* 0x000fdc0000000000 */
        /* <DEDUP_REMOVED lines=59> */
[----:B------:R-:W-:Y:S02]  /*3e690*/  IMAD.MOV.U32 R6, RZ, RZ, R170 ;  /* 0x000000ffff067224 */ /* 0x000fe400078e00aa */
[----:B------:R-:W-:Y:S02]  /*3e6a0*/  IMAD.MOV.U32 R7, RZ, RZ, R171 ;  /* 0x000000ffff077224 */ /* 0x000fe400078e00ab */
[----:B------:R-:W2:Y:S01]  /*3e6b0*/  LDL.LU.64 R170, [R1+0x2a48] ;  /* 0x002a480001aa7983 */ /* 0x000ea20000300a00 */
[----:B------:R-:W-:Y:S02]  /*3e6c0*/  WARPGROUP.DEPBAR.LE gsb0, 0x0 ;  /* 0x00008000000079c5 */ /* 0x000fe40000010000 */
[----:B------:R-:W-:-:S15]  /*3e6d0*/  WARPGROUP.ARRIVE ;  /* 0x00000000000079c5 */ /* 0x000fde0000000000 */
[----:B------:R-:W-:-:S05]  /*3e6e0*/  NOP ;  /* 0x0000000000007918 */ /* 0x000fca0000000000 */
        /* <DEDUP_REMOVED lines=130> */
[----:B------:R-:W-:-:S02]  /*3ef10*/  R2UR UR10, R6 ;  /* 0x00000000060a72ca */ /* 0x000fc400000e0000 */
[----:B------:R-:W-:Y:S01]  /*3ef20*/  R2UR UR11, R7 ;  /* 0x00000000070b72ca */ /* 0x000fe200000e0000 */
[----:B------:R-:W-:Y:S02]  /*3ef30*/  UIADD3.64 UR8, UR4, 0xbfe, URZ ;  /* 0x00000bfe04087897 */ /* 0x000fe4000fffe03f */
[----:B------:R-:W-:Y:S01]  /*3ef40*/  UIADD3.64 UR56, UR4, 0xc00, URZ ;  /* 0x00000c0004387897 */ /* 0x000fe2000fffe03f */
[----:B------:R-:W-:Y:S01]  /*3ef50*/  UMOV UR58, UR6 ;  /* 0x00000006003a7c82 */ /* 0x000fe20008000000 */
[----:B------:R-:W-:Y:S01]  /*3ef60*/  UMOV UR59, UR7 ;  /* 0x00000007003b7c82 */ /* 0x000fe20008000000 */
[----:B---3--:R-:W-:-:S07]  /*3ef70*/  WARPGROUP.ARRIVE ;  /* 0x00000000000079c5 */ /* 0x008fce0000000000 */
[----:B------:R-:W-:Y:S01]  /*3ef80*/  HGMMA.64x256x8.F32.TF32 R24, gdesc[UR8], R24, gsb0 ;  /* 0x07e00000081879f0 */ /* 0x000fe20008002818 */
[----:B------:R-:W-:Y:S02]  /*3ef90*/  R2UR UR54, R162 ;  /* 0x00000000a23672ca */ /* 0x000fe400000e0000 */
[----:B------:R-:W-:Y:S01]  /*3efa0*/  R2UR UR55, R163 ;  /* 0x00000000a33772ca */ /* 0x000fe200000e0000 */
[----:B------:R-:W-:Y:S01]  /*3efb0*/  UIADD3.64 UR52, UR4, 0xc02, URZ ;  /* 0x00000c0204347897 */ /* 0x000fe2000fffe03f */
        /* <DEDUP_REMOVED lines=9> */
[----:B------:R-:W-:-:S02]  /*3f050*/  WARPGROUP.DEPBAR.LE gsb0, 0x0 ;  /* 0x00008000000079c5 */ /* 0x000fc40000010000 */
[----:B------:R-:W-:Y:S01]  /*3f060*/  WARPGROUP.ARRIVE ;  /* 0x00000000000079c5 */ /* 0x000fe20000000000 */
[----:B------:R-:W-:Y:S01]  /*3f070*/  R2UR UR47, R249 ;  /* 0x00000000f92f72ca */ /* 0x000fe200000e0000 */
[----:B------:R-:W-:Y:S01]  /*3f080*/  UIADD3.64 UR36, UR4, 0x1c04, URZ ;  /* 0x00001c0404247897 */ /* 0x000fe2000fffe03f */
[----:B------:R-:W-:Y:S01]  /*3f090*/  R2UR UR42, R240 ;  /* 0x00000000f02a72ca */ /* 0x000fe200000e0000 */
[----:B------:R-:W-:Y:S01]  /*3f0a0*/  UIADD3.64 UR32, UR4, 0x2bfe, URZ ;  /* 0x00002bfe04207897 */ /* 0x000fe2000fffe03f */
[----:B------:R-:W-:-:S07]  /*3f0b0*/  R2UR UR43, R241 ;  /* 0x00000000f12b72ca */ /* 0x000fce00000e0000 */
[----:B------:R-:W-:Y:S01]  /*3f0c0*/  HGMMA.64x256x8.F32.TF32 R24, gdesc[UR56], R24, gsb0 ;  /* 0x07e00000381879f0 */ /* 0x000fe20008002818 */
        /* <DEDUP_REMOVED lines=11> */
[----:B------:R-:W3:Y:S01]  /*3f180*/  LDL.LU.64 R162, [R1+0x2840] ;  /* 0x0028400001a27983 */ /* 0x000ee20000300a00 */
[----:B------:R-:W-:-:S02]  /*3f190*/  R2UR UR26, R208 ;  /* 0x00000000d01a72ca */ /* 0x000fc400000e0000 */
[----:B------:R-:W-:Y:S02]  /*3f1a0*/  R2UR UR27, R209 ;  /* 0x00000000d11b72ca */ /* 0x000fe400000e0000 */
[----:B------:R-:W-:Y:S02]  /*3f1b0*/  R2UR UR22, R200 ;  /* 0x00000000c81672ca */ /* 0x000fe400000e0000 */
[----:B------:R-:W-:Y:S02]  /*3f1c0*/  R2UR UR23, R201 ;  /* 0x00000000c91772ca */ /* 0x000fe400000e0000 */
[----:B------:R-:W-:Y:S02]  /*3f1d0*/  R2UR UR18, R192 ;  /* 0x00000000c01272ca */ /* 0x000fe400000e0000 */
[----:B------:R-:W-:Y:S02]  /*3f1e0*/  R2UR UR19, R193 ;  /* 0x00000000c11372ca */ /* 0x000fe400000e0000 */
[----:B------:R-:W-:-:S02]  /*3f1f0*/  R2UR UR14, R176 ;  /* 0x00000000b00e72ca */ /* 0x000fc400000e0000 */
[----:B------:R-:W-:Y:S01]  /*3f200*/  R2UR UR15, R177 ;  /* 0x00000000b10f72ca */ /* 0x000fe200000e0000 */
[----:B------:R-:W-:Y:S01]  /*3f210*/  UMOV UR6, UR8 ;  /* 0x0000000800067c82 */ /* 0x000fe20008000000 */
[----:B------:R-:W-:Y:S01]  /*3f220*/  UMOV UR7, UR9 ;  /* 0x0000000900077c82 */ /* 0x000fe20008000000 */
[----:B------:R-:W-:Y:S01]  /*3f230*/  UIADD3.64 UR58, UR4, 0xbfe, URZ ;  /* 0x00000bfe043a7897 */ /* 0x000fe2000fffe03f */
        /* <DEDUP_REMOVED lines=10> */
[----:B------:R-:W4:Y:S01]  /*3f2e0*/  LDL.LU.64 R176, [R1+0x27e8] ;  /* 0x0027e80001b07983 */ /* 0x000f220000300a00 */
[----:B------:R-:W-:-:S02]  /*3f2f0*/  WARPGROUP.DEPBAR.LE gsb0, 0x0 ;  /* 0x00008000000079c5 */ /* 0x000fc40000010000 */
[----:B------:R-:W-:-:S06]  /*3f300*/  WARPGROUP.ARRIVE ;  /* 0x00000000000079c5 */ /* 0x000fcc0000000000 */
[----:B------:R-:W-:Y:S03]  /*3f310*/  HGMMA.64x256x8.F32.TF32 R24, gdesc[UR52], R24, gsb0 ;  /* 0x07e00000341879f0 */ /* 0x000fe60008002818 */
        /* <DEDUP_REMOVED lines=39> */
[----:B------:R-:W-:Y:S01]  /*3f590*/  HGMMA.64x256x8.F32.TF32 R24, gdesc[UR16], R24, gsb0 ;  /* 0x07e00000101879f0 */ /* 0x000fe20008002818 */
[----:B------:R-:W-:Y:S02]  /*3f5a0*/  R2UR UR10, R168 ;  /* 0x00000000a80a72ca */ /* 0x000fe400000e0000 */
[----:B------:R-:W-:Y:S01]  /*3f5b0*/  R2UR UR11, R169 ;  /* 0x00000000a90b72ca */ /* 0x000fe200000e0000 */
[----:B------:R-:W-:Y:S01]  /*3f5c0*/  UIADD3.64 UR8, UR4, 0x3c02, URZ ;  /* 0x00003c0204087897 */ /* 0x000fe2000fffe03f */
[----:B------:R-:W4:Y:S01]  /*3f5d0*/  LDL.LU.64 R168, [R1+0x27e0] ;  /* 0x0027e00001a87983 */ /* 0x000f220000300a00 */
[----:B------:R-:W-:Y:S02]  /*3f5e0*/  WARPGROUP.DEPBAR.LE gsb0, 0x0 ;  /* 0x00008000000079c5 */ /* 0x000fe40000010000 */
[----:B------:R-:W-:-:S15]  /*3f5f0*/  WARPGROUP.ARRIVE ;  /* 0x00000000000079c5 */ /* 0x000fde0000000000 */
[----:B------:R-:W-:-:S05]  /*3f600*/  NOP ;  /* 0x0000000000007918 */ /* 0x000fca0000000000 */
[----:B------:R-:W-:Y:S01]  /*3f610*/  HGMMA.64x256x8.F32.TF32 R24, gdesc[UR12], R24, gsb0 ;  /* 0x07e000000c1879f0 */ /* 0x000fe20008002818 */
[----:B------:R-:W-:Y:S01]  /*3f620*/  UMOV UR50, UR6 ;  /* 0x0000000600327c82 */ /* 0x000fe20008000000 */
[----:B------:R-:W-:Y:S01]  /*3f630*/  UMOV UR51, UR7 ;  /* 0x0000000700337c82 */ /* 0x000fe20008000000 */
[----:B------:R-:W-:Y:S02]  /*3f640*/  R2UR UR6, R160 ;  /* 0x00000000a00672ca */ /* 0x000fe400000e0000 */
[----:B------:R-:W-:Y:S01]  /*3f650*/  R2UR UR7, R161 ;  /* 0x00000000a10772ca */ /* 0x000fe200000e0000 */
[----:B------:R-:W-:Y:S01]  /*3f660*/  UIADD3.64 UR4, UR4, 0x3c04, URZ ;  /* 0x00003c0404047897 */ /* 0x000fe2000fffe03f */
[----:B------:R-:W4:Y:S01]  /*3f670*/  LDL.LU.64 R160, [R1+0x27d8] ;  /* 0x0027d80001a07983 */ /* 0x000f220000300a00 */
[----:B------:R-:W-:Y:S02]  /*3f680*/  WARPGROUP.DEPBAR.LE gsb0, 0x0 ;  /* 0x00008000000079c5 */ /* 0x000fe40000010000 */
[----:B------:R-:W-:-:S15]  /*3f690*/  WARPGROUP.ARRIVE ;  /* 0x00000000000079c5 */ /* 0x000fde0000000000 */
[----:B------:R-:W-:-:S03]  /*3f6a0*/  NOP ;  /* 0x0000000000007918 */ /* 0x000fc60000000000 */
[----:B------:R-:W-:Y:S03]  /*3f6b0*/  HGMMA.64x256x8.F32.TF32 R24, gdesc[UR8], R24, gsb0 ;  /* 0x07e00000081879f0 */ /* 0x000fe60008002818 */
[----:B------:R-:W-:Y:S02]  /*3f6c0*/  WARPGROUP.DEPBAR.LE gsb0, 0x0 ;  /* 0x00008000000079c5 */ /* 0x000fe40000010000 */
[----:B------:R-:W-:-:S15]  /*3f6d0*/  WARPGROUP.ARRIVE ;  /* 0x00000000000079c5 */ /* 0x000fde0000000000 */
[----:B------:R-:W-:-:S08]  /*3f6e0*/  NOP ;  /* 0x0000000000007918 */ /* 0x000fd00000000000 */
[----:B------:R-:W-:Y:S03]  /*3f6f0*/  HGMMA.64x256x8.F32.TF32 R24, gdesc[UR4], R24, gsb0 ;  /* 0x07e00000041879f0 */ /* 0x000fe60008002818 */
[----:B------:R-:W-:Y:S02]  /*3f700*/  WARPGROUP.DEPBAR.LE gsb0, 0x0 ;  /* 0x00008000000079c5 */ /* 0x000fe40000010000 */
[----:B------:R-:W-:Y:S04]  /*3f710*/  STL.64 [R1], R24 ;  /* 0x0000001801007387 */ /* 0x000fe80000100a00 */
        /* <DEDUP_REMOVED lines=127> */
[----:B------:R-:W-:Y:S01]  /*3ff10*/  MOV R6, UR57 ;  /* 0x0000003900067c02 */ /* 0x000fe20008000f00 */
[----:B------:R-:W-:Y:S01]  /*3ff20*/  UMOV UR57, UR59 ;  /* 0x0000003b00397c82 */ /* 0x000fe20008000000 */
[----:B------:R-:W-:Y:S01]  /*3ff30*/  MOV R5, UR56 ;  /* 0x0000003800057c02 */ /* 0x000fe20008000f00 */
[----:B------:R-:W-:Y:S01]  /*3ff40*/  UMOV UR56, UR58 ;  /* 0x0000003a00387c82 */ /* 0x000fe20008000000 */
[----:B------:R-:W-:-:S02]  /*3ff50*/  R2UR UR58, R152 ;  /* 0x00000000983a72ca */ /* 0x000fc400000e0000 */
[----:B------:R-:W-:Y:S02]  /*3ff60*/  R2UR UR59, R153 ;  /* 0x00000000993b72ca */ /* 0x000fe400000e0000 */
[----:B------:R-:W-:Y:S01]  /*3ff70*/  R2UR UR54, R246 ;  /* 0x00000000f63672ca */ /* 0x000fe200000e0000 */
[----:B------:R-:W4:Y:S01]  /*3ff80*/  LDL.LU.64 R152, [R1+0x25d0] ;  /* 0x0025d00001987983 */ /* 0x000f220000300a00 */
[----:B--2---:R-:W-:-:S09]  /*3ff90*/  WARPGROUP.ARRIVE ;  /* 0x00000000000079c5 */ /* 0x004fd20000000000 */
[----:B------:R-:W-:Y:S01]  /*3ffa0*/  HGMMA.64x256x8.F32.TF32 R24, gdesc[UR56], R24, gsb0 ;  /* 0x07e00000381879f0 */ /* 0x000fe20008002818 */
[----:B------:R-:W-:Y:S02]  /*3ffb0*/  R2UR UR57, R6 ;  /* 0x00000000063972ca */ /* 0x000fe400000e0000 */
[----:B------:R-:W-:Y:S02]  /*3ffc0*/  R2UR UR56, R5 ;  /* 0x00000000053872ca */ /* 0x000fe400000e0000 */
[----:B------:R-:W-:Y:S02]  /*3ffd0*/  R2UR UR58, R16 ;  /* 0x00000000103a72ca */ /* 0x000fe400000e0000 */
[----:B------:R-:W-:Y:S02]  /*3ffe0*/  R2UR UR55, R247 ;  /* 0x00000000f73772ca */ /* 0x000fe400000e0000 */
[----:B------:R-:W-:Y:S02]  /*3fff0*/  R2UR UR46, R222 ;  /* 0x00000000de2e72ca */ /* 0x000fe400000e0000 */
[----:B------:R-:W-:-:S02]  /*40000*/  R2UR UR47, R223 ;  /* 0x00000000df2f72ca */ /* 0x000fc400000e0000 */
        /* <DEDUP_REMOVED lines=13> */
[----:B------:R-:W-:Y:S01]  /*400e0*/  R2UR UR19, R23 ;  /* 0x00000000171372ca */ /* 0x000fe200000e0000 */
[----:B------:R-:W-:Y:S01]  /*400f0*/  UMOV UR11, UR61 ;  /* 0x0000003d000b7c82 */ /* 0x000fe20008000000 */
[----:B------:R-:W-:Y:S02]  /*40100*/  R2UR UR59, R17 ;  /* 0x00000000113b72ca */ /* 0x000fe400000e0000 */
[----:B------:R-:W-:Y:S01]  /*40110*/  R2UR UR14, R14 ;  /* 0x000000000e0e72ca */ /* 0x000fe200000e0000 */
[----:B------:R-:W2:Y:S01]  /*40120*/  LDL.LU.64 R16, [R1+0x25c8] ;  /* 0x0025c80001107983 */ /* 0x000ea20000300a00 */
[----:B------:R-:W-:Y:S01]  /*40130*/  R2UR UR15, R15 ;  /* 0x000000000f0f72ca */ /* 0x000fe200000e0000 */
[----:B------:R-:W-:Y:S01]  /*40140*/  UMOV UR10, UR60 ;  /* 0x0000003c000a7c82 */ /* 0x000fe20008000000 */
[----:B------:R-:W1:Y:S01]  /*40150*/  LDC R5, c[0x0][0x230] ;  /* 0x00008c00ff057b82 */ /* 0x000e620000000800 */
[----:B------:R-:W2:Y:S01]  /*40160*/  LDL.LU.64 R246, [R1+0x25c0] ;  /* 0x0025c00001f67983 */ /* 0x000ea20000300a00 */
[----:B------:R-:W-:-:S02]  /*40170*/  WARPGROUP.DEPBAR.LE gsb0, 0x0 ;  /* 0x00008000000079c5 */ /* 0x000fc40000010000 */
[----:B------:R-:W-:-:S06]  /*40180*/  WARPGROUP.ARRIVE ;  /* 0x00000000000079c5 */ /* 0x000fcc0000000000 */
[----:B------:R-:W-:Y:S03]  /*40190*/  HGMMA.64x256x8.F32.TF32 R24, gdesc[UR56], R24, gsb0 ;  /* 0x07e00000381879f0 */ /* 0x000fe60008002818 */
[----:B------:R-:W-:Y:S02]  /*401a0*/  WARPGROUP.DEPBAR.LE gsb0, 0x0 ;  /* 0x00008000000079c5 */ /* 0x000fe40000010000 */
[----:B------:R-:W-:-:S15]  /*401b0*/  WARPGROUP.ARRIVE ;  /* 0x00000000000079c5 */ /* 0x000fde0000000000 */
[----:B------:R-:W-:-:S08]  /*401c0*/  NOP ;  /* 0x0000000000007918 */ /* 0x000fd00000000000 */
[----:B------:R-:W-:Y:S01]  /*401d0*/  HGMMA.64x256x8.F32.TF32 R24, gdesc[UR52], R24, gsb0 ;  /* 0x07e00000341879f0 */ /* 0x000fe20008002818 */
[----:B------:R-:W-:Y:S02]  /*401e0*/  R2UR UR54, R238 ;  /* 0x00000000ee3672ca */ /* 0x000fe400000e0000 */
[----:B------:R-:W-:Y:S01]  /*401f0*/  R2UR UR55, R239 ;  /* 0x00000000ef3772ca */ /* 0x000fe200000e0000 */
[----:B------:R-:W-:Y:S01]  /*40200*/  UMOV UR52, UR50 ;  /* 0x0000003200347c82 */ /* 0x000fe20008000000 */
[----:B------:R-:W-:Y:S01]  /*40210*/  UMOV UR53, UR51 ;  /* 0x0000003300357c82 */ /* 0x000fe20008000000 */
[----:B------:R-:W-:Y:S01]  /*40220*/  R2UR UR50, R230 ;  /* 0x00000000e63272ca */ /* 0x000fe200000e0000 */
[----:B------:R-:W2:Y:S01]  /*40230*/  LDL.LU.64 R238, [R1+0x25b8] ;  /* 0x0025b80001ee7983 */ /* 0x000ea20000300a00 */
[----:B------:R-:W-:-:S03]  /*40240*/  R2UR UR51, R231 ;  /* 0x00000000e73372ca */ /* 0x000fc600000e0000 */
        /* <DEDUP_REMOVED lines=8> */
[----:B------:R-:W3:Y:S04]  /*402d0*/  LDL.LU R7, [R1+0x1128] ;  /* 0x0011280001077983 */ /* 0x000ee80000300800 */
[----:B------:R-:W4:Y:S04]  /*402e0*/  LDL.LU R12, [R1+0x1130] ;  /* 0x00113000010c7983 */ /* 0x000f280000300800 */
[----:B------:R-:W2:Y:S01]  /*402f0*/  LDL.LU R23, [R1+0x113c] ;  /* 0x00113c0001177983 */ /* 0x000ea20000300800 */
        /* <DEDUP_REMOVED lines=36> */
[----:B------:R-:W2:Y:S01]  /*40540*/  LDL.LU R159, [R1+0x1138] ;  /* 0x00113800019f7983 */ /* 0x000ea20000300800 */
[----:B------:R-:W-:Y:S02]  /*40550*/  WARPGROUP.DEPBAR.LE gsb0, 0x0 ;  /* 0x00008000000079c5 */ /* 0x000fe40000010000 */
[----:B------:R-:W-:-:S15]  /*40560*/  WARPGROUP.ARRIVE ;  /* 0x00000000000079c5 */ /* 0x000fde0000000000 */
[----:B------:R-:W-:-:S07]  /*40570*/  NOP ;  /* 0x0000000000007918 */ /* 0x000fce0000000000 */
[----:B------:R-:W-:Y:S01]  /*40580*/  HGMMA.64x256x8.F32.TF32 R24, gdesc[UR16], R24, gsb0 ;  /* 0x07e00000101879f0 */ /* 0x000fe20008002818 */
[----:B------:R-:W-:Y:S02]  /*40590*/  R2UR UR60, R158 ;  /* 0x000000009e3c72ca */ /* 0x000fe400000e0000 */
[----:B------:R-:W3:Y:S01]  /*405a0*/  LDC R158, c[0x0][0x230] ;  /* 0x00008c00ff9e7b82 */ /* 0x000ee20000000800 */
[----:B-1----:R-:W-:Y:S01]  /*405b0*/  IADD3 R5, R5, -0x100, RZ ;  /* 0xffffff0005057810 */ /* 0x002fe20007ffe0ff */
[----:B------:R-:W1:Y:S04]  /*405c0*/  S2R R14, SR_TID.X ;  /* 0x00000000000e7919 */ /* 0x000e680000002100 */
[----:B---3--:R-:W-:Y:S02]  /*405d0*/  IMAD R5, R7, -0x80, R5 ;  /* 0xffffff8007057824 */ /* 0x008fe400078e0205 */
[----:B------:R-:W-:-:S05]  /*405e0*/  VIADD R158, R158, 0x7f ;  /* 0x0000007f9e9e7836 */ /* 0x000fca0000000000 */
[----:B------:R-:W-:-:S04]  /*405f0*/  SHF.R.S32.HI R6, RZ, 0x1f, R158 ;  /* 0x0000001fff067819 */ /* 0x000fc8000001149e */
[----:B------:R-:W-:-:S04]  /*40600*/  LEA.HI R6, R6, R158, RZ, 0x7 ;  /* 0x0000009e06067211 */ /* 0x000fc800078f38ff */
[----:B------:R-:W-:Y:S01]  /*40610*/  SHF.R.S32.HI R6, RZ, 0x7, R6 ;  /* 0x00000007ff067819 */ /* 0x000fe20000011406 */
[----:B------:R-:W-:Y:S02]  /*40620*/  WARPGROUP.DEPBAR.LE gsb0, 0x0 ;  /* 0x00008000000079c5 */ /* 0x000fe40000010000 */
[----:B------:R-:W-:-:S06]  /*40630*/  WARPGROUP.ARRIVE ;  /* 0x00000000000079c5 */ /* 0x000fcc0000000000 */
[----:B------:R-:W-:Y:S01]  /*40640*/  HGMMA.64x256x8.F32.TF32 R24, gdesc[UR12], R24, gsb0 ;  /* 0x07e000000c1879f0 */ /* 0x000fe20008002818 */
[----:B------:R-:W-:Y:S01]  /*40650*/  VIADD R6, R6, 0xfffffffe ;  /* 0xfffffffe06067836 */ /* 0x000fe20000000000 */
[----:B------:R-:W-:-:S04]  /*40660*/  ISETP.GT.AND P1, PT, R5, RZ, PT ;  /* 0x000000ff0500720c */ /* 0x000fc80003f24270 */
[----:B------:R-:W-:Y:S02]  /*40670*/  ISETP.GE.AND P0, PT, R7, R6, PT ;  /* 0x000000060700720c */ /* 0x000fe40003f06270 */
[----:B------:R-:W-:-:S04]  /*40680*/  SEL R6, RZ, 0x4, !P1 ;  /* 0x00000004ff067807 */ /* 0x000fc80004800000 */
[----:B------:R-:W-:-:S04]  /*40690*/  SEL R6, R6, RZ, !P0 ;  /* 0x000000ff06067207 */ /* 0x000fc80004000000 */
[----:B------:R-:W-:Y:S01]  /*406a0*/  ISETP.NE.U32.AND P1, PT, R6, RZ, PT ;  /* 0x000000ff0600720c */ /* 0x000fe20003f25070 */
[----:B----4-:R-:W-:Y:S01]  /*406b0*/  VIADD R6, R12, 0x1 ;  /* 0x000000010c067836 */ /* 0x010fe20000000000 */
[----:B--2---:R-:W-:-:S04]  /*406c0*/  IADD3 R23, P3, R23, R2, RZ ;  /* 0x0000000217177210 */ /* 0x004fc80007f7e0ff */
[----:B------:R-:W-:-:S04]  /*406d0*/  ISETP.GT.AND P2, PT, R6, 0x2, PT ;  /* 0x000000020600780c */ /* 0x000fc80003f44270 */
[----:B------:R-:W-:Y:S01]  /*406e0*/  SEL R6, R6, RZ, !P2 ;  /* 0x000000ff06067207 */ /* 0x000fe20005000000 */
[----:B------:R2:W-:Y:S01]  /*406f0*/  STL [R1+0x113c], R23 ;  /* 0x00113c1701007387 */ /* 0x0005e20000100800 */
[----:B------:R-:W-:-:S03]  /*40700*/  IMAD.X R159, R159, 0x1, R0, P3 ;  /* 0x000000019f9f7824 */ /* 0x000fc600018e0600 */
[----:B------:R3:W-:Y:S01]  /*40710*/  STL [R1+0x1130], R6 ;  /* 0x0011300601007387 */ /* 0x0007e20000100800 */
[C---:B-1----:R-:W-:Y:S01]  /*40720*/  IMAD.SHL.U32 R12, R14.reuse, 0x10, RZ ;  /* 0x000000100e0c7824 */ /* 0x042fe200078e00ff */
[----:B------:R-:W-:Y:S02]  /*40730*/  LOP3.LUT R252, R14, 0xff, RZ, 0xc0, !PT ;  /* 0x000000ff0efc7812 */ /* 0x000fe400078ec0ff */
[----:B------:R-:W4:Y:S04]  /*40740*/  LDL.LU R22, [R1+0x1144] ;  /* 0x0011440001167983 */ /* 0x000f280000300800 */
[----:B------:R-:W4:Y:S04]  /*40750*/  LDL.LU R14, [R1+0x114c] ;  /* 0x00114c00010e7983 */ /* 0x000f280000300800 */
[----:B------:R-:W-:Y:S04]  /*40760*/  STL [R1+0x1138], R159 ;  /* 0x0011389f01007387 */ /* 0x000fe80000100800 */
[----:B------:R-:W4:Y:S04]  /*40770*/  LDL.LU R158, [R1+0x1140] ;  /* 0x00114000019e7983 */ /* 0x000f280000300800 */
[----:B------:R-:W4:Y:S01]  /*40780*/  LDL.LU R15, [R1+0x1148] ;  /* 0x00114800010f7983 */ /* 0x000f220000300800 */
[----:B------:R-:W-:-:S02]  /*40790*/  R2UR UR6, R166 ;  /* 0x00000000a60672ca */ /* 0x000fc400000e0000 */
[----:B------:R-:W-:Y:S01]  /*407a0*/  R2UR UR7, R167 ;  /* 0x00000000a70772ca */ /* 0x000fe200000e0000 */
[----:B------:R-:W-:Y:S02]  /*407b0*/  WARPGROUP.DEPBAR.LE gsb0, 0x0 ;  /* 0x00008000000079c5 */ /* 0x000fe40000010000 */
[----:B------:R-:W-:-:S06]  /*407c0*/  WARPGROUP.ARRIVE ;  /* 0x00000000000079c5 */ /* 0x000fcc0000000000 */
[----:B------:R-:W-:Y:S01]  /*407d0*/  HGMMA.64x256x8.F32.TF32 R24, gdesc[UR8], R24, gsb0 ;  /* 0x07e00000081879f0 */ /* 0x000fe20008002818 */
[----:B------:R-:W-:Y:S02]  /*407e0*/  LOP3.LUT R12, R12, 0x70, RZ, 0xc0, !PT ;  /* 0x000000700c0c7812 */ /* 0x000fe400078ec0ff */
[----:B------:R-:W-:Y:S02]  /*407f0*/  ISETP.GT.AND P2, PT, R5, 0x1, PT ;  /* 0x000000010500780c */ /* 0x000fe40003f44270 */
[----:B------:R-:W-:Y:S01]  /*40800*/  LEA R12, R252, R12, 0x7 ;  /* 0x0000000cfc0c7211 */ /* 0x000fe200078e38ff */
[----:B------:R-:W-:Y:S01]  /*40810*/  IMAD R252, R6, 0x40000, R185 ;  /* 0x0004000006fc7824 */ /* 0x000fe200078e02b9 */
[----:B------:R-:W-:Y:S01]  /*40820*/  MOV R166, R23 ;  /* 0x0000001700a67202 */ /* 0x000fe20000000f00 */
[----:B------:R-:W-:Y:S01]  /*40830*/  IMAD.MOV.U32 R167, RZ, RZ, R159 ;  /* 0x000000ffffa77224 */ /* 0x000fe200078e009f */
[----:B--2---:R-:W-:Y:S01]  /*40840*/  SEL R23, RZ, 0x4, !P2 ;  /* 0x00000004ff177807 */ /* 0x004fe20005000000 */
[----:B---3--:R-:W-:-:S03]  /*40850*/  IMAD.IADD R6, R12, 0x1, R252 ;  /* 0x000000010c067824 */ /* 0x008fc600078e02fc */
[----:B------:R-:W-:-:S04]  /*40860*/  SEL R23, R23, RZ, !P0 ;  /* 0x000000ff17177207 */ /* 0x000fc80004000000 */
[----:B------:R-:W-:Y:S01]  /*40870*/  ISETP.NE.U32.AND P2, PT, R23, RZ, PT ;  /* 0x000000ff1700720c */ /* 0x000fe20003f45070 */
[----:B------:R-:W-:Y:S02]  /*40880*/  WARPGROUP.DEPBAR.LE gsb0, 0x0 ;  /* 0x00008000000079c5 */ /* 0x000fe40000010000 */
[----:B------:R-:W-:-:S08]  /*40890*/  WARPGROUP.ARRIVE ;  /* 0x00000000000079c5 */ /* 0x000fd00000000000 */
[----:B------:R-:W-:Y:S01]  /*408a0*/  HGMMA.64x256x8.F32.TF32 R24, gdesc[UR4], R24, gsb0 ;  /* 0x07e00000041879f0 */ /* 0x000fe20008002818 */
[-C--:B----4-:R-:W-:Y:S02]  /*408b0*/  IADD3 R22, P3, R22, R2.reuse, RZ ;  /* 0x0000000216167210 */ /* 0x090fe40007f7e0ff */
[----:B------:R-:W-:-:S03]  /*408c0*/  IADD3 R14, P4, R14, R2, RZ ;  /* 0x000000020e0e7210 */ /* 0x000fc60007f9e0ff */
[--C-:B------:R-:W-:Y:S02]  /*408d0*/  IMAD.X R158, R158, 0x1, R0.reuse, P3 ;  /* 0x000000019e9e7824 */ /* 0x100fe400018e0600 */
[----:B------:R-:W-:Y:S01]  /*408e0*/  IMAD.X R15, R15, 0x1, R0, P4 ;  /* 0x000000010f0f7824 */ /* 0x000fe200020e0600 */
[----:B------:R-:W-:Y:S02]  /*408f0*/  WARPGROUP.DEPBAR.LE gsb0, 0x0 ;  /* 0x00008000000079c5 */ /* 0x000fe40000010000 */
[----:B------:R-:W-:Y:S06]  /*40900*/  BAR.SYNC.DEFER_BLOCKING 0x0 ;  /* 0x0000000000007b1d */ /* 0x000fec0000010000 */
[----:B------:R-:W-:Y:S01]  /*40910*/  @!PT LDS RZ, [RZ] ;  /* 0x00000000fffff984 */ /* 0x000fe20000000800 */
[----:B------:R-:W-:Y:S01]  /*40920*/  @!PT LDS RZ, [RZ] ;  /* 0x00000000fffff984 */ /* 0x000fe20000000800 */
[----:B------:R-:W-:Y:S01]  /*40930*/  @!PT LDS RZ, [RZ] ;  /* 0x00000000fffff984 */ /* 0x000fe20000000800 */
[----:B------:R-:W-:Y:S04]  /*40940*/  LDGSTS.E [R6], desc[UR60][R166.64], P1 ;  /* 0x00000000a6067fae */ /* 0x000fe8000892187c */
[----:B------:R-:W2:Y:S04]  /*40950*/  LDL.LU.64 R166, [R1+0x2570] ;  /* 0x0025700001a67983 */ /* 0x000ea80000300a00 */
[----:B------:R1:W-:Y:S04]  /*40960*/  STL.64 [R1+0x2568], R62 ;  /* 0x0025683e01007387 */ /* 0x0003e80000100a00 */
[----:B------:R-:W3:Y:S04]  /*40970*/  LDL.LU R185, [R1+0x1154] ;  /* 0x0011540001b97983 */ /* 0x000ee80000300800 */
[----:B------:R-:W4:Y:S01]  /*40980*/  LDL.LU R23, [R1+0x115c] ;  /* 0x00115c0001177983 */ /* 0x000f220000300800 */
[----:B-1----:R-:W-:Y:S01]  /*40990*/  MOV R62, R22 ;  /* 0x00000016003e7202 */ /* 0x002fe20000000f00 */
[----:B------:R-:W-:-:S02]  /*409a0*/  IMAD.MOV.U32 R63, RZ, RZ, R158 ;  /* 0x000000ffff3f7224 */ /* 0x000fc400078e009e */
[----:B------:R-:W-:Y:S04]  /*409b0*/  STL [R1+0x1144], R22 ;  /* 0x0011441601007387 */ /* 0x000fe80000100800 */
[----:B------:R-:W-:Y:S04]  /*409c0*/  STL [R1+0x1140], R158 ;  /* 0x0011409e01007387 */ /* 0x000fe80000100800 */
[----:B------:R1:W-:Y:S04]  /*409d0*/  STL [R1+0x114c], R14 ;  /* 0x00114c0e01007387 */ /* 0x0003e80000100800 */
[----:B------:R-:W2:Y:S04]  /*409e0*/  LDL.LU R159, [R1+0x1158] ;  /* 0x00115800019f7983 */ /* 0x000ea80000300800 */
[----:B------:R-:W-:Y:S04]  /*409f0*/  STL [R1+0x1148], R15 ;  /* 0x0011480f01007387 */ /* 0x000fe80000100800 */
[----:B------:R-:W-:Y:S01]  /*40a00*/  LDGSTS.E [R6+0x8000], desc[UR60][R62.64], P1 ;  /* 0x080000003e067fae */ /* 0x000fe2000892187c */
[----:B------:R-:W-:-:S03]  /*40a10*/  ISETP.GT.AND P1, PT, R5, 0x2, PT ;  /* 0x000000020500780c */ /* 0x000fc60003f24270 */
[----:B------:R1:W-:Y:S04]  /*40a20*/  LDGSTS.E [R6+0x4], desc[UR60][R14.64], P2 ;  /* 0x000040000e067fae */ /* 0x0003e8000912187c */
[----:B------:R-:W2:Y:S04]  /*40a30*/  LDL.LU.64 R62, [R1+0x2568] ;  /* 0x00256800013e7983 */ /* 0x000ea80000300a00 */
[----:B------:R1:W-:Y:S02]  /*40a40*/  STL.64 [R1+0x2560], R60 ;  /* 0x0025603c01007387 */ /* 0x0003e40000100a00 */
[----:B-1----:R-:W-:-:S02]  /*40a50*/  SEL R14, RZ, 0x4, !P1 ;  /* 0x00000004ff0e7807 */ /* 0x002fc40004800000 */
[----:B------:R-:W2:Y:S02]  /*40a60*/  LDL.LU R61, [R1+0x1150] ;  /* 0x00115000013d7983 */ /* 0x000ea40000300800 */
[----:B------:R-:W-:Y:S02]  /*40a70*/  SEL R14, R14, RZ, !P0 ;  /* 0x000000ff0e0e7207 */ /* 0x000fe40004000000 */
[----:B------:R-:W2:Y:S04]  /*40a80*/  LDL.LU R158, [R1+0x1160] ;  /* 0x00116000019e7983 */ /* 0x000ea80000300800 */
[----:B------:R-:W2:Y:S01]  /*40a90*/  LDL.LU R22, [R1+0x1164] ;  /* 0x0011640001167983 */ /* 0x000ea20000300800 */
[----:B------:R-:W-:-:S03]  /*40aa0*/  ISETP.NE.U32.AND P1, PT, R14, RZ, PT ;  /* 0x000000ff0e00720c */ /* 0x000fc60003f25070 */
[----:B------:R-:W2:Y:S04]  /*40ab0*/  LDL.LU R15, [R1+0x1168] ;  /* 0x00116800010f7983 */ /* 0x000ea80000300800 */
[----:B------:R-:W2:Y:S01]  /*40ac0*/  LDL.LU R14, [R1+0x116c] ;  /* 0x00116c00010e7983 */ /* 0x000ea20000300800 */
[----:B---3--:R-:W-:-:S04]  /*40ad0*/  IADD3 R185, P3, R185, R2, RZ ;  /* 0x00000002b9b97210 */ /* 0x008fc80007f7e0ff */
[----:B------:R-:W-:Y:S02]  /*40ae0*/  MOV R60, R185 ;  /* 0x000000b9003c7202 */ /* 0x000fe40000000f00 */
[----:B----4-:R-:W-:Y:S01]  /*40af0*/  IADD3 R23, P4, R23, R2, RZ ;  /* 0x0000000217177210 */ /* 0x010fe20007f9e0ff */
[----:B------:R-:W-:Y:S04]  /*40b00*/  STL [R1+0x1154], R185 ;  /* 0x001154b901007387 */ /* 0x000fe80000100800 */
[--C-:B--2---:R-:W-:Y:S02]  /*40b10*/  IMAD.X R159, R159, 0x1, R0.reuse, P4 ;  /* 0x000000019f9f7824 */ /* 0x104fe400020e0600 */
[----:B------:R-:W-:-:S05]  /*40b20*/  IMAD.X R61, R61, 0x1, R0, P3 ;  /* 0x000000013d3d7824 */ /* 0x000fca00018e0600 */
[----:B------:R1:W-:Y:S01]  /*40b30*/  LDGSTS.E [R6+0x8004], desc[UR60][R60.64], P2 ;  /* 0x080040003c067fae */ /* 0x0003e2000912187c */
[----:B------:R-:W-:-:S03]  /*40b40*/  ISETP.GT.AND P2, PT, R5, 0x3, PT ;  /* 0x000000030500780c */ /* 0x000fc60003f44270 */
[----:B------:R2:W-:Y:S01]  /*40b50*/  STL [R1+0x1150], R61 ;  /* 0x0011503d01007387 */ /* 0x0005e20000100800 */
[----:B------:R-:W-:-:S03]  /*40b60*/  IADD3 R22, P3, R22, R2, RZ ;  /* 0x0000000216167210 */ /* 0x000fc60007f7e0ff */
[----:B------:R3:W-:Y:S01]  /*40b70*/  STL [R1+0x115c], R23 ;  /* 0x00115c1701007387 */ /* 0x0007e20000100800 */
[----:B-1----:R-:W-:Y:S02]  /*40b80*/  IMAD.MOV.U32 R60, RZ, RZ, R23 ;  /* 0x000000ffff3c7224 */ /* 0x002fe400078e0017 */
[----:B--2---:R-:W-:Y:S01]  /*40b90*/  IMAD.MOV.U32 R61, RZ, RZ, R159 ;  /* 0x000000ffff3d7224 */ /* 0x004fe200078e009f */
[----:B---3--:R-:W-:Y:S01]  /*40ba0*/  SEL R23, RZ, 0x4, !P2 ;  /* 0x00000004ff177807 */ /* 0x008fe20005000000 */
[----:B------:R-:W-:Y:S01]  /*40bb0*/  STL [R1+0x1158], R159 ;  /* 0x0011589f01007387 */ /* 0x000fe20000100800 */
[----:B------:R-:W-:Y:S02]  /*40bc0*/  IADD3 R14, P4, R14, R2, RZ ;  /* 0x000000020e0e7210 */ /* 0x000fe40007f9e0ff */
[----:B------:R-:W-:Y:S01]  /*40bd0*/  SEL R23, R23, RZ, !P0 ;  /* 0x000000ff17177207 */ /* 0x000fe20004000000 */
[----:B------:R-:W-:Y:S01]  /*40be0*/  LDGSTS.E [R6+0x8], desc[UR60][R60.64], P1 ;  /* 0x000080003c067fae */ /* 0x000fe2000892187c */
[----:B------:R-:W-:Y:S01]  /*40bf0*/  IMAD.X R158, R158, 0x1, R0, P3 ;  /* 0x000000019e9e7824 */ /* 0x000fe200018e0600 */
[----:B------:R-:W-:-:S02]  /*40c00*/  IADD3.X R15, R15, R0, RZ, P4, !PT ;  /* 0x000000000f0f7210 */ /* 0x000fc400027fe4ff */
[----:B------:R-:W-:Y:S01]  /*40c10*/  ISETP.NE.U32.AND P2, PT, R23, RZ, PT ;  /* 0x000000ff1700720c */ /* 0x000fe20003f45070 */
[----:B------:R-:W2:Y:S04]  /*40c20*/  LDL.LU.64 R60, [R1+0x2560] ;  /* 0x00256000013c7983 */ /* 0x000ea80000300a00 */
[----:B------:R1:W-:Y:S04]  /*40c30*/  STL.64 [R1+0x2558], R58 ;  /* 0x0025583a01007387 */ /* 0x0003e80000100a00 */
[----:B------:R-:W3:Y:S04]  /*40c40*/  LDL.LU R185, [R1+0x1174] ;  /* 0x0011740001b97983 */ /* 0x000ee80000300800 */
[----:B------:R-:W4:Y:S01]  /*40c50*/  LDL.LU R23, [R1+0x133c] ;  /* 0x00133c0001177983 */ /* 0x000f220000300800 */
[----:B-1----:R-:W-:-:S03]  /*40c60*/  IMAD.MOV.U32 R58, RZ, RZ, R22 ;  /* 0x000000ffff3a7224 */ /* 0x002fc600078e0016 */
[----:B------:R-:W-:Y:S01]  /*40c70*/  STL [R1+0x1164], R22 ;  /* 0x0011641601007387 */ /* 0x000fe20000100800 */
[----:B------:R-:W-:-:S03]  /*40c80*/  IMAD.MOV.U32 R59, RZ, RZ, R158 ;  /* 0x000000ffff3b7224 */ /* 0x000fc600078e009e */
        /* <DEDUP_REMOVED lines=12> */
[----:B------:R-:W2:Y:S02]  /*40d50*/  LDL.LU R158, [R1+0x1340] ;  /* 0x00134000019e7983 */ /* 0x000ea40000300800 */
[----:B------:R-:W-:Y:S02]  /*40d60*/  ISETP.NE.U32.AND P1, PT, R14, RZ, PT ;  /* 0x000000ff0e00720c */ /* 0x000fe40003f25070 */
[----:B------:R-:W2:Y:S04]  /*40d70*/  LDL.LU R22, [R1+0x1344] ;  /* 0x0013440001167983 */ /* 0x000ea80000300800 */
[----:B------:R-:W2:Y:S04]  /*40d80*/  LDL.LU R15, [R1+0x1348] ;  /* 0x00134800010f7983 */ /* 0x000ea80000300800 */
[----:B------:R-:W2:Y:S01]  /*40d90*/  LDL.LU R14, [R1+0x134c] ;  /* 0x00134c00010e7983 */ /* 0x000ea20000300800 */
[----:B---3--:R-:W-:-:S05]  /*40da0*/  IADD3 R185, P3, R185, R2, RZ ;  /* 0x00000002b9b97210 */ /* 0x008fca0007f7e0ff */
[----:B------:R-:W-:Y:S01]  /*40db0*/  IMAD.MOV.U32 R56, RZ, RZ, R185 ;  /* 0x000000ffff387224 */ /* 0x000fe200078e00b9 */
[----:B----4-:R-:W-:Y:S01]  /*40dc0*/  IADD3 R23, P4, R23, R2, RZ ;  /* 0x0000000217177210 */ /* 0x010fe20007f9e0ff */
[----:B------:R-:W-:Y:S03]  /*40dd0*/  STL [R1+0x1174], R185 ;  /* 0x001174b901007387 */ /* 0x000fe60000100800 */
[----:B--2---:R-:W-:Y:S01]  /*40de0*/  IADD3.X R159, R159, R0, RZ, P4, !PT ;  /* 0x000000009f9f7210 */ /* 0x004fe200027fe4ff */
        /* <DEDUP_REMOVED lines=13> */
[----:B------:R-:W-:Y:S01]  /*40ec0*/  IADD3.X R158, R158, R0, RZ, P3, !PT ;  /* 0x000000009e9e7210 */ /* 0x000fe20001ffe4ff */
[----:B------:R-:W-:Y:S01]  /*40ed0*/  IMAD.X R15, R15, 0x1, R0, P4 ;  /* 0x000000010f0f7824 */ /* 0x000fe200020e0600 */
        /* <DEDUP_REMOVED lines=25> */
[-C--:B---3--:R-:W-:Y:S02]  /*41070*/  IADD3 R185, P3, R185, R2.reuse, RZ ;  /* 0x00000002b9b97210 */ /* 0x088fe40007f7e0ff */
[----:B----4-:R-:W-:-:S03]  /*41080*/  IADD3 R23, P4, R23, R2, RZ ;  /* 0x0000000217177210 */ /* 0x010fc60007f9e0ff */
[----:B------:R-:W-:Y:S01]  /*41090*/  IMAD.MOV.U32 R52, RZ, RZ, R185 ;  /* 0x000000ffff347224 */ /* 0x000fe200078e00b9 */
[----:B------:R-:W-:Y:S01]  /*410a0*/  STL [R1+0x1354], R185 ;  /* 0x001354b901007387 */ /* 0x000fe20000100800 */
[----:B--2---:R-:W-:Y:S01]  /*410b0*/  IMAD.X R159, R159, 0x1, R0, P4 ;  /* 0x000000019f9f7824 */ /* 0x004fe200020e0600 */
[----:B------:R-:W-:-:S05]  /*410c0*/  IADD3.X R53, R53, R0, RZ, P3, !PT ;  /* 0x0000000035357210 */ /* 0x000fca0001ffe4ff */
[----:B------:R1:W-:Y:S01]  /*410d0*/  LDGSTS.E [R6+0x18004], desc[UR60][R52.64], P2 ;  /* 0x1800400034067fae */ /* 0x0003e2000912187c */
[----:B------:R-:W-:-:S03]  /*410e0*/  ISETP.GT.AND P2, PT, R5, 0x23, PT ;  /* 0x000000230500780c */ /* 0x000fc60003f44270 */
[----:B------:R2:W-:Y:S01]  /*410f0*/  STL [R1+0x1350], R53 ;  /* 0x0013503501007387 */ /* 0x0005e20000100800 */
[----:B------:R-:W-:-:S03]  /*41100*/  IADD3 R22, P3, R22, R2, RZ ;  /* 0x0000000216167210 */ /* 0x000fc60007f7e0ff */
[----:B------:R3:W-:Y:S01]  /*41110*/  STL [R1+0x135c], R23 ;  /* 0x00135c1701007387 */ /* 0x0007e20000100800 */
[----:B-1----:R-:W-:Y:S01]  /*41120*/  IMAD.MOV.U32 R52, RZ, RZ, R23 ;  /* 0x000000ffff347224 */ /* 0x002fe200078e0017 */
[----:B--2---:R-:W-:Y:S02]  /*41130*/  MOV R53, R159 ;  /* 0x0000009f00357202 */ /* 0x004fe40000000f00 */
[----:B---3--:R-:W-:Y:S01]  /*41140*/  SEL R23, RZ, 0x4, !P2 ;  /* 0x00000004ff177807 */ /* 0x008fe20005000000 */
[----:B------:R-:W-:Y:S01]  /*41150*/  IMAD.X R158, R158, 0x1, R0, P3 ;  /* 0x000000019e9e7824 */ /* 0x000fe200018e0600 */
[----:B------:R-:W-:Y:S01]  /*41160*/  IADD3 R14, P4, R14, R2, RZ ;  /* 0x000000020e0e7210 */ /* 0x000fe20007f9e0ff */
[----:B------:R-:W-:Y:S01]  /*41170*/  STL [R1+0x1358], R159 ;  /* 0x0013589f01007387 */ /* 0x000fe20000100800 */
[----:B------:R-:W-:-:S03]  /*41180*/  SEL R23, R23, RZ, !P0 ;  /* 0x000000ff17177207 */ /* 0x000fc60004000000 */
[----:B------:R-:W-:Y:S01]  /*41190*/  LDGSTS.E [R6+0x10008], desc[UR60][R52.64], P1 ;  /* 0x1000800034067fae */ /* 0x000fe2000892187c */
[----:B------:R-:W-:Y:S01]  /*411a0*/  ISETP.NE.U32.AND P2, PT, R23, RZ, PT ;  /* 0x000000ff1700720c */ /* 0x000fe20003f45070 */
[----:B------:R-:W-:Y:S02]  /*411b0*/  IMAD.X R15, R15, 0x1, R0, P4 ;  /* 0x000000010f0f7824 */ /* 0x000fe400020e0600 */
[----:B------:R-:W2:Y:S04]  /*411c0*/  LDL.LU.64 R52, [R1+0x2540] ;  /* 0x0025400001347983 */ /* 0x000ea80000300a00 */
[----:B------:R1:W-:Y:S04]  /*411d0*/  STL.64 [R1+0x2538], R50 ;  /* 0x0025383201007387 */ /* 0x0003e80000100a00 */
[----:B------:R-:W3:Y:S04]  /*411e0*/  LDL.LU R185, [R1+0x1374] ;  /* 0x0013740001b97983 */ /* 0x000ee80000300800 */
[----:B------:R-:W4:Y:S01]  /*411f0*/  LDL.LU R23, [R1+0x153c] ;  /* 0x00153c0001177983 */ /* 0x000f220000300800 */
[----:B-1----:R-:W-:Y:S01]  /*41200*/  IMAD.MOV.U32 R50, RZ, RZ, R22 ;  /* 0x000000ffff327224 */ /* 0x002fe200078e0016 */
[----:B------:R-:W-:-:S02]  /*41210*/  MOV R51, R158 ;  /* 0x0000009e00337202 */ /* 0x000fc40000000f00 */
        /* <DEDUP_REMOVED lines=29> */
[----:B-1----:R-:W-:Y:S01]  /*413f0*/  MOV R48, R23 ;  /* 0x0000001700307202 */ /* 0x002fe20000000f00 */
[----:B--2---:R-:W-:Y:S01]  /*41400*/  IMAD.MOV.U32 R49, RZ, RZ, R159 ;  /* 0x000000ffff317224 */ /* 0x004fe200078e009f */
[----:B---3--:R-:W-:Y:S01]  /*41410*/  SEL R23, RZ, 0x4, !P2 ;  /* 0x00000004ff177807 */ /* 0x008fe20005000000 */
[----:B------:R-:W-:Y:S01]  /*41420*/  STL [R1+0x1538], R159 ;  /* 0x0015389f01007387 */ /* 0x000fe20000100800 */
[----:B------:R-:W-:Y:S02]  /*41430*/  IADD3 R14, P4, R14, R2, RZ ;  /* 0x000000020e0e7210 */ /* 0x000fe40007f9e0ff */
[----:B------:R-:W-:Y:S01]  /*41440*/  SEL R23, R23, RZ, !P0 ;  /* 0x000000ff17177207 */ /* 0x000fe20004000000 */
[----:B------:R-:W-:Y:S01]  /*41450*/  LDGSTS.E [R6+0x20000], desc[UR60][R48.64], P1 ;  /* 0x2000000030067fae */ /* 0x000fe2000892187c */
[--C-:B------:R-:W-:Y:S02]  /*41460*/  IMAD.X R158, R158, 0x1, R0.reuse, P3 ;  /* 0x000000019e9e7824 */ /* 0x100fe400018e0600 */
[----:B------:R-:W-:Y:S01]  /*41470*/  ISETP.NE.U32.AND P2, PT, R23, RZ, PT ;  /* 0x000000ff1700720c */ /* 0x000fe20003f45070 */
[----:B------:R-:W-:Y:S01]  /*41480*/  IMAD.X R15, R15, 0x1, R0, P4 ;  /* 0x000000010f0f7824 */ /* 0x000fe200020e0600 */
        /* <DEDUP_REMOVED lines=77> */
[----:B------:R2:W-:Y:S04]  /*41960*/  STL [R1+0x1570], R41 ;  /* 0x0015702901007387 */ /* 0x0005e80000100800 */
[----:B------:R3:W-:Y:S01]  /*41970*/  STL [R1+0x173c], R23 ;  /* 0x00173c1701007387 */ /* 0x0007e20000100800 */
[----:B-1----:R-:W-:Y:S01]  /*41980*/  IMAD.MOV.U32 R40, RZ, RZ, R23 ;  /* 0x000000ffff287224 */ /* 0x002fe200078e0017 */
[----:B------:R-:W-:Y:S01]  /*41990*/  IADD3 R22, P3, R22, R2, RZ ;  /* 0x0000000216167210 */ /* 0x000fe20007f7e0ff */
[----:B--2---:R-:W-:Y:S01]  /*419a0*/  IMAD.MOV.U32 R41, RZ, RZ, R159 ;  /* 0x000000ffff297224 */ /* 0x004fe200078e009f */
[----:B---3--:R-:W-:Y:S01]  /*419b0*/  SEL R23, RZ, 0x4, !P2 ;  /* 0x00000004ff177807 */ /* 0x008fe20005000000 */
[----:B------:R1:W-:Y:S03]  /*419c0*/  STL [R1+0x1738], R159 ;  /* 0x0017389f01007387 */ /* 0x0003e60000100800 */
[----:B------:R-:W-:Y:S01]  /*419d0*/  SEL R23, R23, RZ, !P0 ;  /* 0x000000ff17177207 */ /* 0x000fe20004000000 */
[----:B------:R-:W-:Y:S01]  /*419e0*/  LDGSTS.E [R6+0x30000], desc[UR60][R40.64], P1 ;  /* 0x3000000028067fae */ /* 0x000fe2000892187c */
[----:B------:R-:W-:-:S02]  /*419f0*/  IADD3.X R158, R158, R0, RZ, P3, !PT ;  /* 0x000000009e9e7210 */ /* 0x000fc40001ffe4ff */
[----:B------:R-:W-:Y:S02]  /*41a00*/  ISETP.NE.U32.AND P2, PT, R23, RZ, PT ;  /* 0x000000ff1700720c */ /* 0x000fe40003f45070 */
[----:B------:R-:W-:Y:S01]  /*41a10*/  IADD3 R14, P4, R14, R2, RZ ;  /* 0x000000020e0e7210 */ /* 0x000fe20007f9e0ff */
[----:B-1----:R-:W-:Y:S01]  /*41a20*/  IMAD.MOV.U32 R159, RZ, RZ, R158 ;  /* 0x000000ffff9f7224 */ /* 0x002fe200078e009e */
[----:B------:R-:W2:Y:S04]  /*41a30*/  LDL.LU.64 R40, [R1+0x2510] ;  /* 0x0025100001287983 */ /* 0x000ea80000300a00 */
[----:B------:R-:W3:Y:S01]  /*41a40*/  LDL.LU R23, [R1+0x1754] ;  /* 0x0017540001177983 */ /* 0x000ee20000300800 */
[----:B------:R-:W-:-:S03]  /*41a50*/  IMAD.X R15, R15, 0x1, R0, P4 ;  /* 0x000000010f0f7824 */ /* 0x000fc600020e0600 */
[----:B------:R-:W4:Y:S04]  /*41a60*/  LDL.LU R185, [R1+0x175c] ;  /* 0x00175c0001b97983 */ /* 0x000f280000300800 */
[----:B------:R-:W-:Y:S04]  /*41a70*/  STL [R1+0x1744], R22 ;  /* 0x0017441601007387 */ /* 0x000fe80000100800 */
[----:B------:R1:W-:Y:S04]  /*41a80*/  STL [R1+0x1740], R158 ;  /* 0x0017409e01007387 */ /* 0x0003e80000100800 */
[----:B------:R1:W-:Y:S02]  /*41a90*/  STL [R1+0x174c], R14 ;  /* 0x00174c0e01007387 */ /* 0x0003e40000100800 */
[----:B-1----:R-:W-:-:S02]  /*41aa0*/  IMAD.MOV.U32 R158, RZ, RZ, R22 ;  /* 0x000000ffff9e7224 */ /* 0x002fc400078e0016 */
[----:B------:R1:W-:Y:S04]  /*41ab0*/  STL [R1+0x1748], R15 ;  /* 0x0017480f01007387 */ /* 0x0003e80000100800 */
[----:B------:R-:W-:Y:S01]  /*41ac0*/  LDGSTS.E [R6+0x38000], desc[UR60][R158.64], P1 ;  /* 0x380000009e067fae */ /* 0x000fe2000892187c */
[----:B------:R-:W-:-:S03]  /*41ad0*/  ISETP.GT.AND P1, PT, R5, 0x62, PT ;  /* 0x000000620500780c */ /* 0x000fc60003f24270 */
[----:B------:R1:W-:Y:S04]  /*41ae0*/  LDGSTS.E [R6+0x30004], desc[UR60][R14.64], P2 ;  /* 0x300040000e067fae */ /* 0x0003e8000912187c */
[----:B------:R-:W2:Y:S04]  /*41af0*/  LDL.LU R159, [R1+0x1750] ;  /* 0x00175000019f7983 */ /* 0x000ea80000300800 */
[----:B------:R-:W2:Y:S01]  /*41b00*/  LDL.LU R14, [R1+0x1764] ;  /* 0x00176400010e7983 */ /* 0x000ea20000300800 */
[----:B-1----:R-:W-:-:S03]  /*41b10*/  SEL R15, RZ, 0x4, !P1 ;  /* 0x00000004ff0f7807 */ /* 0x002fc60004800000 */
[----:B------:R-:W-:Y:S04]  /*41b20*/  STL.64 [R1+0x2508], R38 ;  /* 0x0025082601007387 */ /* 0x000fe80000100a00 */
[----:B------:R1:W-:Y:S01]  /*41b30*/  STL.64 [R1+0x2500], R36 ;  /* 0x0025002401007387 */ /* 0x0003e20000100a00 */
[----:B------:R-:W-:-:S03]  /*41b40*/  SEL R15, R15, RZ, !P0 ;  /* 0x000000ff0f0f7207 */ /* 0x000fc60004000000 */
[----:B-1----:R-:W2:Y:S01]  /*41b50*/  LDL.LU R37, [R1+0x1758] ;  /* 0x0017580001257983 */ /* 0x002ea20000300800 */
[----:B------:R-:W-:-:S03]  /*41b60*/  ISETP.NE.U32.AND P1, PT, R15, RZ, PT ;  /* 0x000000ff0f00720c */ /* 0x000fc60003f25070 */
[----:B------:R-:W2:Y:S04]  /*41b70*/  LDL.LU R15, [R1+0x1760] ;  /* 0x00176000010f7983 */ /* 0x000ea80000300800 */
[----:B------:R-:W2:Y:S04]  /*41b80*/  LDL.LU R158, [R1+0x176c] ;  /* 0x00176c00019e7983 */ /* 0x000ea80000300800 */
[----:B------:R-:W2:Y:S01]  /*41b90*/  LDL.LU R22, [R1+0x1774] ;  /* 0x0017740001167983 */ /* 0x000ea20000300800 */
[-C--:B---3--:R-:W-:Y:S02]  /*41ba0*/  IADD3 R23, P3, R23, R2.reuse, RZ ;  /* 0x0000000217177210 */ /* 0x088fe40007f7e0ff */
[----:B----4-:R-:W-:-:S03]  /*41bb0*/  IADD3 R185, P4, R185, R2, RZ ;  /* 0x00000002b9b97210 */ /* 0x010fc60007f9e0ff */
[----:B------:R-:W-:Y:S01]  /*41bc0*/  IMAD.MOV.U32 R38, RZ, RZ, R23 ;  /* 0x000000ffff267224 */ /* 0x000fe200078e0017 */
[----:B------:R-:W-:Y:S01]  /*41bd0*/  STL [R1+0x1754], R23 ;  /* 0x0017541701007387 */ /* 0x000fe20000100800 */
[----:B------:R-:W-:Y:S02]  /*41be0*/  MOV R36, R185 ;  /* 0x000000b900247202 */ /* 0x000fe40000000f00 */
[----:B--2---:R-:W-:-:S05]  /*41bf0*/  IADD3.X R159, R159, R0, RZ, P3, !PT ;  /* 0x000000009f9f7210 */ /* 0x004fca0001ffe4ff */
[----:B------:R-:W-:Y:S01]  /*41c00*/  IMAD.MOV.U32 R39, RZ, RZ, R159 ;  /* 0x000000ffff277224 */ /* 0x000fe200078e009f */
[----:B------:R1:W-:Y:S01]  /*41c10*/  STL [R1+0x1750], R159 ;  /* 0x0017509f01007387 */ /* 0x0003e20000100800 */
[----:B------:R-:W-:-:S03]  /*41c20*/  IADD3 R14, P3, R14, R2, RZ ;  /* 0x000000020e0e7210 */ /* 0x000fc60007f7e0ff */
[----:B------:R-:W-:Y:S04]  /*41c30*/  STL [R1+0x175c], R185 ;  /* 0x00175cb901007387 */ /* 0x000fe80000100800 */
[----:B------:R-:W-:Y:S01]  /*41c40*/  LDGSTS.E [R6+0x38004], desc[UR60][R38.64], P2 ;  /* 0x3800400026067fae */ /* 0x000fe2000912187c */
[----:B------:R-:W-:-:S03]  /*41c50*/  IMAD.X R37, R37, 0x1, R0, P4 ;  /* 0x0000000125257824 */ /* 0x000fc600020e0600 */
[----:B------:R-:W2:Y:S04]  /*41c60*/  LDL.LU.64 R38, [R1+0x2508] ;  /* 0x0025080001267983 */ /* 0x000ea80000300a00 */
[----:B------:R3:W-:Y:S04]  /*41c70*/  STL [R1+0x1758], R37 ;  /* 0x0017582501007387 */ /* 0x0007e80000100800 */
[----:B-1----:R-:W4:Y:S04]  /*41c80*/  LDL.LU R159, [R1+0x1768] ;  /* 0x00176800019f7983 */ /* 0x002f280000300800 */
[----:B------:R-:W2:Y:S01]  /*41c90*/  LDL.LU R23, [R1+0x1770] ;  /* 0x0017700001177983 */ /* 0x000ea20000300800 */
[----:B------:R-:W-:-:S03]  /*41ca0*/  IMAD.X R15, R15, 0x1, R0, P3 ;  /* 0x000000010f0f7824 */ /* 0x000fc600018e0600 */
[----:B------:R-:W-:Y:S04]  /*41cb0*/  LDGSTS.E [R6+0x30008], desc[UR60][R36.64], P1 ;  /* 0x3000800024067fae */ /* 0x000fe8000892187c */
[----:B------:R-:W-:Y:S04]  /*41cc0*/  LDGSTS.E [R6+0x38008], desc[UR60][R14.64], P1 ;  /* 0x380080000e067fae */ /* 0x000fe8000892187c */
[----:B---3--:R-:W3:Y:S04]  /*41cd0*/  LDL.LU.64 R36, [R1+0x2500] ;  /* 0x0025000001247983 */ /* 0x008ee80000300a00 */
[----:B------:R-:W-:Y:S04]  /*41ce0*/  STL [R1+0x1764], R14 ;  /* 0x0017640e01007387 */ /* 0x000fe80000100800 */
[----:B------:R1:W-:Y:S04]  /*41cf0*/  STL [R1+0x1760], R15 ;  /* 0x0017600f01007387 */ /* 0x0003e80000100800 */
[----:B-1----:R-:W3:Y:S04]  /*41d00*/  LDL.LU R15, [R1+0x1178] ;  /* 0x00117800010f7983 */ /* 0x002ee80000300800 */
[----:B------:R-:W3:Y:S01]  /*41d10*/  LDL.LU R14, [R1+0x117c] ;  /* 0x00117c00010e7983 */ /* 0x000ee20000300800 */
[----:B------:R-:W-:-:S04]  /*41d20*/  ISETP.GT.AND P2, PT, R5, 0x63, PT ;  /* 0x000000630500780c */ /* 0x000fc80003f44270 */
[----:B------:R-:W-:-:S04]  /*41d30*/  SEL R185, RZ, 0x4, !P2 ;  /* 0x00000004ffb97807 */ /* 0x000fc80005000000 */
[----:B------:R-:W-:-:S04]  /*41d40*/  SEL R185, R185, RZ, !P0 ;  /* 0x000000ffb9b97207 */ /* 0x000fc80004000000 */
[----:B------:R-:W-:Y:S02]  /*41d50*/  ISETP.NE.U32.AND P2, PT, R185, RZ, PT ;  /* 0x000000ffb900720c */ /* 0x000fe40003f45070 */
[-C--:B------:R-:W-:Y:S02]  /*41d60*/  IADD3 R158, P1, R158, R2.reuse, RZ ;  /* 0x000000029e9e7210 */ /* 0x080fe40007f3e0ff */
[----:B------:R-:W-:-:S03]  /*41d70*/  IADD3 R22, P3, R22, R2, RZ ;  /* 0x0000000216167210 */ /* 0x000fc60007f7e0ff */
[----:B------:R-:W-:Y:S01]  /*41d80*/  STL [R1+0x176c], R158 ;  /* 0x00176c9e01007387 */ /* 0x000fe20000100800 */
[--C-:B----4-:R-:W-:Y:S01]  /*41d90*/  IMAD.X R159, R159, 0x1, R0.reuse, P1 ;  /* 0x000000019f9f7824 */ /* 0x110fe200008e0600 */
[----:B------:R-:W-:Y:S01]  /*41da0*/  ISETP.GT.AND P1, PT, R5, 0x4, PT ;  /* 0x000000040500780c */ /* 0x000fe20003f24270 */
[----:B--2---:R-:W-:-:S03]  /*41db0*/  IMAD.X R23, R23, 0x1, R0, P3 ;  /* 0x0000000117177824 */ /* 0x004fc600018e0600 */
[----:B------:R-:W-:Y:S04]  /*41dc0*/  LDGSTS.E [R6+0x3000c], desc[UR60][R158.64], P2 ;  /* 0x3000c0009e067fae */ /* 0x000fe8000912187c */
[----:B------:R1:W-:Y:S04]  /*41dd0*/  LDGSTS.E [R6+0x3800c], desc[UR60][R22.64], P2 ;  /* 0x3800c00016067fae */ /* 0x0003e8000912187c */
[----:B------:R2:W-:Y:S01]  /*41de0*/  STL [R1+0x1768], R159 ;  /* 0x0017689f01007387 */ /* 0x0005e20000100800 */
[----:B-1----:R-:W-:-:S04]  /*41df0*/  SEL R6, RZ, 0x4, !P1 ;  /* 0x00000004ff067807 */ /* 0x002fc80004800000 */
[----:B------:R-:W-:Y:S01]  /*41e00*/  SEL R6, R6, RZ, !P0 ;  /* 0x000000ff06067207 */ /* 0x000fe20004000000 */
[----:B------:R-:W-:Y:S03]  /*41e10*/  STL [R1+0x1774], R22 ;  /* 0x0017741601007387 */ /* 0x000fe60000100800 */
[----:B------:R-:W-:Y:S01]  /*41e20*/  ISETP.NE.U32.AND P2, PT, R6, RZ, PT ;  /* 0x000000ff0600720c */ /* 0x000fe20003f45070 */
[----:B------:R1:W-:Y:S01]  /*41e30*/  STL [R1+0x1770], R23 ;  /* 0x0017701701007387 */ /* 0x0003e20000100800 */
[----:B------:R-:W-:-:S03]  /*41e40*/  LOP3.LUT R6, R12, 0x10, RZ, 0x3c, !PT ;  /* 0x000000100c067812 */ /* 0x000fc600078e3cff */
[----:B------:R-:W4:Y:S04]  /*41e50*/  LDL.LU R185, [R1+0x1184] ;  /* 0x0011840001b97983 */ /* 0x000f280000300800 */
[----:B--2---:R-:W2:Y:S01]  /*41e60*/  LDL.LU R159, [R1+0x1188] ;  /* 0x00118800019f7983 */ /* 0x004ea20000300800 */
[----:B---3--:R-:W-:-:S03]  /*41e70*/  IADD3 R14, P1, R14, R2, RZ ;  /* 0x000000020e0e7210 */ /* 0x008fc60007f3e0ff */
[----:B-1----:R-:W3:Y:S01]  /*41e80*/  LDL.LU R23, [R1+0x118c] ;  /* 0x00118c0001177983 */ /* 0x002ee20000300800 */
[----:B------:R-:W-:-:S03]  /*41e90*/  IADD3.X R15, R15, R0, RZ, P1, !PT ;  /* 0x000000000f0f7210 */ /* 0x000fc60000ffe4ff */
[----:B------:R-:W-:Y:S01]  /*41ea0*/  STL [R1+0x117c], R14 ;  /* 0x00117c0e01007387 */ /* 0x000fe20000100800 */
[----:B------:R-:W-:-:S03]  /*41eb0*/  IMAD.IADD R6, R6, 0x1, R252 ;  /* 0x0000000106067824 */ /* 0x000fc600078e02fc */
[----:B------:R-:W-:Y:S01]  /*41ec0*/  STL [R1+0x1178], R15 ;  /* 0x0011780f01007387 */ /* 0x000fe20000100800 */
[----:B------:R-:W-:-:S03]  /*41ed0*/  ISETP.GT.AND P1, PT, R5, 0x5, PT ;  /* 0x000000050500780c */ /* 0x000fc60003f24270 */
[----:B------:R1:W-:Y:S04]  /*41ee0*/  STL.64 [R1+0x24f8], R34 ;  /* 0x0024f82201007387 */ /* 0x0003e80000100a00 */
[----:B------:R1:W-:Y:S04]  /*41ef0*/  LDGSTS.E [R6], desc[UR60][R14.64], P2 ;  /* 0x000000000e067fae */ /* 0x0003e8000912187c */
[----:B-1----:R-:W2:Y:S01]  /*41f00*/  LDL.LU R35, [R1+0x1180] ;  /* 0x0011800001237983 */ /* 0x002ea20000300800 */
[----:B------:R-:W-:-:S03]  /*41f10*/  SEL R14, RZ, 0x4, !P1 ;  /* 0x00000004ff0e7807 */ /* 0x000fc60004800000 */
[----:B------:R-:W2:Y:S01]  /*41f20*/  LDL.LU R158, [R1+0x1190] ;  /* 0x00119000019e7983 */ /* 0x000ea20000300800 */
[----:B------:R-:W-:-:S03]  /*41f30*/  SEL R14, R14, RZ, !P0 ;  /* 0x000000ff0e0e7207 */ /* 0x000fc60004000000 */
[----:B------:R-:W2:Y:S01]  /*41f40*/  LDL.LU R22, [R1+0x1194] ;  /* 0x0011940001167983 */ /* 0x000ea20000300800 */
[----:B------:R-:W-:-:S03]  /*41f50*/  ISETP.NE.U32.AND P1, PT, R14, RZ, PT ;  /* 0x000000ff0e00720c */ /* 0x000fc60003f25070 */
[----:B------:R-:W2:Y:S04]  /*41f60*/  LDL.LU R15, [R1+0x1198] ;  /* 0x00119800010f7983 */ /* 0x000ea80000300800 */
[----:B------:R-:W2:Y:S01]  /*41f70*/  LDL.LU R14, [R1+0x119c] ;  /* 0x00119c00010e7983 */ /* 0x000ea20000300800 */
[----:B----4-:R-:W-:-:S04]  /*41f80*/  IADD3 R185, P3, R185, R2, RZ ;  /* 0x00000002b9b97210 */ /* 0x010fc80007f7e0ff */
[----:B------:R-:W-:Y:S02]  /*41f90*/  MOV R34, R185 ;  /* 0x000000b900227202 */ /* 0x000fe40000000f00 */
[----:B---3--:R-:W-:Y:S01]  /*41fa0*/  IADD3 R23, P4, R23, R2, RZ ;  /* 0x0000000217177210 */ /* 0x008fe20007f9e0ff */
        /* <DEDUP_REMOVED lines=267> */
[----:B---3--:R-:W-:-:S02]  /*43060*/  IADD3 R185, P3, R185, R2, RZ ;  /* 0x00000002b9b97210 */ /* 0x008fc40007f7e0ff */
[----:B----4-:R-:W-:-:S03]  /*43070*/  IADD3 R23, P4, R23, R2, RZ ;  /* 0x0000000217177210 */ /* 0x010fc60007f9e0ff */
[----:B------:R-:W-:Y:S01]  /*43080*/  IMAD.MOV.U32 R212, RZ, RZ, R185 ;  /* 0x000000ffffd47224 */ /* 0x000fe200078e00b9 */
[----:B------:R-:W-:Y:S01]  /*43090*/  STL [R1+0x1784], R185 ;  /* 0x001784b901007387 */ /* 0x000fe20000100800 */
[----:B--2---:R-:W-:Y:S01]  /*430a0*/  IMAD.X R159, R159, 0x1, R0, P4 ;  /* 0x000000019f9f7824 */ /* 0x004fe200020e0600 */
[----:B------:R-:W-:-:S05]  /*430b0*/  IADD3.X R213, R213, R0, RZ, P3, !PT ;  /* 0x00000000d5d57210 */ /* 0x000fca0001ffe4ff */
[----:B------:R1:W-:Y:S01]  /*430c0*/  LDGSTS.E [R6+0x38000], desc[UR60][R212.64], P2 ;  /* 0x38000000d4067fae */ /* 0x0003e2000912187c */
[----:B------:R-:W-:-:S03]  /*430d0*/  ISETP.GT.AND P2, PT, R5, 0x66, PT ;  /* 0x000000660500780c */ /* 0x000fc60003f44270 */
[----:B------:R2:W-:Y:S04]  /*430e0*/  STL [R1+0x1780], R213 ;  /* 0x001780d501007387 */ /* 0x0005e80000100800 */
[----:B------:R-:W-:Y:S01]  /*430f0*/  STL [R1+0x178c], R23 ;  /* 0x00178c1701007387 */ /* 0x000fe20000100800 */
[----:B-1----:R-:W-:-:S03]  /*43100*/  IMAD.MOV.U32 R212, RZ, RZ, R23 ;  /* 0x000000ffffd47224 */ /* 0x002fc600078e0017 */
[----:B------:R1:W-:Y:S01]  /*43110*/  STL [R1+0x1788], R159 ;  /* 0x0017889f01007387 */ /* 0x0003e20000100800 */
[----:B--2---:R-:W-:-:S05]  /*43120*/  MOV R213, R159 ;  /* 0x0000009f00d57202 */ /* 0x004fca0000000f00 */
[----:B------:R-:W-:Y:S01]  /*43130*/  LDGSTS.E [R6+0x30004], desc[UR60][R212.64], P1 ;  /* 0x30004000d4067fae */ /* 0x000fe2000892187c */
[----:B-1----:R-:W-:-:S04]  /*43140*/  SEL R159, RZ, 0x4, !P2 ;  /* 0x00000004ff9f7807 */ /* 0x002fc80005000000 */
[----:B------:R-:W-:Y:S01]  /*43150*/  SEL R159, R159, RZ, !P0 ;  /* 0x000000ff9f9f7207 */ /* 0x000fe20004000000 */
[----:B------:R-:W2:Y:S04]  /*43160*/  LDL.LU.64 R212, [R1+0x2498] ;  /* 0x0024980001d47983 */ /* 0x000ea80000300a00 */
[----:B------:R-:W3:Y:S01]  /*43170*/  LDL.LU R23, [R1+0x17a4] ;  /* 0x0017a40001177983 */ /* 0x000ee20000300800 */
[----:B------:R-:W-:-:S03]  /*43180*/  ISETP.NE.U32.AND P2, PT, R159, RZ, PT ;  /* 0x000000ff9f00720c */ /* 0x000fc60003f45070 */
[----:B------:R1:W-:Y:S01]  /*43190*/  STL.64 [R1+0x2490], R204 ;  /* 0x002490cc01007387 */ /* 0x0003e20000100a00 */
[----:B------:R-:W-:-:S03]  /*431a0*/  IADD3 R14, P3, R14, R2, RZ ;  /* 0x000000020e0e7210 */ /* 0x000fc60007f7e0ff */
[----:B------:R-:W4:Y:S01]  /*431b0*/  LDL.LU R159, [R1+0x17a0] ;  /* 0x0017a000019f7983 */ /* 0x000f220000300800 */
[----:B------:R-:W-:Y:S01]  /*431c0*/  IADD3 R15, P4, R15, R2, RZ ;  /* 0x000000020f0f7210 */ /* 0x000fe20007f9e0ff */
[--C-:B------:R-:W-:Y:S02]  /*431d0*/  IMAD.X R22, R22, 0x1, R0.reuse, P3 ;  /* 0x0000000116167824 */ /* 0x100fe400018e0600 */
[----:B------:R-:W-:Y:S02]  /*431e0*/  STL [R1+0x1794], R14 ;  /* 0x0017940e01007387 */ /* 0x000fe40000100800 */
[----:B------:R-:W-:Y:S02]  /*431f0*/  IMAD.X R158, R158, 0x1, R0, P4 ;  /* 0x000000019e9e7824 */ /* 0x000fe400020e0600 */
[----:B------:R1:W-:Y:S02]  /*43200*/  STL [R1+0x1790], R22 ;  /* 0x0017901601007387 */ /* 0x0003e40000100800 */
[----:B-1----:R-:W-:Y:S01]  /*43210*/  IMAD.MOV.U32 R204, RZ, RZ, R14 ;  /* 0x000000ffffcc7224 */ /* 0x002fe200078e000e */
[----:B------:R-:W-:Y:S01]  /*43220*/  MOV R205, R22 ;  /* 0x0000001600cd7202 */ /* 0x000fe20000000f00 */
[----:B------:R-:W-:Y:S04]  /*43230*/  STL [R1+0x179c], R15 ;  /* 0x00179c0f01007387 */ /* 0x000fe80000100800 */
[----:B------:R1:W-:Y:S04]  /*43240*/  LDGSTS.E [R6+0x38004], desc[UR60][R204.64], P1 ;  /* 0x38004000cc067fae */ /* 0x0003e8000892187c */
[----:B------:R-:W2:Y:S04]  /*43250*/  LDL.LU R22, [R1+0x17ac] ;  /* 0x0017ac0001167983 */ /* 0x000ea80000300800 */
[----:B------:R1:W-:Y:S04]  /*43260*/  STL [R1+0x1798], R158 ;  /* 0x0017989e01007387 */ /* 0x0003e80000100800 */
[----:B------:R-:W2:Y:S01]  /*43270*/  LDL.LU R14, [R1+0x17b4] ;  /* 0x0017b400010e7983 */ /* 0x000ea20000300800 */
[----:B-1----:R-:W-:-:S02]  /*43280*/  IMAD.MOV.U32 R205, RZ, RZ, R158 ;  /* 0x000000ffffcd7224 */ /* 0x002fc400078e009e */
[----:B------:R-:W-:Y:S01]  /*43290*/  IMAD.MOV.U32 R204, RZ, RZ, R15 ;  /* 0x000000ffffcc7224 */ /* 0x000fe200078e000f */
[----:B------:R-:W2:Y:S04]  /*432a0*/  LDL.LU R158, [R1+0x17a8] ;  /* 0x0017a800019e7983 */ /* 0x000ea80000300800 */
[----:B------:R-:W2:Y:S01]  /*432b0*/  LDL.LU R15, [R1+0x17b0] ;  /* 0x0017b000010f7983 */ /* 0x000ea20000300800 */
[----:B------:R-:W-:-:S03]  /*432c0*/  ISETP.GT.AND P1, PT, R5, 0x67, PT ;  /* 0x000000670500780c */ /* 0x000fc60003f24270 */
[----:B------:R-:W-:Y:S01]  /*432d0*/  LDGSTS.E [R6+0x30008], desc[UR60][R204.64], P2 ;  /* 0x30008000cc067fae */ /* 0x000fe2000912187c */
[----:B------:R-:W-:-:S03]  /*432e0*/  SEL R185, RZ, 0x4, !P1 ;  /* 0x00000004ffb97807 */ /* 0x000fc60004800000 */
[----:B------:R-:W2:Y:S01]  /*432f0*/  LDL.LU.64 R204, [R1+0x2490] ;  /* 0x0024900001cc7983 */ /* 0x000ea20000300a00 */
[----:B------:R-:W-:-:S04]  /*43300*/  SEL R185, R185, RZ, !P0 ;  /* 0x000000ffb9b97207 */ /* 0x000fc80004000000 */
[----:B------:R-:W-:Y:S02]  /*43310*/  ISETP.NE.U32.AND P1, PT, R185, RZ, PT ;  /* 0x000000ffb900720c */ /* 0x000fe40003f25070 */
[----:B---3--:R-:W-:-:S05]  /*43320*/  IADD3 R23, P3, R23, R2, RZ ;  /* 0x0000000217177210 */ /* 0x008fca0007f7e0ff */
[----:B----4-:R-:W-:Y:S01]  /*43330*/  IMAD.X R159, R159, 0x1, R0, P3 ;  /* 0x000000019f9f7824 */ /* 0x010fe200018e0600 */
[----:B------:R-:W-:Y:S04]  /*43340*/  STL [R1+0x17a4], R23 ;  /* 0x0017a41701007387 */ /* 0x000fe80000100800 */
[----:B------:R-:W-:Y:S04]  /*43350*/  STL [R1+0x17a0], R159 ;  /* 0x0017a09f01007387 */ /* 0x000fe80000100800 */
[----:B------:R1:W-:Y:S02]  /*43360*/  STL.64 [R1+0x2488], R196 ;  /* 0x002488c401007387 */ /* 0x0003e40000100a00 */
[----:B-1----:R-:W-:Y:S01]  /*43370*/  MOV R196, R23 ;  /* 0x0000001700c47202 */ /* 0x002fe20000000f00 */
[----:B------:R-:W-:-:S02]  /*43380*/  IMAD.MOV.U32 R197, RZ, RZ, R159 ;  /* 0x000000ffffc57224 */ /* 0x000fc400078e009f */
[----:B------:R-:W3:Y:S04]  /*43390*/  LDL.LU R159, [R1+0x11b8] ;  /* 0x0011b800019f7983 */ /* 0x000ee80000300800 */
[----:B------:R1:W-:Y:S01]  /*433a0*/  LDGSTS.E [R6+0x38008], desc[UR60][R196.64], P2 ;  /* 0x38008000c4067fae */ /* 0x0003e2000912187c */
[-C--:B--2---:R-:W-:Y:S02]  /*433b0*/  IADD3 R22, P2, R22, R2.reuse, RZ ;  /* 0x0000000216167210 */ /* 0x084fe40007f5e0ff */
[----:B------:R-:W-:Y:S01]  /*433c0*/  IADD3 R14, P3, R14, R2, RZ ;  /* 0x000000020e0e7210 */ /* 0x000fe20007f7e0ff */
[----:B------:R-:W2:Y:S02]  /*433d0*/  LDL.LU R23, [R1+0x11bc] ;  /* 0x0011bc0001177983 */ /* 0x000ea40000300800 */
[----:B------:R-:W-:-:S02]  /*433e0*/  IMAD.X R158, R158, 0x1, R0, P2 ;  /* 0x000000019e9e7824 */ /* 0x000fc400010e0600 */
[----:B------:R-:W-:Y:S01]  /*433f0*/  STL [R1+0x17ac], R22 ;  /* 0x0017ac1601007387 */ /* 0x000fe20000100800 */
[----:B------:R-:W-:-:S03]  /*43400*/  IMAD.X R15, R15, 0x1, R0, P3 ;  /* 0x000000010f0f7824 */ /* 0x000fc600018e0600 */
[----:B------:R4:W-:Y:S01]  /*43410*/  STL [R1+0x17a8], R158 ;  /* 0x0017a89e01007387 */ /* 0x0009e20000100800 */
[----:B-1----:R-:W-:Y:S01]  /*43420*/  MOV R196, R22 ;  /* 0x0000001600c47202 */ /* 0x002fe20000000f00 */
[----:B------:R-:W-:Y:S02]  /*43430*/  IMAD.MOV.U32 R197, RZ, RZ, R158 ;  /* 0x000000ffffc57224 */ /* 0x000fe400078e009e */
[----:B------:R-:W-:Y:S04]  /*43440*/  STL [R1+0x17b4], R14 ;  /* 0x0017b40e01007387 */ /* 0x000fe80000100800 */
[----:B------:R1:W-:Y:S04]  /*43450*/  STL [R1+0x17b0], R15 ;  /* 0x0017b00f01007387 */ /* 0x0003e80000100800 */
[----:B----4-:R-:W4:Y:S04]  /*43460*/  LDL.LU R158, [R1+0x11c0] ;  /* 0x0011c000019e7983 */ /* 0x010f280000300800 */
[----:B------:R-:W4:Y:S04]  /*43470*/  LDL.LU R22, [R1+0x11c4] ;  /* 0x0011c40001167983 */ /* 0x000f280000300800 */
[----:B------:R-:W-:Y:S04]  /*43480*/  LDGSTS.E [R6+0x3000c], desc[UR60][R196.64], P1 ;  /* 0x3000c000c4067fae */ /* 0x000fe8000892187c */
[----:B------:R1:W-:Y:S04]  /*43490*/  LDGSTS.E [R6+0x3800c], desc[UR60][R14.64], P1 ;  /* 0x3800c0000e067fae */ /* 0x0003e8000892187c */
[----:B-1----:R-:W4:Y:S04]  /*434a0*/  LDL.LU R15, [R1+0x11c8] ;  /* 0x0011c800010f7983 */ /* 0x002f280000300800 */
[----:B------:R-:W4:Y:S01]  /*434b0*/  LDL.LU R14, [R1+0x11cc] ;  /* 0x0011cc00010e7983 */ /* 0x000f220000300800 */
[----:B------:R-:W-:-:S04]  /*434c0*/  ISETP.GT.AND P1, PT, R5, 0x8, PT ;  /* 0x000000080500780c */ /* 0x000fc80003f24270 */
[----:B------:R-:W-:-:S04]  /*434d0*/  SEL R6, RZ, 0x4, !P1 ;  /* 0x00000004ff067807 */ /* 0x000fc80004800000 */
[----:B------:R-:W-:-:S04]  /*434e0*/  SEL R6, R6, RZ, !P0 ;  /* 0x000000ff06067207 */ /* 0x000fc80004000000 */
[----:B------:R-:W-:Y:S02]  /*434f0*/  ISETP.NE.U32.AND P2, PT, R6, RZ, PT ;  /* 0x000000ff0600720c */ /* 0x000fe40003f45070 */
[----:B------:R-:W-:-:S05]  /*43500*/  LOP3.LUT R6, R12, 0x20, RZ, 0x3c, !PT ;  /* 0x000000200c067812 */ /* 0x000fca00078e3cff */
[----:B------:R-:W-:Y:S01]  /*43510*/  IMAD.IADD R6, R6, 0x1, R252 ;  /* 0x0000000106067824 */ /* 0x000fe200078e02fc */
[----:B--2---:R-:W-:-:S05]  /*43520*/  IADD3 R23, P1, R23, R2, RZ ;  /* 0x0000000217177210 */ /* 0x004fca0007f3e0ff */
[----:B---3--:R-:W-:Y:S01]  /*43530*/  IMAD.X R159, R159, 0x1, R0, P1 ;  /* 0x000000019f9f7824 */ /* 0x008fe200008e0600 */
[----:B------:R-:W-:Y:S01]  /*43540*/  ISETP.GT.AND P1, PT, R5, 0x9, PT ;  /* 0x000000090500780c */ /* 0x000fe20003f24270 */
[----:B------:R1:W-:Y:S01]  /*43550*/  STL [R1+0x11bc], R23 ;  /* 0x0011bc1701007387 */ /* 0x0003e20000100800 */
[----:B------:R-:W-:Y:S01]  /*43560*/  MOV R196, R23 ;  /* 0x0000001700c47202 */ /* 0x000fe20000000f00 */
[----:B------:R-:W-:Y:S02]  /*43570*/  IMAD.MOV.U32 R197, RZ, RZ, R159 ;  /* 0x000000ffffc57224 */ /* 0x000fe400078e009f */
[----:B------:R-:W-:Y:S04]  /*43580*/  STL [R1+0x11b8], R159 ;  /* 0x0011b89f01007387 */ /* 0x000fe80000100800 */
[----:B------:R-:W-:Y:S01]  /*43590*/  LDGSTS.E [R6], desc[UR60][R196.64], P2 ;  /* 0x00000000c4067fae */ /* 0x000fe2000912187c */
[----:B-1----:R-:W-:-:S04]  /*435a0*/  SEL R23, RZ, 0x4, !P1 ;  /* 0x00000004ff177807 */ /* 0x002fc80004800000 */
[----:B------:R-:W-:Y:S02]  /*435b0*/  SEL R23, R23, RZ, !P0 ;  /* 0x000000ff17177207 */ /* 0x000fe40004000000 */
[----:B----4-:R-:W-:Y:S01]  /*435c0*/  IADD3 R22, P3, R22, R2, RZ ;  /* 0x0000000216167210 */ /* 0x010fe20007f7e0ff */
[----:B------:R-:W2:Y:S04]  /*435d0*/  LDL.LU.64 R196, [R1+0x2488] ;  /* 0x0024880001c47983 */ /* 0x000ea80000300a00 */
[----:B------:R-:W-:Y:S01]  /*435e0*/  IMAD.X R158, R158, 0x1, R0, P3 ;  /* 0x000000019e9e7824 */ /* 0x000fe200018e0600 */
[----:B------:R-:W-:Y:S01]  /*435f0*/  ISETP.NE.U32.AND P1, PT, R23, RZ, PT ;  /* 0x000000ff1700720c */ /* 0x000fe20003f25070 */
[----:B------:R1:W-:Y:S04]  /*43600*/  STL.64 [R1+0x2480], R188 ;  /* 0x002480bc01007387 */ /* 0x0003e80000100a00 */
[----:B------:R-:W3:Y:S04]  /*43610*/  LDL.LU R185, [R1+0x11d4] ;  /* 0x0011d40001b97983 */ /* 0x000ee80000300800 */
[----:B------:R-:W4:Y:S01]  /*43620*/  LDL.LU R23, [R1+0x11dc] ;  /* 0x0011dc0001177983 */ /* 0x000f220000300800 */
[----:B-1----:R-:W-:-:S02]  /*43630*/  MOV R188, R22 ;  /* 0x0000001600bc7202 */ /* 0x002fc40000000f00 */
[----:B------:R-:W-:Y:S01]  /*43640*/  IADD3 R14, P4, R14, R2, RZ ;  /* 0x000000020e0e7210 */ /* 0x000fe20007f9e0ff */
[----:B------:R-:W-:Y:S01]  /*43650*/  IMAD.MOV.U32 R189, RZ, RZ, R158 ;  /* 0x000000ffffbd7224 */ /* 0x000fe200078e009e */
[----:B------:R-:W-:Y:S03]  /*43660*/  STL [R1+0x11c4], R22 ;  /* 0x0011c41601007387 */ /* 0x000fe60000100800 */
[----:B------:R-:W-:Y:S01]  /*43670*/  IMAD.X R15, R15, 0x1, R0, P4 ;  /* 0x000000010f0f7824 */ /* 0x000fe200020e0600 */
        /* <DEDUP_REMOVED lines=272> */
[----:B------:R-:W-:Y:S04]  /*44780*/  LDGSTS.E [R6+0x38000], desc[UR60][R158.64], P2 ;  /* 0x380000009e067fae */ /* 0x000fe8000912187c */
[----:B------:R1:W-:Y:S04]  /*44790*/  LDGSTS.E [R6+0x30004], desc[UR60][R14.64], P1 ;  /* 0x300040000e067fae */ /* 0x0003e8000892187c */
[----:B------:R-:W2:Y:S04]  /*447a0*/  LDL.LU R159, [R1+0x17d0] ;  /* 0x0017d000019f7983 */ /* 0x000ea80000300800 */
[----:B------:R-:W2:Y:S01]  /*447b0*/  LDL.LU R14, [R1+0x17e4] ;  /* 0x0017e400010e7983 */ /* 0x000ea20000300800 */
[----:B------:R-:W-:-:S03]  /*447c0*/  ISETP.GT.AND P2, PT, R5, 0x6a, PT ;  /* 0x0000006a0500780c */ /* 0x000fc60003f44270 */
[----:B------:R-:W-:Y:S04]  /*447d0*/  STL.64 [R1+0x2420], R202 ;  /* 0x002420ca01007387 */ /* 0x000fe80000100a00 */
[----:B------:R1:W-:Y:S02]  /*447e0*/  STL.64 [R1+0x2418], R194 ;  /* 0x002418c201007387 */ /* 0x0003e40000100a00 */
[----:B-1----:R-:W-:Y:S02]  /*447f0*/  SEL R15, RZ, 0x4, !P2 ;  /* 0x00000004ff0f7807 */ /* 0x002fe40005000000 */
[----:B------:R-:W2:Y:S02]  /*44800*/  LDL.LU R195, [R1+0x17d8] ;  /* 0x0017d80001c37983 */ /* 0x000ea40000300800 */
[----:B------:R-:W-:-:S04]  /*44810*/  SEL R15, R15, RZ, !P0 ;  /* 0x000000ff0f0f7207 */ /* 0x000fc80004000000 */
        /* <DEDUP_REMOVED lines=8> */
[----:B------:R-:W-:Y:S02]  /*448a0*/  MOV R194, R185 ;  /* 0x000000b900c27202 */ /* 0x000fe40000000f00 */
[----:B--2---:R-:W-:-:S05]  /*448b0*/  IADD3.X R159, R159, R0, RZ, P3, !PT ;  /* 0x000000009f9f7210 */ /* 0x004fca0001ffe4ff */
[----:B------:R-:W-:Y:S01]  /*448c0*/  IMAD.MOV.U32 R203, RZ, RZ, R159 ;  /* 0x000000ffffcb7224 */ /* 0x000fe200078e009f */
[----:B------:R1:W-:Y:S04]  /*448d0*/  STL [R1+0x17d0], R159 ;  /* 0x0017d09f01007387 */ /* 0x0003e80000100800 */
[----:B------:R-:W-:Y:S04]  /*448e0*/  STL [R1+0x17dc], R185 ;  /* 0x0017dcb901007387 */ /* 0x000fe80000100800 */
[----:B------:R-:W-:Y:S01]  /*448f0*/  LDGSTS.E [R6+0x38004], desc[UR60][R202.64], P1 ;  /* 0x38004000ca067fae */ /* 0x000fe2000892187c */
[----:B------:R-:W-:-:S03]  /*44900*/  IMAD.X R195, R195, 0x1, R0, P4 ;  /* 0x00000001c3c37824 */ /* 0x000fc600020e0600 */
[----:B------:R-:W2:Y:S04]  /*44910*/  LDL.LU.64 R202, [R1+0x2420] ;  /* 0x0024200001ca7983 */ /* 0x000ea80000300a00 */
[----:B------:R3:W-:Y:S04]  /*44920*/  STL [R1+0x17d8], R195 ;  /* 0x0017d8c301007387 */ /* 0x0007e80000100800 */
[----:B-1----:R-:W4:Y:S01]  /*44930*/  LDL.LU R159, [R1+0x17e8] ;  /* 0x0017e800019f7983 */ /* 0x002f220000300800 */
[----:B------:R-:W-:-:S03]  /*44940*/  IADD3 R14, P3, R14, R2, RZ ;  /* 0x000000020e0e7210 */ /* 0x000fc60007f7e0ff */
[----:B------:R-:W2:Y:S02]  /*44950*/  LDL.LU R23, [R1+0x17f0] ;  /* 0x0017f00001177983 */ /* 0x000ea40000300800 */
[----:B------:R-:W-:Y:S02]  /*44960*/  IMAD.X R15, R15, 0x1, R0, P3 ;  /* 0x000000010f0f7824 */ /* 0x000fe400018e0600 */
        /* <DEDUP_REMOVED lines=14> */
[--C-:B----4-:R-:W-:Y:S02]  /*44a50*/  IMAD.X R159, R159, 0x1, R0.reuse, P2 ;  /* 0x000000019f9f7824 */ /* 0x110fe400010e0600 */
[----:B--2---:R-:W-:-:S03]  /*44a60*/  IMAD.X R23, R23, 0x1, R0, P3 ;  /* 0x0000000117177824 */ /* 0x004fc600018e0600 */
[----:B------:R-:W-:Y:S04]  /*44a70*/  LDGSTS.E [R6+0x3000c], desc[UR60][R158.64], P1 ;  /* 0x3000c0009e067fae */ /* 0x000fe8000892187c */
[----:B------:R1:W-:Y:S01]  /*44a80*/  LDGSTS.E [R6+0x3800c], desc[UR60][R22.64], P1 ;  /* 0x3800c00016067fae */ /* 0x0003e2000892187c */
[----:B------:R-:W-:-:S03]  /*44a90*/  ISETP.GT.AND P1, PT, R5, 0xc, PT ;  /* 0x0000000c0500780c */ /* 0x000fc60003f24270 */
        /* <DEDUP_REMOVED lines=336> */
[----:B------:R-:W-:-:S04]  /*45fa0*/  SEL R185, RZ, 0x4, !P1 ;  /* 0x00000004ffb97807 */ /* 0x000fc80004800000 */
[----:B------:R-:W-:-:S04]  /*45fb0*/  SEL R185, R185, RZ, !P0 ;  /* 0x000000ffb9b97207 */ /* 0x000fc80004000000 */
[----:B------:R-:W-:Y:S01]  /*45fc0*/  ISETP.NE.U32.AND P1, PT, R185, RZ, PT ;  /* 0x000000ffb900720c */ /* 0x000fe20003f25070 */
[----:B------:R-:W2:Y:S01]  /*45fd0*/  LDL.LU.64 R192, [R1+0x23a8] ;  /* 0x0023a80001c07983 */ /* 0x000ea20000300a00 */
[----:B---3--:R-:W-:-:S05]  /*45fe0*/  IADD3 R23, P3, R23, R2, RZ ;  /* 0x0000000217177210 */ /* 0x008fca0007f7e0ff */
[----:B------:R-:W-:Y:S01]  /*45ff0*/  STL [R1+0x1824], R23 ;  /* 0x0018241701007387 */ /* 0x000fe20000100800 */
[----:B----4-:R-:W-:-:S03]  /*46000*/  IMAD.X R159, R159, 0x1, R0, P3 ;  /* 0x000000019f9f7824 */ /* 0x010fc600018e0600 */
[----:B------:R-:W3:Y:S04]  /*46010*/  LDL.LU R185, [R1+0x23a0] ;  /* 0x0023a00001b97983 */ /* 0x000ee80000300800 */
[----:B------:R-:W-:Y:S04]  /*46020*/  STL [R1+0x1820], R159 ;  /* 0x0018209f01007387 */ /* 0x000fe80000100800 */
[----:B------:R1:W-:Y:S02]  /*46030*/  STL.64 [R1+0x2398], R176 ;  /* 0x002398b001007387 */ /* 0x0003e40000100a00 */
[----:B-1----:R-:W-:Y:S01]  /*46040*/  MOV R176, R23 ;  /* 0x0000001700b07202 */ /* 0x002fe20000000f00 */
[----:B------:R-:W-:-:S02]  /*46050*/  IMAD.MOV.U32 R177, RZ, RZ, R159 ;  /* 0x000000ffffb17224 */ /* 0x000fc400078e009f */
[----:B------:R-:W4:Y:S04]  /*46060*/  LDL.LU R159, [R1+0x1238] ;  /* 0x00123800019f7983 */ /* 0x000f280000300800 */
[----:B------:R1:W-:Y:S01]  /*46070*/  LDGSTS.E [R6+0x38008], desc[UR60][R176.64], P2 ;  /* 0x38008000b0067fae */ /* 0x0003e2000912187c */
[-C--:B--2---:R-:W-:Y:S02]  /*46080*/  IADD3 R22, P2, R22, R2.reuse, RZ ;  /* 0x0000000216167210 */ /* 0x084fe40007f5e0ff */
[----:B------:R-:W-:Y:S01]  /*46090*/  IADD3 R14, P3, R14, R2, RZ ;  /* 0x000000020e0e7210 */ /* 0x000fe20007f7e0ff */
[----:B------:R-:W2:Y:S02]  /*460a0*/  LDL.LU R23, [R1+0x123c] ;  /* 0x00123c0001177983 */ /* 0x000ea40000300800 */
[----:B------:R-:W-:-:S02]  /*460b0*/  IMAD.X R158, R158, 0x1, R0, P2 ;  /* 0x000000019e9e7824 */ /* 0x000fc400010e0600 */
[----:B------:R-:W-:Y:S01]  /*460c0*/  STL [R1+0x182c], R22 ;  /* 0x00182c1601007387 */ /* 0x000fe20000100800 */
[----:B------:R-:W-:-:S03]  /*460d0*/  IMAD.X R15, R15, 0x1, R0, P3 ;  /* 0x000000010f0f7824 */ /* 0x000fc600018e0600 */
[----:B------:R1:W-:Y:S02]  /*460e0*/  STL [R1+0x1828], R158 ;  /* 0x0018289e01007387 */ /* 0x0003e40000100800 */
[----:B-1----:R-:W-:Y:S01]  /*460f0*/  IMAD.MOV.U32 R177, RZ, RZ, R158 ;  /* 0x000000ffffb17224 */ /* 0x002fe200078e009e */
[----:B------:R-:W-:Y:S01]  /*46100*/  MOV R176, R22 ;  /* 0x0000001600b07202 */ /* 0x000fe20000000f00 */
[----:B------:R-:W-:Y:S04]  /*46110*/  STL [R1+0x1834], R14 ;  /* 0x0018340e01007387 */ /* 0x000fe80000100800 */
[----:B------:R1:W-:Y:S04]  /*46120*/  STL [R1+0x1830], R15 ;  /* 0x0018300f01007387 */ /* 0x0003e80000100800 */
[----:B------:R-:W3:Y:S04]  /*46130*/  LDL.LU R158, [R1+0x1240] ;  /* 0x00124000019e7983 */ /* 0x000ee80000300800 */
[----:B------:R-:W3:Y:S04]  /*46140*/  LDL.LU R22, [R1+0x1244] ;  /* 0x0012440001167983 */ /* 0x000ee80000300800 */
[----:B------:R-:W-:Y:S04]  /*46150*/  LDGSTS.E [R6+0x3000c], desc[UR60][R176.64], P1 ;  /* 0x3000c000b0067fae */ /* 0x000fe8000892187c */
[----:B------:R1:W-:Y:S04]  /*46160*/  LDGSTS.E [R6+0x3800c], desc[UR60][R14.64], P1 ;  /* 0x3800c0000e067fae */ /* 0x0003e8000892187c */
[----:B-1----:R-:W3:Y:S04]  /*46170*/  LDL.LU R15, [R1+0x1248] ;  /* 0x00124800010f7983 */ /* 0x002ee80000300800 */
[----:B------:R-:W3:Y:S01]  /*46180*/  LDL.LU R14, [R1+0x124c] ;  /* 0x00124c00010e7983 */ /* 0x000ee20000300800 */
[----:B------:R-:W-:-:S04]  /*46190*/  ISETP.GT.AND P1, PT, R5, 0x10, PT ;  /* 0x000000100500780c */ /* 0x000fc80003f24270 */
[----:B------:R-:W-:-:S04]  /*461a0*/  SEL R6, RZ, 0x4, !P1 ;  /* 0x00000004ff067807 */ /* 0x000fc80004800000 */
[----:B------:R-:W-:-:S04]  /*461b0*/  SEL R6, R6, RZ, !P0 ;  /* 0x000000ff06067207 */ /* 0x000fc80004000000 */
[----:B------:R-:W-:Y:S02]  /*461c0*/  ISETP.NE.U32.AND P2, PT, R6, RZ, PT ;  /* 0x000000ff0600720c */ /* 0x000fe40003f45070 */
[----:B------:R-:W-:-:S05]  /*461d0*/  LOP3.LUT R6, R12, 0x40, RZ, 0x3c, !PT ;  /* 0x000000400c067812 */ /* 0x000fca00078e3cff */
[----:B------:R-:W-:Y:S01]  /*461e0*/  IMAD.IADD R6, R6, 0x1, R252 ;  /* 0x0000000106067824 */ /* 0x000fe200078e02fc */
[----:B--2---:R-:W-:-:S05]  /*461f0*/  IADD3 R23, P1, R23, R2, RZ ;  /* 0x0000000217177210 */ /* 0x004fca0007f3e0ff */
[----:B----4-:R-:W-:Y:S01]  /*46200*/  IMAD.X R159, R159, 0x1, R0, P1 ;  /* 0x000000019f9f7824 */ /* 0x010fe200008e0600 */
        /* <DEDUP_REMOVED lines=8> */
[----:B---3--:R-:W-:Y:S02]  /*46290*/  IADD3 R22, P3, R22, R2, RZ ;  /* 0x0000000216167210 */ /* 0x008fe40007f7e0ff */
[----:B------:R-:W-:Y:S01]  /*462a0*/  ISETP.NE.U32.AND P1, PT, R23, RZ, PT ;  /* 0x000000ff1700720c */ /* 0x000fe20003f25070 */
[----:B------:R-:W2:Y:S02]  /*462b0*/  LDL.LU.64 R176, [R1+0x2398] ;  /* 0x0023980001b07983 */ /* 0x000ea40000300a00 */
[----:B------:R-:W-:Y:S02]  /*462c0*/  IMAD.X R158, R158, 0x1, R0, P3 ;  /* 0x000000019e9e7824 */ /* 0x000fe400018e0600 */
[----:B------:R1:W-:Y:S04]  /*462d0*/  STL.64 [R1+0x2390], R168 ;  /* 0x002390a801007387 */ /* 0x0003e80000100a00 */
[----:B------:R-:W3:Y:S01]  /*462e0*/  LDL.LU R23, [R1+0x125c] ;  /* 0x00125c0001177983 */ /* 0x000ee20000300800 */
[----:B-1----:R-:W-:Y:S01]  /*462f0*/  MOV R168, R22 ;  /* 0x0000001600a87202 */ /* 0x002fe20000000f00 */
[----:B------:R-:W-:Y:S01]  /*46300*/  IMAD.MOV.U32 R169, RZ, RZ, R158 ;  /* 0x000000ffffa97224 */ /* 0x000fe200078e009e */
[----:B------:R-:W-:-:S04]  /*46310*/  IADD3 R14, P4, R14, R2, RZ ;  /* 0x000000020e0e7210 */ /* 0x000fc80007f9e0ff */
[----:B------:R-:W-:Y:S01]  /*46320*/  LDGSTS.E [R6+0x8000], desc[UR60][R168.64], P2 ;  /* 0x08000000a8067fae */ /* 0x000fe2000912187c */
[----:B------:R-:W-:Y:S01]  /*46330*/  ISETP.GT.AND P2, PT, R5, 0x12, PT ;  /* 0x000000120500780c */ /* 0x000fe20003f44270 */
[----:B------:R-:W-:Y:S02]  /*46340*/  IMAD.X R15, R15, 0x1, R0, P4 ;  /* 0x000000010f0f7824 */ /* 0x000fe400020e0600 */
[----:B------:R-:W-:Y:S04]  /*46350*/  STL [R1+0x1244], R22 ;  /* 0x0012441601007387 */ /* 0x000fe80000100800 */
[----:B------:R-:W-:Y:S04]  /*46360*/  STL [R1+0x1240], R158 ;  /* 0x0012409e01007387 */ /* 0x000fe80000100800 */
[----:B------:R1:W-:Y:S04]  /*46370*/  STL [R1+0x124c], R14 ;  /* 0x00124c0e01007387 */ /* 0x0003e80000100800 */
[----:B------:R1:W-:Y:S04]  /*46380*/  LDGSTS.E [R6+0x4], desc[UR60][R14.64], P1 ;  /* 0x000040000e067fae */ /* 0x0003e8000892187c */
[----:B------:R-:W4:Y:S04]  /*46390*/  LDL.LU R159, [R1+0x1258] ;  /* 0x00125800019f7983 */ /* 0x000f280000300800 */
[----:B------:R1:W-:Y:S02]  /*463a0*/  STL [R1+0x1248], R15 ;  /* 0x0012480f01007387 */ /* 0x0003e40000100800 */
[----:B-1----:R-:W-:-:S02]  /*463b0*/  SEL R14, RZ, 0x4, !P2 ;  /* 0x00000004ff0e7807 */ /* 0x002fc40005000000 */
[----:B------:R-:W2:Y:S02]  /*463c0*/  LDL.LU.64 R168, [R1+0x2390] ;  /* 0x0023900001a87983 */ /* 0x000ea40000300a00 */
[----:B------:R-:W-:Y:S02]  /*463d0*/  SEL R15, R14, RZ, !P0 ;  /* 0x000000ff0e0f7207 */ /* 0x000fe40004000000 */
[----:B------:R-:W2:Y:S04]  /*463e0*/  LDL.LU R14, [R1+0x126c] ;  /* 0x00126c00010e7983 */ /* 0x000ea80000300800 */
[----:B------:R1:W-:Y:S04]  /*463f0*/  STL.64 [R1+0x2388], R160 ;  /* 0x002388a001007387 */ /* 0x0003e80000100a00 */
[----:B-1----:R-:W2:Y:S04]  /*46400*/  LDL.LU R160, [R1+0x1250] ;  /* 0x0012500001a07983 */ /* 0x002ea80000300800 */
[----:B------:R-:W2:Y:S04]  /*46410*/  LDL.LU R161, [R1+0x1254] ;  /* 0x0012540001a17983 */ /* 0x000ea80000300800 */
[----:B------:R-:W2:Y:S04]  /*46420*/  LDL.LU R158, [R1+0x1260] ;  /* 0x00126000019e7983 */ /* 0x000ea80000300800 */
[----:B------:R-:W2:Y:S01]  /*46430*/  LDL.LU R22, [R1+0x1264] ;  /* 0x0012640001167983 */ /* 0x000ea20000300800 */
[----:B------:R-:W-:-:S03]  /*46440*/  ISETP.NE.U32.AND P2, PT, R15, RZ, PT ;  /* 0x000000ff0f00720c */ /* 0x000fc60003f45070 */
[----:B------:R-:W2:Y:S01]  /*46450*/  LDL.LU R15, [R1+0x1268] ;  /* 0x00126800010f7983 */ /* 0x000ea20000300800 */
[----:B---3--:R-:W-:-:S05]  /*46460*/  IADD3 R23, P4, R23, R2, RZ ;  /* 0x0000000217177210 */ /* 0x008fca0007f9e0ff */
[----:B----4-:R-:W-:Y:S01]  /*46470*/  IMAD.X R159, R159, 0x1, R0, P4 ;  /* 0x000000019f9f7824 */ /* 0x010fe200020e0600 */
[----:B--2---:R-:W-:-:S05]  /*46480*/  IADD3 R161, P3, R161, R2, RZ ;  /* 0x00000002a1a17210 */ /* 0x004fca0007f7e0ff */
[----:B------:R-:W-:Y:S01]  /*46490*/  IMAD.X R160, R160, 0x1, R0, P3 ;  /* 0x00000001a0a07824 */ /* 0x000fe200018e0600 */
[----:B------:R1:W-:Y:S04]  /*464a0*/  STL [R1+0x1254], R161 ;  /* 0x001254a101007387 */ /* 0x0003e80000100800 */
[----:B------:R2:W-:Y:S01]  /*464b0*/  STL [R1+0x1250], R160 ;  /* 0x001250a001007387 */ /* 0x0005e20000100800 */
[----:B-1----:R-:W-:-:S04]  /*464c0*/  LOP3.LUT R161, R161, R160, RZ, 0x3c, !PT ;  /* 0x000000a0a1a17212 */ /* 0x002fc800078e3cff */
[----:B--2---:R-:W-:-:S04]  /*464d0*/  LOP3.LUT R160, R161, R160, RZ, 0x3c, !PT ;  /* 0x000000a0a1a07212 */ /* 0x004fc800078e3cff */
[----:B------:R-:W-:Y:S01]  /*464e0*/  LOP3.LUT R161, R161, R160, RZ, 0x3c, !PT ;  /* 0x000000a0a1a17212 */ /* 0x000fe200078e3cff */
[----:B------:R1:W-:Y:S04]  /*464f0*/  STL [R1+0x125c], R23 ;  /* 0x00125c1701007387 */ /* 0x0003e80000100800 */
[----:B------:R2:W-:Y:S01]  /*46500*/  LDGSTS.E [R6+0x8004], desc[UR60][R160.64], P1 ;  /* 0x08004000a0067fae */ /* 0x0005e2000892187c */
[----:B------:R-:W-:Y:S02]  /*46510*/  ISETP.GT.AND P1, PT, R5, 0x13, PT ;  /* 0x000000130500780c */ /* 0x000fe40003f24270 */
[----:B------:R-:W-:Y:S02]  /*46520*/  IADD3 R22, P3, R22, R2, RZ ;  /* 0x0000000216167210 */ /* 0x000fe40007f7e0ff */
[----:B--2---:R-:W-:-:S02]  /*46530*/  MOV R160, R23 ;  /* 0x0000001700a07202 */ /* 0x004fc40000000f00 */
[----:B-1----:R-:W-:Y:S01]  /*46540*/  SEL R23, RZ, 0x4, !P1 ;  /* 0x00000004ff177807 */ /* 0x002fe20004800000 */
[----:B------:R-:W-:-:S03]  /*46550*/  IMAD.MOV.U32 R161, RZ, RZ, R159 ;  /* 0x000000ffffa17224 */ /* 0x000fc600078e009f */
[----:B------:R-:W-:Y:S01]  /*46560*/  SEL R23, R23, RZ, !P0 ;  /* 0x000000ff17177207 */ /* 0x000fe20004000000 */
[----:B------:R-:W-:Y:S01]  /*46570*/  IMAD.X R158, R158, 0x1, R0, P3 ;  /* 0x000000019e9e7824 */ /* 0x000fe200018e0600 */
[----:B------:R-:W-:Y:S02]  /*46580*/  STL [R1+0x1258], R159 ;  /* 0x0012589f01007387 */ /* 0x000fe40000100800 */
[----:B------:R-:W-:Y:S02]  /*46590*/  ISETP.NE.U32.AND P1, PT, R23, RZ, PT ;  /* 0x000000ff1700720c */ /* 0x000fe40003f25070 */
[----:B------:R-:W-:Y:S01]  /*465a0*/  LDGSTS.E [R6+0x8], desc[UR60][R160.64], P2 ;  /* 0x00008000a0067fae */ /* 0x000fe2000912187c */
[----:B------:R-:W-:-:S05]  /*465b0*/  IADD3 R14, P4, R14, R2, RZ ;  /* 0x000000020e0e7210 */ /* 0x000fca0007f9e0ff */
[----:B------:R-:W-:Y:S01]  /*465c0*/  IMAD.X R15, R15, 0x1, R0, P4 ;  /* 0x000000010f0f7824 */ /* 0x000fe200020e0600 */
[----:B------:R-:W2:Y:S04]  /*465d0*/  LDL.LU.64 R160, [R1+0x2388] ;  /* 0x0023880001a07983 */ /* 0x000ea80000300a00 */
[----:B------:R1:W-:Y:S04]  /*465e0*/  STL.64 [R1+0x2380], R152 ;  /* 0x0023809801007387 */ /* 0x0003e80000100a00 */
[----:B------:R-:W3:Y:S01]  /*465f0*/  LDL.LU R23, [R1+0x143c] ;  /* 0x00143c0001177983 */ /* 0x000ee20000300800 */
[----:B-1----:R-:W-:Y:S01]  /*46600*/  MOV R152, R22 ;  /* 0x0000001600987202 */ /* 0x002fe20000000f00 */
[----:B------:R-:W-:-:S02]  /*46610*/  IMAD.MOV.U32 R153, RZ, RZ, R158 ;  /* 0x000000ffff997224 */ /* 0x000fc400078e009e */
[----:B------:R-:W-:Y:S04]  /*46620*/  STL [R1+0x1264], R22 ;  /* 0x0012641601007387 */ /* 0x000fe80000100800 */
[----:B------:R-:W-:Y:S01]  /*46630*/  LDGSTS.E [R6+0x8008], desc[UR60][R152.64], P2 ;  /* 0x0800800098067fae */ /* 0x000fe2000912187c */
[----:B------:R-:W-:-:S03]  /*46640*/  ISETP.GT.AND P2, PT, R5, 0x30, PT ;  /* 0x000000300500780c */ /* 0x000fc60003f44270 */
        /* <DEDUP_REMOVED lines=169> */
[-C--:B------:R-:W-:Y:S02]  /*470e0*/  IADD3 R22, P3, R22, R2.reuse, RZ ;  /* 0x0000000216167210 */ /* 0x080fe40007f7e0ff */
[----:B------:R-:W-:-:S02]  /*470f0*/  IADD3 R14, P4, R14, R2, RZ ;  /* 0x000000020e0e7210 */ /* 0x000fc40007f9e0ff */
[----:B--2---:R-:W-:Y:S02]  /*47100*/  MOV R206, R23 ;  /* 0x0000001700ce7202 */ /* 0x004fe40000000f00 */
[----:B-1----:R-:W-:Y:S01]  /*47110*/  SEL R23, RZ, 0x4, !P1 ;  /* 0x00000004ff177807 */ /* 0x002fe20004800000 */
[----:B------:R-:W-:-:S03]  /*47120*/  IMAD.MOV.U32 R207, RZ, RZ, R159 ;  /* 0x000000ffffcf7224 */ /* 0x000fc600078e009f */
[----:B------:R-:W-:Y:S01]  /*47130*/  SEL R23, R23, RZ, !P0 ;  /* 0x000000ff17177207 */ /* 0x000fe20004000000 */
[--C-:B------:R-:W-:Y:S01]  /*47140*/  IMAD.X R158, R158, 0x1, R0.reuse, P3 ;  /* 0x000000019e9e7824 */ /* 0x100fe200018e0600 */
[----:B------:R-:W-:Y:S01]  /*47150*/  STL [R1+0x1658], R159 ;  /* 0x0016589f01007387 */ /* 0x000fe20000100800 */
[----:B------:R-:W-:Y:S01]  /*47160*/  IMAD.X R15, R15, 0x1, R0, P4 ;  /* 0x000000010f0f7824 */ /* 0x000fe200020e0600 */
[----:B------:R-:W-:Y:S02]  /*47170*/  ISETP.NE.U32.AND P1, PT, R23, RZ, PT ;  /* 0x000000ff1700720c */ /* 0x000fe40003f25070 */
[----:B------:R-:W-:Y:S04]  /*47180*/  LDGSTS.E [R6+0x20008], desc[UR60][R206.64], P2 ;  /* 0x20008000ce067fae */ /* 0x000fe8000912187c */
[----:B------:R-:W2:Y:S04]  /*47190*/  LDL.LU.64 R206, [R1+0x2348] ;  /* 0x0023480001ce7983 */ /* 0x000ea80000300a00 */
[----:B------:R1:W-:Y:S04]  /*471a0*/  STL.64 [R1+0x2340], R198 ;  /* 0x002340c601007387 */ /* 0x0003e80000100a00 */
[----:B------:R-:W3:Y:S04]  /*471b0*/  LDL.LU R23, [R1+0x183c] ;  /* 0x00183c0001177983 */ /* 0x000ee80000300800 */
[----:B------:R-:W-:Y:S01]  /*471c0*/  STL [R1+0x1664], R22 ;  /* 0x0016641601007387 */ /* 0x000fe20000100800 */
[----:B-1----:R-:W-:Y:S01]  /*471d0*/  MOV R198, R22 ;  /* 0x0000001600c67202 */ /* 0x002fe20000000f00 */
[----:B------:R-:W-:-:S02]  /*471e0*/  IMAD.MOV.U32 R199, RZ, RZ, R158 ;  /* 0x000000ffffc77224 */ /* 0x000fc400078e009e */
[----:B------:R1:W-:Y:S04]  /*471f0*/  STL [R1+0x1660], R158 ;  /* 0x0016609e01007387 */ /* 0x0003e80000100800 */
[----:B------:R-:W-:Y:S04]  /*47200*/  STL [R1+0x166c], R14 ;  /* 0x00166c0e01007387 */ /* 0x000fe80000100800 */
[----:B------:R-:W-:Y:S04]  /*47210*/  LDGSTS.E [R6+0x28008], desc[UR60][R198.64], P2 ;  /* 0x28008000c6067fae */ /* 0x000fe8000912187c */
[----:B-1----:R-:W4:Y:S04]  /*47220*/  LDL.LU R158, [R1+0x1838] ;  /* 0x00183800019e7983 */ /* 0x002f280000300800 */
[----:B------:R-:W-:Y:S04]  /*47230*/  STL [R1+0x1668], R15 ;  /* 0x0016680f01007387 */ /* 0x000fe80000100800 */
[----:B------:R-:W2:Y:S04]  /*47240*/  LDL.LU.64 R198, [R1+0x2340] ;  /* 0x0023400001c67983 */ /* 0x000ea80000300a00 */
[----:B------:R1:W-:Y:S01]  /*47250*/  STL.64 [R1+0x2338], R190 ;  /* 0x002338be01007387 */ /* 0x0003e20000100a00 */
[----:B------:R-:W-:-:S03]  /*47260*/  ISETP.GT.AND P2, PT, R5, 0x70, PT ;  /* 0x000000700500780c */ /* 0x000fc60003f44270 */
[----:B------:R1:W-:Y:S04]  /*47270*/  LDGSTS.E [R6+0x2000c], desc[UR60][R14.64], P1 ;  /* 0x2000c0000e067fae */ /* 0x0003e8000892187c */
[----:B-1----:R-:W2:Y:S04]  /*47280*/  LDL.LU R190, [R1+0x1670] ;  /* 0x0016700001be7983 */ /* 0x002ea80000300800 */
[----:B------:R-:W2:Y:S01]  /*47290*/  LDL.LU R191, [R1+0x1674] ;  /* 0x0016740001bf7983 */ /* 0x000ea20000300800 */
[----:B------:R-:W-:-:S03]  /*472a0*/  SEL R14, RZ, 0x4, !P2 ;  /* 0x00000004ff0e7807 */ /* 0x000fc60005000000 */
[----:B------:R-:W2:Y:S01]  /*472b0*/  LDL.LU R159, [R1+0x1840] ;  /* 0x00184000019f7983 */ /* 0x000ea20000300800 */
[----:B------:R-:W-:-:S03]  /*472c0*/  SEL R14, R14, RZ, !P0 ;  /* 0x000000ff0e0e7207 */ /* 0x000fc60004000000 */
[----:B------:R-:W2:Y:S01]  /*472d0*/  LDL.LU R22, [R1+0x1844] ;  /* 0x0018440001167983 */ /* 0x000ea20000300800 */
[----:B------:R-:W-:-:S03]  /*472e0*/  ISETP.NE.U32.AND P2, PT, R14, RZ, PT ;  /* 0x000000ff0e00720c */ /* 0x000fc60003f45070 */
[----:B------:R-:W2:Y:S04]  /*472f0*/  LDL.LU R15, [R1+0x1848] ;  /* 0x00184800010f7983 */ /* 0x000ea80000300800 */
        /* <DEDUP_REMOVED lines=19> */
[----:B------:R1:W-:Y:S02]  /*47430*/  STL [R1+0x1838], R158 ;  /* 0x0018389e01007387 */ /* 0x0003e40000100800 */
[----:B------:R-:W-:Y:S02]  /*47440*/  ISETP.NE.U32.AND P1, PT, R23, RZ, PT ;  /* 0x000000ff1700720c */ /* 0x000fe40003f25070 */
[----:B------:R-:W-:Y:S01]  /*47450*/  LDGSTS.E [R6+0x30000], desc[UR60][R190.64], P2 ;  /* 0x30000000be067fae */ /* 0x000fe2000912187c */
[----:B------:R-:W-:-:S05]  /*47460*/  IADD3 R14, P4, R14, R2, RZ ;  /* 0x000000020e0e7210 */ /* 0x000fca0007f9e0ff */
[----:B------:R-:W-:Y:S01]  /*47470*/  IMAD.X R15, R15, 0x1, R0, P4 ;  /* 0x000000010f0f7824 */ /* 0x000fe200020e0600 */
[----:B------:R-:W2:Y:S04]  /*47480*/  LDL.LU.64 R190, [R1+0x2338] ;  /* 0x0023380001be7983 */ /* 0x000ea80000300a00 */
[----:B------:R3:W-:Y:S04]  /*47490*/  STL.64 [R1+0x2330], R182 ;  /* 0x002330b601007387 */ /* 0x0007e80000100a00 */
[----:B------:R-:W4:Y:S04]  /*474a0*/  LDL.LU R23, [R1+0x1854] ;  /* 0x0018540001177983 */ /* 0x000f280000300800 */
[----:B-1----:R-:W2:Y:S01]  /*474b0*/  LDL.LU R158, [R1+0x185c] ;  /* 0x00185c00019e7983 */ /* 0x002ea20000300800 */
[----:B---3--:R-:W-:Y:S01]  /*474c0*/  MOV R182, R22 ;  /* 0x0000001600b67202 */ /* 0x008fe20000000f00 */
[----:B------:R-:W-:-:S02]  /*474d0*/  IMAD.MOV.U32 R183, RZ, RZ, R159 ;  /* 0x000000ffffb77224 */ /* 0x000fc400078e009f */
[----:B------:R-:W-:Y:S04]  /*474e0*/  STL [R1+0x1844], R22 ;  /* 0x0018441601007387 */ /* 0x000fe80000100800 */
[----:B------:R1:W-:Y:S04]  /*474f0*/  STL [R1+0x1840], R159 ;  /* 0x0018409f01007387 */ /* 0x0003e80000100800 */
[----:B------:R-:W-:Y:S04]  /*47500*/  STL [R1+0x184c], R14 ;  /* 0x00184c0e01007387 */ /* 0x000fe80000100800 */
[----:B------:R-:W-:Y:S01]  /*47510*/  LDGSTS.E [R6+0x38000], desc[UR60][R182.64], P2 ;  /* 0x38000000b6067fae */ /* 0x000fe2000912187c */
[----:B------:R-:W-:-:S03]  /*47520*/  ISETP.GT.AND P2, PT, R5, 0x72, PT ;  /* 0x000000720500780c */ /* 0x000fc60003f44270 */
[----:B-1----:R-:W3:Y:S04]  /*47530*/  LDL.LU R159, [R1+0x1850] ;  /* 0x00185000019f7983 */ /* 0x002ee80000300800 */
[----:B------:R1:W-:Y:S04]  /*47540*/  STL [R1+0x1848], R15 ;  /* 0x0018480f01007387 */ /* 0x0003e80000100800 */
[----:B------:R1:W-:Y:S04]  /*47550*/  LDGSTS.E [R6+0x30004], desc[UR60][R14.64], P1 ;  /* 0x300040000e067fae */ /* 0x0003e8000892187c */
[----:B------:R-:W3:Y:S01]  /*47560*/  LDL.LU.64 R182, [R1+0x2330] ;  /* 0x0023300001b67983 */ /* 0x000ee20000300a00 */
[----:B-1----:R-:W-:-:S03]  /*47570*/  SEL R15, RZ, 0x4, !P2 ;  /* 0x00000004ff0f7807 */ /* 0x002fc60005000000 */
[----:B------:R-:W3:Y:S01]  /*47580*/  LDL.LU R14, [R1+0x1864] ;  /* 0x00186400010e7983 */ /* 0x000ee20000300800 */
[----:B------:R-:W-:-:S03]  /*47590*/  SEL R22, R15, RZ, !P0 ;  /* 0x000000ff0f167207 */ /* 0x000fc60004000000 */
[----:B------:R-:W3:Y:S04]  /*475a0*/  LDL.LU R15, [R1+0x1860] ;  /* 0x00186000010f7983 */ /* 0x000ee80000300800 */
[----:B------:R-:W-:Y:S04]  /*475b0*/  STL.64 [R1+0x2328], R174 ;  /* 0x002328ae01007387 */ /* 0x000fe80000100a00 */
[----:B------:R1:W-:Y:S04]  /*475c0*/  STL.64 [R1+0x2320], R166 ;  /* 0x002320a601007387 */ /* 0x0003e80000100a00 */
[----:B-1----:R-:W3:Y:S01]  /*475d0*/  LDL.LU R167, [R1+0x1858] ;  /* 0x0018580001a77983 */ /* 0x002ee20000300800 */
[----:B------:R-:W-:-:S03]  /*475e0*/  ISETP.NE.U32.AND P2, PT, R22, RZ, PT ;  /* 0x000000ff1600720c */ /* 0x000fc60003f45070 */
[----:B------:R-:W3:Y:S01]  /*475f0*/  LDL.LU R22, [R1+0x1874] ;  /* 0x0018740001167983 */ /* 0x000ee20000300800 */
[----:B----4-:R-:W-:-:S04]  /*47600*/  IADD3 R23, P3, R23, R2, RZ ;  /* 0x0000000217177210 */ /* 0x010fc80007f7e0ff */
[----:B------:R-:W-:Y:S02]  /*47610*/  MOV R174, R23 ;  /* 0x0000001700ae7202 */ /* 0x000fe40000000f00 */
[----:B--2---:R-:W-:Y:S01]  /*47620*/  IADD3 R158, P4, R158, R2, RZ ;  /* 0x000000029e9e7210 */ /* 0x004fe20007f9e0ff */
[----:B------:R-:W-:Y:S04]  /*47630*/  STL [R1+0x1854], R23 ;  /* 0x0018541701007387 */ /* 0x000fe80000100800 */
[----:B------:R-:W-:Y:S02]  /*47640*/  IMAD.MOV.U32 R166, RZ, RZ, R158 ;  /* 0x000000ffffa67224 */ /* 0x000fe400078e009e */
[----:B---3--:R-:W-:-:S04]  /*47650*/  IMAD.X R159, R159, 0x1, R0, P3 ;  /* 0x000000019f9f7824 */ /* 0x008fc800018e0600 */
[----:B------:R-:W-:Y:S01]  /*47660*/  IMAD.MOV.U32 R175, RZ, RZ, R159 ;  /* 0x000000ffffaf7224 */ /* 0x000fe200078e009f */
[----:B------:R1:W-:Y:S04]  /*47670*/  STL [R1+0x1850], R159 ;  /* 0x0018509f01007387 */ /* 0x0003e80000100800 */
[----:B------:R-:W-:Y:S01]  /*47680*/  LDGSTS.E [R6+0x38004], desc[UR60][R174.64], P1 ;  /* 0x38004000ae067fae */ /* 0x000fe2000892187c */
[----:B------:R-:W-:-:S03]  /*47690*/  ISETP.GT.AND P1, PT, R5, 0x73, PT ;  /* 0x000000730500780c */ /* 0x000fc60003f24270 */
[----:B------:R2:W-:Y:S04]  /*476a0*/  STL [R1+0x185c], R158 ;  /* 0x00185c9e01007387 */ /* 0x0005e80000100800 */
[----:B-1----:R-:W3:Y:S01]  /*476b0*/  LDL.LU R159, [R1+0x186c] ;  /* 0x00186c00019f7983 */ /* 0x002ee20000300800 */
[----:B------:R-:W-:Y:S02]  /*476c0*/  IADD3 R14, P3, R14, R2, RZ ;  /* 0x000000020e0e7210 */ /* 0x000fe40007f7e0ff */
[----:B--2---:R-:W-:-:S04]  /*476d0*/  SEL R158, RZ, 0x4, !P1 ;  /* 0x00000004ff9e7807 */ /* 0x004fc80004800000 */
[----:B------:R-:W-:Y:S01]  /*476e0*/  SEL R158, R158, RZ, !P0 ;  /* 0x000000ff9e9e7207 */ /* 0x000fe20004000000 */
[----:B------:R-:W-:-:S03]  /*476f0*/  IMAD.X R15, R15, 0x1, R0, P3 ;  /* 0x000000010f0f7824 */ /* 0x000fc600018e0600 */
[----:B------:R-:W-:Y:S01]  /*47700*/  ISETP.NE.U32.AND P1, PT, R158, RZ, PT ;  /* 0x000000ff9e00720c */ /* 0x000fe20003f25070 */
[----:B------:R-:W-:-:S05]  /*47710*/  IMAD.X R167, R167, 0x1, R0, P4 ;  /* 0x00000001a7a77824 */ /* 0x000fca00020e0600 */
[----:B------:R1:W-:Y:S04]  /*47720*/  STL [R1+0x1858], R167 ;  /* 0x001858a701007387 */ /* 0x0003e80000100800 */
[----:B------:R-:W2:Y:S04]  /*47730*/  LDL.LU.64 R174, [R1+0x2328] ;  /* 0x0023280001ae7983 */ /* 0x000ea80000300a00 */
[----:B------:R-:W4:Y:S04]  /*47740*/  LDL.LU R23, [R1+0x1870] ;  /* 0x0018700001177983 */ /* 0x000f280000300800 */
[----:B------:R-:W-:Y:S04]  /*47750*/  LDGSTS.E [R6+0x30008], desc[UR60][R166.64], P2 ;  /* 0x30008000a6067fae */ /* 0x000fe8000912187c */
[----:B-1----:R-:W2:Y:S04]  /*47760*/  LDL.LU.64 R166, [R1+0x2320] ;  /* 0x0023200001a67983 */ /* 0x002ea80000300a00 */
[----:B------:R-:W-:Y:S04]  /*47770*/  STL [R1+0x1864], R14 ;  /* 0x0018640e01007387 */ /* 0x000fe80000100800 */
[----:B------:R-:W2:Y:S04]  /*47780*/  LDL.LU R158, [R1+0x2318] ;  /* 0x00231800019e7983 */ /* 0x000ea80000300800 */
[----:B------:R-:W-:Y:S04]  /*47790*/  STL [R1+0x1860], R15 ;  /* 0x0018600f01007387 */ /* 0x000fe80000100800 */
[----:B------:R-:W-:Y:S04]  /*477a0*/  STL.64 [R1+0x2310], R150 ;  /* 0x0023109601007387 */ /* 0x000fe80000100a00 */
[----:B------:R1:W-:Y:S04]  /*477b0*/  STL.64 [R1+0x2308], R148 ;  /* 0x0023089401007387 */ /* 0x0003e80000100a00 */
[----:B-1----:R-:W2:Y:S01]  /*477c0*/  LDL.LU R149, [R1+0x1868] ;  /* 0x0018680001957983 */ /* 0x002ea20000300800 */
[----:B------:R-:W-:Y:S01]  /*477d0*/  MOV R150, R14 ;  /* 0x0000000e00967202 */ /* 0x000fe20000000f00 */
[----:B------:R-:W-:-:S02]  /*477e0*/  IMAD.MOV.U32 R151, RZ, RZ, R15 ;  /* 0x000000ffff977224 */ /* 0x000fc400078e000f */
[----:B------:R-:W2:Y:S04]  /*477f0*/  LDL.LU R14, [R1+0x127c] ;  /* 0x00127c00010e7983 */ /* 0x000ea80000300800 */
[----:B------:R-:W-:Y:S04]  /*47800*/  LDGSTS.E [R6+0x38008], desc[UR60][R150.64], P2 ;  /* 0x3800800096067fae */ /* 0x000fe8000912187c */
[----:B------:R-:W5:Y:S04]  /*47810*/  LDL.LU.64 R150, [R1+0x2310] ;  /* 0x0023100001967983 */ /* 0x000f680000300a00 */
[----:B------:R-:W2:Y:S01]  /*47820*/  LDL.LU R15, [R1+0x1278] ;  /* 0x00127800010f7983 */ /* 0x000ea20000300800 */
[----:B------:R-:W-:-:S02]  /*47830*/  IADD3 R22, P3, R22, R2, RZ ;  /* 0x0000000216167210 */ /* 0x000fc40007f7e0ff */
[----:B---3--:R-:W-:-:S04]  /*47840*/  IADD3 R159, P2, R159, R2, RZ ;  /* 0x000000029f9f7210 */ /* 0x008fc80007f5e0ff */
[----:B------:R-:W-:Y:S01]  /*47850*/  MOV R148, R159 ;  /* 0x0000009f00947202 */ /* 0x000fe20000000f00 */
[----:B------:R-:W-:Y:S01]  /*47860*/  STL [R1+0x186c], R159 ;  /* 0x00186c9f01007387 */ /* 0x000fe20000100800 */
[--C-:B----4-:R-:W-:Y:S02]  /*47870*/  IMAD.X R23, R23, 0x1, R0.reuse, P3 ;  /* 0x0000000117177824 */ /* 0x110fe400018e0600 */
[----:B--2---:R-:W-:-:S05]  /*47880*/  IMAD.X R149, R149, 0x1, R0, P2 ;  /* 0x0000000195957824 */ /* 0x004fca00010e0600 */
[----:B------:R-:W-:Y:S04]  /*47890*/  LDGSTS.E [R6+0x3000c], desc[UR60][R148.64], P1 ;  /* 0x3000c00094067fae */ /* 0x000fe8000892187c */
[----:B------:R1:W-:Y:S01]  /*478a0*/  LDGSTS.E [R6+0x3800c], desc[UR60][R22.64], P1 ;  /* 0x3800c00016067fae */ /* 0x0003e2000892187c */
[----:B------:R-:W-:-:S03]  /*478b0*/  ISETP.GT.AND P1, PT, R5, 0x14, PT ;  /* 0x000000140500780c */ /* 0x000fc60003f24270 */
[----:B------:R2:W-:Y:S01]  /*478c0*/  STL [R1+0x1868], R149 ;  /* 0x0018689501007387 */ /* 0x0005e20000100800 */
[----:B-1----:R-:W-:Y:S02]  /*478d0*/  SEL R6, RZ, 0x4, !P1 ;  /* 0x00000004ff067807 */ /* 0x002fe40004800000 */
[----:B------:R-:W-:Y:S01]  /*478e0*/  IADD3 R14, P1, R14, R2, RZ ;  /* 0x000000020e0e7210 */ /* 0x000fe20007f3e0ff */
[----:B------:R-:W-:Y:S04]  /*478f0*/  STL [R1+0x1874], R22 ;  /* 0x0018741601007387 */ /* 0x000fe80000100800 */
[----:B--2---:R-:W5:Y:S01]  /*47900*/  LDL.LU.64 R148, [R1+0x2308] ;  /* 0x0023080001947983 */ /* 0x004f620000300a00 */
[----:B------:R-:W-:-:S03]  /*47910*/  IMAD.X R15, R15, 0x1, R0, P1 ;  /* 0x000000010f0f7824 */ /* 0x000fc600008e0600 */
[----:B------:R1:W-:Y:S04]  /*47920*/  STL [R1+0x1870], R23 ;  /* 0x0018701701007387 */ /* 0x0003e80000100800 */
[----:B------:R-:W2:Y:S04]  /*47930*/  LDL.LU R159, [R1+0x1288] ;  /* 0x00128800019f7983 */ /* 0x000ea80000300800 */
[----:B-1----:R-:W3:Y:S04]  /*47940*/  LDL.LU R23, [R1+0x128c] ;  /* 0x00128c0001177983 */ /* 0x002ee80000300800 */
[----:B------:R-:W-:Y:S04]  /*47950*/  STL [R1+0x127c], R14 ;  /* 0x00127c0e01007387 */ /* 0x000fe80000100800 */
[----:B------:R-:W-:Y:S04]  /*47960*/  STL [R1+0x1278], R15 ;  /* 0x0012780f01007387 */ /* 0x000fe80000100800 */
[----:B------:R1:W-:Y:S04]  /*47970*/  STL.64 [R1+0x2300], R146 ;  /* 0x0023009201007387 */ /* 0x0003e80000100a00 */
[----:B-1----:R-:W4:Y:S04]  /*47980*/  LDL.LU R146, [R1+0x1280] ;  /* 0x0012800001927983 */ /* 0x002f280000300800 */
[----:B------:R-:W4:Y:S01]  /*47990*/  LDL.LU R147, [R1+0x1284] ;  /* 0x0012840001937983 */ /* 0x000f220000300800 */
[----:B------:R-:W-:-:S02]  /*479a0*/  SEL R6, R6, RZ, !P0 ;  /* 0x000000ff06067207 */ /* 0x000fc40004000000 */
[----:B------:R-:W-:Y:S01]  /*479b0*/  ISETP.GT.AND P1, PT, R5, 0x15, PT ;  /* 0x000000150500780c */ /* 0x000fe20003f24270 */
[----:B------:R-:W4:Y:S01]  /*479c0*/  LDL.LU R22, [R1+0x1294] ;  /* 0x0012940001167983 */ /* 0x000f220000300800 */
[----:B------:R-:W-:Y:S02]  /*479d0*/  ISETP.NE.U32.AND P2, PT, R6, RZ, PT ;  /* 0x000000ff0600720c */ /* 0x000fe40003f45070 */
[----:B------:R-:W-:-:S05]  /*479e0*/  LOP3.LUT R6, R12, 0x50, RZ, 0x3c, !PT ;  /* 0x000000500c067812 */ /* 0x000fca00078e3cff */
[----:B------:R-:W-:-:S06]  /*479f0*/  IMAD.IADD R6, R6, 0x1, R252 ;  /* 0x0000000106067824 */ /* 0x000fcc00078e02fc */
[----:B------:R1:W-:Y:S02]  /*47a00*/  LDGSTS.E [R6], desc[UR60][R14.64], P2 ;  /* 0x000000000e067fae */ /* 0x0003e4000912187c */
[----:B-1----:R-:W-:Y:S02]  /*47a10*/  SEL R14, RZ, 0x4, !P1 ;  /* 0x00000004ff0e7807 */ /* 0x002fe40004800000 */
[----:B------:R-:W4:Y:S02]  /*47a20*/  LDL.LU R15, [R1+0x1298] ;  /* 0x00129800010f7983 */ /* 0x000f240000300800 */
[----:B------:R-:W-:-:S04]  /*47a30*/  SEL R14, R14, RZ, !P0 ;  /* 0x000000ff0e0e7207 */ /* 0x000fc80004000000 */
[----:B------:R-:W-:Y:S02]  /*47a40*/  ISETP.NE.U32.AND P1, PT, R14, RZ, PT ;  /* 0x000000ff0e00720c */ /* 0x000fe40003f25070 */
[----:B------:R-:W4:Y:S01]  /*47a50*/  LDL.LU R14, [R1+0x129c] ;  /* 0x00129c00010e7983 */ /* 0x000f220000300800 */
[----:B---3--:R-:W-:-:S04]  /*47a60*/  IADD3 R23, P4, R23, R2, RZ ;  /* 0x0000000217177210 */ /* 0x008fc80007f9e0ff */
[----:B--2---:R-:W-:Y:S02]  /*47a70*/  IADD3.X R159, R159, R0, RZ, P4, !PT ;  /* 0x000000009f9f7210 */ /* 0x004fe400027fe4ff */
[----:B----4-:R-:W-:-:S05]  /*47a80*/  IADD3 R147, P3, R147, R2, RZ ;  /* 0x0000000293937210 */ /* 0x010fca0007f7e0ff */
[----:B------:R-:W-:Y:S01]  /*47a90*/  IMAD.X R146, R146, 0x1, R0, P3 ;  /* 0x0000000192927824 */ /* 0x000fe200018e0600 */
[----:B------:R1:W-:Y:S04]  /*47aa0*/  STL [R1+0x1284], R147 ;  /* 0x0012849301007387 */ /* 0x0003e80000100800 */
[----:B------:R2:W-:Y:S01]  /*47ab0*/  STL [R1+0x1280], R146 ;  /* 0x0012809201007387 */ /* 0x0005e20000100800 */
[----:B-1----:R-:W-:-:S04]  /*47ac0*/  LOP3.LUT R147, R147, R146, RZ, 0x3c, !PT ;  /* 0x0000009293937212 */ /* 0x002fc800078e3cff */
[----:B--2---:R-:W-:-:S04]  /*47ad0*/  LOP3.LUT R146, R147, R146, RZ, 0x3c, !PT ;  /* 0x0000009293927212 */ /* 0x004fc800078e3cff */
[----:B------:R-:W-:-:S05]  /*47ae0*/  LOP3.LUT R147, R147, R146, RZ, 0x3c, !PT ;  /* 0x0000009293937212 */ /* 0x000fca00078e3cff */
[----:B------:R1:W-:Y:S04]  /*47af0*/  LDGSTS.E [R6+0x8000], desc[UR60][R146.64], P2 ;  /* 0x0800000092067fae */ /* 0x0003e8000912187c */
[----:B------:R-:W-:Y:S01]  /*47b00*/  STL [R1+0x128c], R23 ;  /* 0x00128c1701007387 */ /* 0x000fe20000100800 */
[----:B-1----:R-:W-:Y:S02]  /*47b10*/  IMAD.MOV.U32 R146, RZ, RZ, R23 ;  /* 0x000000ffff927224 */ /* 0x002fe400078e0017 */
[----:B------:R-:W-:Y:S01]  /*47b20*/  IMAD.MOV.U32 R147, RZ, RZ, R159 ;  /* 0x000000ffff937224 */ /* 0x000fe200078e009f */
[----:B------:R-:W-:Y:S04]  /*47b30*/  STL [R1+0x1288], R159 ;  /* 0x0012889f01007387 */ /* 0x000fe80000100800 */
[----:B------:R-:W-:Y:S04]  /*47b40*/  LDGSTS.E [R6+0x4], desc[UR60][R146.64], P1 ;  /* 0x0000400092067fae */ /* 0x000fe8000892187c */
[----:B------:R-:W5:Y:S04]  /*47b50*/  LDL.LU.64 R146, [R1+0x2300] ;  /* 0x0023000001927983 */ /* 0x000f680000300a00 */
[----:B------:R1:W-:Y:S04]  /*47b60*/  STL.64 [R1+0x22f8], R144 ;  /* 0x0022f89001007387 */ /* 0x0003e80000100a00 */
[----:B-1----:R-:W2:Y:S01]  /*47b70*/  LDL.LU R145, [R1+0x1290] ;  /* 0x0012900001917983 */ /* 0x002ea20000300800 */
[----:B------:R-:W-:-:S02]  /*47b80*/  ISETP.GT.AND P2, PT, R5, 0x16, PT ;  /* 0x000000160500780c */ /* 0x000fc40003f44270 */
[-C--:B------:R-:W-:Y:S01]  /*47b90*/  IADD3 R22, P3, R22, R2.reuse, RZ ;  /* 0x0000000216167210 */ /* 0x080fe20007f7e0ff */
[----:B------:R-:W3:Y:S01]  /*47ba0*/  LDL.LU R159, [R1+0x12a8] ;  /* 0x0012a800019f7983 */ /* 0x000ee20000300800 */
[----:B------:R-:W-:Y:S02]  /*47bb0*/  SEL R23, RZ, 0x4, !P2 ;  /* 0x00000004ff177807 */ /* 0x000fe40005000000 */
[----:B------:R-:W-:Y:S02]  /*47bc0*/  IADD3 R14, P4, R14, R2, RZ ;  /* 0x000000020e0e7210 */ /* 0x000fe40007f9e0ff */
[----:B------:R-:W-:Y:S01]  /*47bd0*/  SEL R23, R23, RZ, !P0 ;  /* 0x000000ff17177207 */ /* 0x000fe20004000000 */
[----:B------:R-:W-:Y:S01]  /*47be0*/  IMAD.MOV.U32 R144, RZ, RZ, R22 ;  /* 0x000000ffff907224 */ /* 0x000fe200078e0016 */
[----:B------:R-:W-:Y:S02]  /*47bf0*/  IADD3.X R15, R15, R0, RZ, P4, !PT ;  /* 0x000000000f0f7210 */ /* 0x000fe400027fe4ff */
[----:B------:R-:W-:-:S02]  /*47c00*/  ISETP.NE.U32.AND P2, PT, R23, RZ, PT ;  /* 0x000000ff1700720c */ /* 0x000fc40003f45070 */
[----:B------:R-:W4:Y:S04]  /*47c10*/  LDL.LU R23, [R1+0x12ac] ;  /* 0x0012ac0001177983 */ /* 0x000f280000300800 */
[----:B------:R-:W-:Y:S01]  /*47c20*/  STL [R1+0x1294], R22 ;  /* 0x0012941601007387 */ /* 0x000fe20000100800 */
[----:B--2---:R-:W-:-:S05]  /*47c30*/  IMAD.X R145, R145, 0x1, R0, P3 ;  /* 0x0000000191917824 */ /* 0x004fca00018e0600 */
[----:B------:R1:W-:Y:S04]  /*47c40*/  STL [R1+0x1290], R145 ;  /* 0x0012909101007387 */ /* 0x0003e80000100800 */
[----:B------:R-:W-:Y:S04]  /*47c50*/  STL [R1+0x129c], R14 ;  /* 0x00129c0e01007387 */ /* 0x000fe80000100800 */
[----:B------:R-:W-:Y:S04]  /*47c60*/  LDGSTS.E [R6+0x8004], desc[UR60][R144.64], P1 ;  /* 0x0800400090067fae */ /* 0x000fe8000892187c */
[----:B-1----:R-:W5:Y:S04]  /*47c70*/  LDL.LU.64 R144, [R1+0x22f8] ;  /* 0x0022f80001907983 */ /* 0x002f680000300a00 */
[----:B------:R-:W-:Y:S04]  /*47c80*/  STL [R1+0x1298], R15 ;  /* 0x0012980f01007387 */ /* 0x000fe80000100800 */
[----:B------:R1:W-:Y:S01]  /*47c90*/  STL.64 [R1+0x22f0], R142 ;  /* 0x0022f08e01007387 */ /* 0x0003e20000100a00 */
[----:B------:R-:W-:-:S03]  /*47ca0*/  ISETP.GT.AND P1, PT, R5, 0x17, PT ;  /* 0x000000170500780c */ /* 0x000fc60003f24270 */
[----:B------:R2:W-:Y:S04]  /*47cb0*/  LDGSTS.E [R6+0x8], desc[UR60][R14.64], P2 ;  /* 0x000080000e067fae */ /* 0x0005e8000912187c */
[----:B-1----:R-:W3:Y:S04]  /*47cc0*/  LDL.LU R142, [R1+0x12a0] ;  /* 0x0012a000018e7983 */ /* 0x002ee80000300800 */
[----:B------:R-:W3:Y:S01]  /*47cd0*/  LDL.LU R143, [R1+0x12a4] ;  /* 0x0012a400018f7983 */ /* 0x000ee20000300800 */
[----:B--2---:R-:W-:-:S03]  /*47ce0*/  SEL R14, RZ, 0x4, !P1 ;  /* 0x00000004ff0e7807 */ /* 0x004fc60004800000 */
[----:B------:R-:W2:Y:S01]  /*47cf0*/  LDL.LU R22, [R1+0x12b4] ;  /* 0x0012b40001167983 */ /* 0x000ea20000300800 */
[----:B------:R-:W-:-:S03]  /*47d00*/  SEL R14, R14, RZ, !P0 ;  /* 0x000000ff0e0e7207 */ /* 0x000fc60004000000 */
[----:B------:R-:W2:Y:S01]  /*47d10*/  LDL.LU R15, [R1+0x1478] ;  /* 0x00147800010f7983 */ /* 0x000ea20000300800 */
[----:B------:R-:W-:-:S03]  /*47d20*/  ISETP.NE.U32.AND P1, PT, R14, RZ, PT ;  /* 0x000000ff0e00720c */ /* 0x000fc60003f25070 */
[----:B------:R-:W2:Y:S01]  /*47d30*/  LDL.LU R14, [R1+0x147c] ;  /* 0x00147c00010e7983 */ /* 0x000ea20000300800 */
[----:B----4-:R-:W-:-:S05]  /*47d40*/  IADD3 R23, P4, R23, R2, RZ ;  /* 0x0000000217177210 */ /* 0x010fca0007f9e0ff */
[----:B---3--:R-:W-:Y:S01]  /*47d50*/  IMAD.X R159, R159, 0x1, R0, P4 ;  /* 0x000000019f9f7824 */ /* 0x008fe200020e0600 */
[----:B------:R-:W-:-:S05]  /*47d60*/  IADD3 R143, P3, R143, R2, RZ ;  /* 0x000000028f8f7210 */ /* 0x000fca0007f7e0ff */
[----:B------:R-:W-:Y:S01]  /*47d70*/  IMAD.X R142, R142, 0x1, R0, P3 ;  /* 0x000000018e8e7824 */ /* 0x000fe200018e0600 */
[----:B------:R1:W-:Y:S04]  /*47d80*/  STL [R1+0x12a4], R143 ;  /* 0x0012a48f01007387 */ /* 0x0003e80000100800 */
[----:B------:R3:W-:Y:S01]  /*47d90*/  STL [R1+0x12a0], R142 ;  /* 0x0012a08e01007387 */ /* 0x0007e20000100800 */
[----:B-1----:R-:W-:-:S04]  /*47da0*/  LOP3.LUT R143, R143, R142, RZ, 0x3c, !PT ;  /* 0x0000008e8f8f7212 */ /* 0x002fc800078e3cff */
[----:B---3--:R-:W-:-:S04]  /*47db0*/  LOP3.LUT R142, R143, R142, RZ, 0x3c, !PT ;  /* 0x0000008e8f8e7212 */ /* 0x008fc800078e3cff */
[----:B------:R-:W-:-:S05]  /*47dc0*/  LOP3.LUT R143, R143, R142, RZ, 0x3c, !PT ;  /* 0x0000008e8f8f7212 */ /* 0x000fca00078e3cff */
[----:B------:R1:W-:Y:S04]  /*47dd0*/  LDGSTS.E [R6+0x8008], desc[UR60][R142.64], P2 ;  /* 0x080080008e067fae */ /* 0x0003e8000912187c */
[----:B------:R-:W-:Y:S01]  /*47de0*/  STL [R1+0x12ac], R23 ;  /* 0x0012ac1701007387 */ /* 0x000fe20000100800 */
[----:B-1----:R-:W-:Y:S01]  /*47df0*/  MOV R142, R23 ;  /* 0x00000017008e7202 */ /* 0x002fe20000000f00 */
[----:B------:R-:W-:Y:S02]  /*47e00*/  IMAD.MOV.U32 R143, RZ, RZ, R159 ;  /* 0x000000ffff8f7224 */ /* 0x000fe400078e009f */
[----:B------:R-:W-:Y:S04]  /*47e10*/  STL [R1+0x12a8], R159 ;  /* 0x0012a89f01007387 */ /* 0x000fe80000100800 */
[----:B------:R-:W-:Y:S04]  /*47e20*/  LDGSTS.E [R6+0xc], desc[UR60][R142.64], P1 ;  /* 0x0000c0008e067fae */ /* 0x000fe8000892187c */
[----:B------:R-:W5:Y:S04]  /*47e30*/  LDL.LU.64 R142, [R1+0x22f0] ;  /* 0x0022f000018e7983 */ /* 0x000f680000300a00 */
[----:B------:R1:W-:Y:S04]  /*47e40*/  STL.64 [R1+0x22e8], R140 ;  /* 0x0022e88c01007387 */ /* 0x0003e80000100a00 */
[----:B-1----:R-:W3:Y:S01]  /*47e50*/  LDL.LU R141, [R1+0x12b0] ;  /* 0x0012b000018d7983 */ /* 0x002ee20000300800 */
[----:B------:R-:W-:-:S02]  /*47e60*/  ISETP.GT.AND P2, PT, R5, 0x34, PT ;  /* 0x000000340500780c */ /* 0x000fc40003f44270 */
[-C--:B--2---:R-:W-:Y:S01]  /*47e70*/  IADD3 R22, P3, R22, R2.reuse, RZ ;  /* 0x0000000216167210 */ /* 0x084fe20007f7e0ff */
[----:B------:R-:W2:Y:S01]  /*47e80*/  LDL.LU R159, [R1+0x1488] ;  /* 0x00148800019f7983 */ /* 0x000ea20000300800 */
[----:B------:R-:W-:Y:S02]  /*47e90*/  SEL R23, RZ, 0x4, !P2 ;  /* 0x00000004ff177807 */ /* 0x000fe40005000000 */
[----:B------:R-:W-:Y:S02]  /*47ea0*/  IADD3 R14, P4, R14, R2, RZ ;  /* 0x000000020e0e7210 */ /* 0x000fe40007f9e0ff */
[----:B------:R-:W-:Y:S02]  /*47eb0*/  SEL R23, R23, RZ, !P0 ;  /* 0x000000ff17177207 */ /* 0x000fe40004000000 */
[----:B------:R-:W-:Y:S01]  /*47ec0*/  MOV R140, R22 ;  /* 0x00000016008c7202 */ /* 0x000fe20000000f00 */
[----:B------:R-:W-:Y:S01]  /*47ed0*/  IMAD.X R15, R15, 0x1, R0, P4 ;  /* 0x000000010f0f7824 */ /* 0x000fe200020e0600 */
[----:B------:R-:W-:-:S02]  /*47ee0*/  ISETP.NE.U32.AND P2, PT, R23, RZ, PT ;  /* 0x000000ff1700720c */ /* 0x000fc40003f45070 */
[----:B------:R-:W4:Y:S04]  /*47ef0*/  LDL.LU R23, [R1+0x148c] ;  /* 0x00148c0001177983 */ /* 0x000f280000300800 */
[----:B------:R-:W-:Y:S01]  /*47f00*/  STL [R1+0x12b4], R22 ;  /* 0x0012b41601007387 */ /* 0x000fe20000100800 */
[----:B---3--:R-:W-:-:S05]  /*47f10*/  IMAD.X R141, R141, 0x1, R0, P3 ;  /* 0x000000018d8d7824 */ /* 0x008fca00018e0600 */
        /* <DEDUP_REMOVED lines=8> */
[----:B-1----:R-:W2:Y:S04]  /*47fa0*/  LDL.LU R138, [R1+0x1480] ;  /* 0x00148000018a7983 */ /* 0x002ea80000300800 */
[----:B------:R-:W2:Y:S01]  /*47fb0*/  LDL.LU R139, [R1+0x1484] ;  /* 0x00148400018b7983 */ /* 0x000ea20000300800 */
[----:B---3--:R-:W-:-:S03]  /*47fc0*/  SEL R14, RZ, 0x4, !P1 ;  /* 0x00000004ff0e7807 */ /* 0x008fc60004800000 */
[----:B------:R-:W3:Y:S01]  /*47fd0*/  LDL.LU R22, [R1+0x1494] ;  /* 0x0014940001167983 */ /* 0x000ee20000300800 */
[----:B------:R-:W-:-:S03]  /*47fe0*/  SEL R14, R14, RZ, !P0 ;  /* 0x000000ff0e0e7207 */ /* 0x000fc60004000000 */
[----:B------:R-:W3:Y:S01]  /*47ff0*/  LDL.LU R15, [R1+0x1498] ;  /* 0x00149800010f7983 */ /* 0x000ee20000300800 */
[----:B------:R-:W-:-:S03]  /*48000*/  ISETP.NE.U32.AND P1, PT, R14, RZ, PT ;  /* 0x000000ff0e00720c */ /* 0x000fc60003f25070 */
[----:B------:R-:W3:Y:S01]  /*48010*/  LDL.LU R14, [R1+0x149c] ;  /* 0x00149c00010e7983 */ /* 0x000ee20000300800 */
[----:B----4-:R-:W-:-:S05]  /*48020*/  IADD3 R23, P4, R23, R2, RZ ;  /* 0x0000000217177210 */ /* 0x010fca0007f9e0ff */
[----:B--2---:R-:W-:Y:S01]  /*48030*/  IMAD.X R159, R159, 0x1, R0, P4 ;  /* 0x000000019f9f7824 */ /* 0x004fe200020e0600 */
[----:B------:R-:W-:-:S05]  /*48040*/  IADD3 R139, P3, R139, R2, RZ ;  /* 0x000000028b8b7210 */ /* 0x000fca0007f7e0ff */
        /* <DEDUP_REMOVED lines=8> */
[----:B-1----:R-:W-:Y:S01]  /*480d0*/  IMAD.MOV.U32 R138, RZ, RZ, R23 ;  /* 0x000000ffff8a7224 */ /* 0x002fe200078e0017 */
[----:B------:R-:W-:Y:S02]  /*480e0*/  MOV R139, R159 ;  /* 0x0000009f008b7202 */ /* 0x000fe40000000f00 */
[----:B------:R-:W-:Y:S04]  /*480f0*/  STL [R1+0x1488], R159 ;  /* 0x0014889f01007387 */ /* 0x000fe80000100800 */
[----:B------:R-:W-:Y:S04]  /*48100*/  LDGSTS.E [R6+0x10004], desc[UR60][R138.64], P1 ;  /* 0x100040008a067fae */ /* 0x000fe8000892187c */
[----:B------:R-:W5:Y:S04]  /*48110*/  LDL.LU.64 R138, [R1+0x22e0] ;  /* 0x0022e000018a7983 */ /* 0x000f680000300a00 */
[----:B------:R1:W-:Y:S04]  /*48120*/  STL.64 [R1+0x22d8], R136 ;  /* 0x0022d88801007387 */ /* 0x0003e80000100a00 */
[----:B-1----:R-:W2:Y:S01]  /*48130*/  LDL.LU R137, [R1+0x1490] ;  /* 0x0014900001897983 */ /* 0x002ea20000300800 */
[----:B------:R-:W-:-:S02]  /*48140*/  ISETP.GT.AND P2, PT, R5, 0x36, PT ;  /* 0x000000360500780c */ /* 0x000fc40003f44270 */
[-C--:B---3--:R-:W-:Y:S01]  /*48150*/  IADD3 R22, P3, R22, R2.reuse, RZ ;  /* 0x0000000216167210 */ /* 0x088fe20007f7e0ff */
[----:B------:R-:W3:Y:S01]  /*48160*/  LDL.LU R159, [R1+0x14a8] ;  /* 0x0014a800019f7983 */ /* 0x000ee20000300800 */
[----:B------:R-:W-:Y:S02]  /*48170*/  SEL R23, RZ, 0x4, !P2 ;  /* 0x00000004ff177807 */ /* 0x000fe40005000000 */
[----:B------:R-:W-:Y:S02]  /*48180*/  IADD3 R14, P4, R14, R2, RZ ;  /* 0x000000020e0e7210 */ /* 0x000fe40007f9e0ff */
[----:B------:R-:W-:Y:S01]  /*48190*/  SEL R23, R23, RZ, !P0 ;  /* 0x000000ff17177207 */ /* 0x000fe20004000000 */
[----:B------:R-:W-:Y:S02]  /*481a0*/  IMAD.MOV.U32 R136, RZ, RZ, R22 ;  /* 0x000000ffff887224 */ /* 0x000fe400078e0016 */
[----:B------:R-:W-:Y:S01]  /*481b0*/  IMAD.X R15, R15, 0x1, R0, P4 ;  /* 0x000000010f0f7824 */ /* 0x000fe200020e0600 */
        /* <DEDUP_REMOVED lines=22> */
[----:B------:R-:W-:-:S04]  /*48320*/  IADD3 R135, P3, R135, R2, RZ ;  /* 0x0000000287877210 */ /* 0x000fc80007f7e0ff */
[----:B------:R-:W-:Y:S01]  /*48330*/  IADD3.X R134, R134, R0, RZ, P3, !PT ;  /* 0x0000000086867210 */ /* 0x000fe20001ffe4ff */
[----:B------:R1:W-:Y:S04]  /*48340*/  STL [R1+0x14a4], R135 ;  /* 0x0014a48701007387 */ /* 0x0003e80000100800 */
[----:B------:R3:W-:Y:S01]  /*48350*/  STL [R1+0x14a0], R134 ;  /* 0x0014a08601007387 */ /* 0x0007e20000100800 */
[----:B-1----:R-:W-:-:S04]  /*48360*/  LOP3.LUT R135, R135, R134, RZ, 0x3c, !PT ;  /* 0x0000008687877212 */ /* 0x002fc800078e3cff */
[----:B---3--:R-:W-:-:S04]  /*48370*/  LOP3.LUT R134, R135, R134, RZ, 0x3c, !PT ;  /* 0x0000008687867212 */ /* 0x008fc800078e3cff */
        /* <DEDUP_REMOVED lines=21> */
[----:B---3--:R-:W-:-:S05]  /*484d0*/  IADD3.X R133, R133, R0, RZ, P3, !PT ;  /* 0x0000000085857210 */ /* 0x008fca0001ffe4ff */
        /* <DEDUP_REMOVED lines=16> */
[----:B----4-:R-:W-:-:S04]  /*485e0*/  IADD3 R23, P4, R23, R2, RZ ;  /* 0x0000000217177210 */ /* 0x010fc80007f9e0ff */
[----:B--2---:R-:W-:Y:S02]  /*485f0*/  IADD3.X R159, R159, R0, RZ, P4, !PT ;  /* 0x000000009f9f7210 */ /* 0x004fe400027fe4ff */
        /* <DEDUP_REMOVED lines=84> */
[----:B---3--:R-:W-:-:S04]  /*48b40*/  SEL R14, RZ, 0x4, !P1 ;  /* 0x00000004ff0e7807 */ /* 0x008fc80004800000 */
[----:B------:R-:W-:-:S04]  /*48b50*/  SEL R14, R14, RZ, !P0 ;  /* 0x000000ff0e0e7207 */ /* 0x000fc80004000000 */
[----:B------:R-:W-:Y:S02]  /*48b60*/  ISETP.NE.U32.AND P1, PT, R14, RZ, PT ;  /* 0x000000ff0e00720c */ /* 0x000fe40003f25070 */
[----:B------:R-:W3:Y:S04]  /*48b70*/  LDL.LU R14, [R1+0x1894] ;  /* 0x00189400010e7983 */ /* 0x000ee80000300800 */
[----:B------:R-:W3:Y:S04]  /*48b80*/  LDL.LU R22, [R1+0x1898] ;  /* 0x0018980001167983 */ /* 0x000ee80000300800 */
        /* <DEDUP_REMOVED lines=9> */
[----:B------:R-:W-:Y:S01]  /*48c20*/  LOP3.LUT R123, R123, R122, RZ, 0x3c, !PT ;  /* 0x0000007a7b7b7212 */ /* 0x000fe200078e3cff */
[----:B------:R-:W-:Y:S04]  /*48c30*/  STL [R1+0x188c], R23 ;  /* 0x00188c1701007387 */ /* 0x000fe80000100800 */
[----:B------:R1:W-:Y:S01]  /*48c40*/  LDGSTS.E [R6+0x38000], desc[UR60][R122.64], P2 ;  /* 0x380000007a067fae */ /* 0x0003e2000912187c */
[----:B------:R-:W-:-:S03]  /*48c50*/  ISETP.GT.AND P2, PT, R5, 0x76, PT ;  /* 0x000000760500780c */ /* 0x000fc60003f44270 */
[----:B------:R2:W-:Y:S01]  /*48c60*/  STL [R1+0x1888], R159 ;  /* 0x0018889f01007387 */ /* 0x0005e20000100800 */
[----:B-1----:R-:W-:Y:S02]  /*48c70*/  MOV R123, R159 ;  /* 0x0000009f007b7202 */ /* 0x002fe40000000f00 */
[----:B--2---:R-:W-:Y:S01]  /*48c80*/  SEL R159, RZ, 0x4, !P2 ;  /* 0x00000004ff9f7807 */ /* 0x004fe20005000000 */
[----:B------:R-:W-:-:S03]  /*48c90*/  IMAD.MOV.U32 R122, RZ, RZ, R23 ;  /* 0x000000ffff7a7224 */ /* 0x000fc600078e0017 */
[----:B------:R-:W-:Y:S02]  /*48ca0*/  SEL R159, R159, RZ, !P0 ;  /* 0x000000ff9f9f7207 */ /* 0x000fe40004000000 */
[----:B------:R-:W-:Y:S02]  /*48cb0*/  LDGSTS.E [R6+0x30004], desc[UR60][R122.64], P1 ;  /* 0x300040007a067fae */ /* 0x000fe4000892187c */
[----:B------:R-:W-:Y:S02]  /*48cc0*/  ISETP.NE.U32.AND P2, PT, R159, RZ, PT ;  /* 0x000000ff9f00720c */ /* 0x000fe40003f45070 */
[----:B------:R-:W5:Y:S04]  /*48cd0*/  LDL.LU.64 R122, [R1+0x22a0] ;  /* 0x0022a000017a7983 */ /* 0x000f680000300a00 */
[----:B------:R-:W2:Y:S04]  /*48ce0*/  LDL.LU R23, [R1+0x18a4] ;  /* 0x0018a40001177983 */ /* 0x000ea80000300800 */
[----:B------:R-:W4:Y:S04]  /*48cf0*/  LDL.LU R159, [R1+0x2298] ;  /* 0x00229800019f7983 */ /* 0x000f280000300800 */
[----:B------:R1:W-:Y:S04]  /*48d00*/  STL.64 [R1+0x2290], R120 ;  /* 0x0022907801007387 */ /* 0x0003e80000100a00 */
[----:B-1----:R-:W2:Y:S04]  /*48d10*/  LDL.LU R121, [R1+0x1890] ;  /* 0x0018900001797983 */ /* 0x002ea80000300800 */
[----:B------:R1:W-:Y:S04]  /*48d20*/  STL [R1+0x228c], R118 ;  /* 0x00228c7601007387 */ /* 0x0003e80000100800 */
[----:B-1----:R-:W4:Y:S01]  /*48d30*/  LDL.LU R118, [R1+0x18a0] ;  /* 0x0018a00001767983 */ /* 0x002f220000300800 */
[----:B---3--:R-:W-:-:S02]  /*48d40*/  IADD3 R14, P3, R14, R2, RZ ;  /* 0x000000020e0e7210 */ /* 0x008fc40007f7e0ff */
[----:B------:R-:W-:-:S03]  /*48d50*/  IADD3 R15, P4, R15, R2, RZ ;  /* 0x000000020f0f7210 */ /* 0x000fc60007f9e0ff */
[----:B------:R-:W-:Y:S01]  /*48d60*/  IMAD.MOV.U32 R120, RZ, RZ, R14 ;  /* 0x000000ffff787224 */ /* 0x000fe200078e000e */
[----:B------:R1:W-:Y:S01]  /*48d70*/  STL [R1+0x1894], R14 ;  /* 0x0018940e01007387 */ /* 0x0003e20000100800 */
[--C-:B------:R-:W-:Y:S02]  /*48d80*/  IMAD.X R22, R22, 0x1, R0.reuse, P4 ;  /* 0x0000000116167824 */ /* 0x100fe400020e0600 */
[----:B--2---:R-:W-:Y:S01]  /*48d90*/  IMAD.X R121, R121, 0x1, R0, P3 ;  /* 0x0000000179797824 */ /* 0x004fe200018e0600 */
[----:B------:R-:W-:-:S04]  /*48da0*/  IADD3 R23, P3, R23, R2, RZ ;  /* 0x0000000217177210 */ /* 0x000fc80007f7e0ff */
[----:B------:R2:W-:Y:S01]  /*48db0*/  LDGSTS.E [R6+0x38004], desc[UR60][R120.64], P1 ;  /* 0x3800400078067fae */ /* 0x0005e2000892187c */
[----:B------:R-:W-:-:S03]  /*48dc0*/  ISETP.GT.AND P1, PT, R5, 0x77, PT ;  /* 0x000000770500780c */ /* 0x000fc60003f24270 */
[----:B------:R3:W-:Y:S04]  /*48dd0*/  STL [R1+0x1890], R121 ;  /* 0x0018907901007387 */ /* 0x0007e80000100800 */
[----:B------:R4:W-:Y:S04]  /*48de0*/  STL [R1+0x189c], R15 ;  /* 0x00189c0f01007387 */ /* 0x0009e80000100800 */
[----:B-1----:R-:W4:Y:S01]  /*48df0*/  LDL.LU R14, [R1+0x18b4] ;  /* 0x0018b400010e7983 */ /* 0x002f220000300800 */
[----:B--2---:R-:W-:Y:S01]  /*48e00*/  MOV R120, R15 ;  /* 0x0000000f00787202 */ /* 0x004fe20000000f00 */
[----:B---3--:R-:W-:-:S02]  /*48e10*/  IMAD.MOV.U32 R121, RZ, RZ, R22 ;  /* 0x000000ffff797224 */ /* 0x008fc400078e0016 */
[----:B------:R1:W-:Y:S01]  /*48e20*/  STL [R1+0x1898], R22 ;  /* 0x0018981601007387 */ /* 0x0003e20000100800 */
[----:B----4-:R-:W-:-:S03]  /*48e30*/  IMAD.X R118, R118, 0x1, R0, P3 ;  /* 0x0000000176767824 */ /* 0x010fc600018e0600 */
[----:B------:R-:W2:Y:S04]  /*48e40*/  LDL.LU R15, [R1+0x18b0] ;  /* 0x0018b000010f7983 */ /* 0x000ea80000300800 */
[----:B------:R-:W-:Y:S01]  /*48e50*/  LDGSTS.E [R6+0x30008], desc[UR60][R120.64], P2 ;  /* 0x3000800078067fae */ /* 0x000fe2000912187c */
[----:B-1----:R-:W-:-:S04]  /*48e60*/  SEL R22, RZ, 0x4, !P1 ;  /* 0x00000004ff167807 */ /* 0x002fc80004800000 */
[----:B------:R-:W-:Y:S01]  /*48e70*/  SEL R22, R22, RZ, !P0 ;  /* 0x000000ff16167207 */ /* 0x000fe20004000000 */
[----:B------:R-:W5:Y:S03]  /*48e80*/  LDL.LU.64 R120, [R1+0x2290] ;  /* 0x0022900001787983 */ /* 0x000f660000300a00 */
[----:B------:R-:W-:Y:S01]  /*48e90*/  ISETP.NE.U32.AND P1, PT, R22, RZ, PT ;  /* 0x000000ff1600720c */ /* 0x000fe20003f25070 */
[----:B------:R1:W-:Y:S04]  /*48ea0*/  STL [R1+0x18a0], R118 ;  /* 0x0018a07601007387 */ /* 0x0003e80000100800 */
[----:B-1----:R-:W5:Y:S04]  /*48eb0*/  LDL.LU R118, [R1+0x228c] ;  /* 0x00228c0001767983 */ /* 0x002f680000300800 */
[----:B------:R-:W-:Y:S04]  /*48ec0*/  STL [R1+0x18a4], R23 ;  /* 0x0018a41701007387 */ /* 0x000fe80000100800 */
[----:B------:R-:W3:Y:S04]  /*48ed0*/  LDL.LU R22, [R1+0x2288] ;  /* 0x0022880001167983 */ /* 0x000ee80000300800 */
[----:B------:R1:W-:Y:S04]  /*48ee0*/  STL.64 [R1+0x2280], R116 ;  /* 0x0022807401007387 */ /* 0x0003e80000100a00 */
[----:B-1----:R-:W4:Y:S04]  /*48ef0*/  LDL.LU R116, [R1+0x18a8] ;  /* 0x0018a80001747983 */ /* 0x002f280000300800 */
[----:B------:R-:W2:Y:S04]  /*48f00*/  LDL.LU R117, [R1+0x18ac] ;  /* 0x0018ac0001757983 */ /* 0x000ea80000300800 */
[----:B------:R1:W-:Y:S04]  /*48f10*/  STL.64 [R1+0x2278], R114 ;  /* 0x0022787201007387 */ /* 0x0003e80000100a00 */
[----:B-1----:R-:W3:Y:S01]  /*48f20*/  LDL R115, [R1+0x18a0] ;  /* 0x0018a00001737983 */ /* 0x002ee20000100800 */
[----:B------:R-:W-:-:S03]  /*48f30*/  IMAD.MOV.U32 R114, RZ, RZ, R23 ;  /* 0x000000ffff727224 */ /* 0x000fc600078e0017 */
[----:B------:R-:W4:Y:S04]  /*48f40*/  LDL.LU R23, [R1+0x12bc] ;  /* 0x0012bc0001177983 */ /* 0x000f280000300800 */
[----:B---3--:R-:W-:Y:S04]  /*48f50*/  LDGSTS.E [R6+0x38008], desc[UR60][R114.64], P2 ;  /* 0x3800800072067fae */ /* 0x008fe8000912187c */
[----:B------:R-:W3:Y:S01]  /*48f60*/  LDL.LU R114, [R1+0x12b8] ;  /* 0x0012b80001727983 */ /* 0x000ee20000300800 */
[----:B--2---:R-:W-:-:S04]  /*48f70*/  IADD3 R117, P2, R117, R2, RZ ;  /* 0x0000000275757210 */ /* 0x004fc80007f5e0ff */
[----:B----4-:R-:W-:Y:S01]  /*48f80*/  IADD3.X R116, R116, R0, RZ, P2, !PT ;  /* 0x0000000074747210 */ /* 0x010fe200017fe4ff */
[----:B------:R1:W-:Y:S01]  /*48f90*/  STL [R1+0x18ac], R117 ;  /* 0x0018ac7501007387 */ /* 0x0003e20000100800 */
[----:B------:R-:W-:-:S03]  /*48fa0*/  IADD3 R14, P3, R14, R2, RZ ;  /* 0x000000020e0e7210 */ /* 0x000fc60007f7e0ff */
[----:B------:R2:W-:Y:S01]  /*48fb0*/  STL [R1+0x18a8], R116 ;  /* 0x0018a87401007387 */ /* 0x0005e20000100800 */
[----:B-1----:R-:W-:-:S04]  /*48fc0*/  LOP3.LUT R117, R117, R116, RZ, 0x3c, !PT ;  /* 0x0000007475757212 */ /* 0x002fc800078e3cff */
[----:B--2---:R-:W-:Y:S01]  /*48fd0*/  LOP3.LUT R116, R117, R116, RZ, 0x3c, !PT ;  /* 0x0000007475747212 */ /* 0x004fe200078e3cff */
[----:B------:R-:W-:-:S03]  /*48fe0*/  IMAD.X R15, R15, 0x1, R0, P3 ;  /* 0x000000010f0f7824 */ /* 0x000fc600018e0600 */
[----:B------:R-:W-:-:S05]  /*48ff0*/  LOP3.LUT R117, R117, R116, RZ, 0x3c, !PT ;  /* 0x0000007475757212 */ /* 0x000fca00078e3cff */
[----:B------:R-:W-:Y:S04]  /*49000*/  LDGSTS.E [R6+0x3000c], desc[UR60][R116.64], P1 ;  /* 0x3000c00074067fae */ /* 0x000fe8000892187c */
[----:B------:R1:W-:Y:S01]  /*49010*/  LDGSTS.E [R6+0x3800c], desc[UR60][R14.64], P1 ;  /* 0x3800c0000e067fae */ /* 0x0003e2000892187c */
[----:B------:R-:W-:-:S04]  /*49020*/  ISETP.GT.AND P1, PT, R5, 0x18, PT ;  /* 0x000000180500780c */ /* 0x000fc80003f24270 */
[----:B-1----:R-:W-:Y:S02]  /*49030*/  SEL R6, RZ, 0x4, !P1 ;  /* 0x00000004ff067807 */ /* 0x002fe40004800000 */
[----:B------:R-:W-:Y:S02]  /*49040*/  IADD3 R23, P1, R23, R2, RZ ;  /* 0x0000000217177210 */ /* 0x000fe40007f3e0ff */
[----:B------:R-:W-:Y:S01]  /*49050*/  SEL R6, R6, RZ, !P0 ;  /* 0x000000ff06067207 */ /* 0x000fe20004000000 */
[----:B------:R-:W-:Y:S03]  /*49060*/  STL [R1+0x18b4], R14 ;  /* 0x0018b40e01007387 */ /* 0x000fe60000100800 */
[----:B------:R-:W-:Y:S01]  /*49070*/  ISETP.NE.U32.AND P2, PT, R6, RZ, PT ;  /* 0x000000ff0600720c */ /* 0x000fe20003f45070 */
[----:B------:R-:W5:Y:S01]  /*49080*/  LDL.LU.64 R116, [R1+0x2280] ;  /* 0x0022800001747983 */ /* 0x000f620000300a00 */
[----:B------:R-:W-:-:S03]  /*49090*/  LOP3.LUT R6, R12, 0x60, RZ, 0x3c, !PT ;  /* 0x000000600c067812 */ /* 0x000fc600078e3cff */
[----:B------:R1:W-:Y:S02]  /*490a0*/  STL [R1+0x18b0], R15 ;  /* 0x0018b00f01007387 */ /* 0x0003e40000100800 */
[----:B------:R-:W-:Y:S02]  /*490b0*/  IMAD.IADD R6, R6, 0x1, R252 ;  /* 0x0000000106067824 */ /* 0x000fe400078e02fc */
[----:B-1----:R-:W2:Y:S04]  /*490c0*/  LDL.LU R15, [R1+0x12c8] ;  /* 0x0012c800010f7983 */ /* 0x002ea80000300800 */
[----:B------:R-:W4:Y:S04]  /*490d0*/  LDL.LU R14, [R1+0x12cc] ;  /* 0x0012cc00010e7983 */ /* 0x000f280000300800 */
[----:B------:R-:W-:Y:S01]  /*490e0*/  STL [R1+0x12bc], R23 ;  /* 0x0012bc1701007387 */ /* 0x000fe20000100800 */
[----:B---3--:R-:W-:-:S05]  /*490f0*/  IMAD.X R114, R114, 0x1, R0, P1 ;  /* 0x0000000172727824 */ /* 0x008fca00008e0600 */
[----:B------:R1:W-:Y:S01]  /*49100*/  STL [R1+0x12b8], R114 ;  /* 0x0012b87201007387 */ /* 0x0003e20000100800 */
[----:B------:R-:W-:Y:S01]  /*49110*/  MOV R115, R114 ;  /* 0x0000007200737202 */ /* 0x000fe20000000f00 */
[----:B-1----:R-:W-:-:S05]  /*49120*/  IMAD.MOV.U32 R114, RZ, RZ, R23 ;  /* 0x000000ffff727224 */ /* 0x002fca00078e0017 */
[----:B------:R-:W-:Y:S04]  /*49130*/  LDGSTS.E [R6], desc[UR60][R114.64], P2 ;  /* 0x0000000072067fae */ /* 0x000fe8000912187c */
[----:B------:R-:W5:Y:S04]  /*49140*/  LDL.LU.64 R114, [R1+0x2278] ;  /* 0x0022780001727983 */ /* 0x000f680000300a00 */
[----:B------:R1:W-:Y:S04]  /*49150*/  STL.64 [R1+0x2270], R112 ;  /* 0x0022707001007387 */ /* 0x0003e80000100a00 */
[----:B-1----:R-:W3:Y:S04]  /*49160*/  LDL.LU R112, [R1+0x12c0] ;  /* 0x0012c00001707983 */ /* 0x002ee80000300800 */
[----:B------:R-:W3:Y:S01]  /*49170*/  LDL.LU R113, [R1+0x12c4] ;  /* 0x0012c40001717983 */ /* 0x000ee20000300800 */
[----:B------:R-:W-:-:S04]  /*49180*/  ISETP.GT.AND P1, PT, R5, 0x19, PT ;  /* 0x000000190500780c */ /* 0x000fc80003f24270 */
[----:B------:R-:W-:-:S04]  /*49190*/  SEL R23, RZ, 0x4, !P1 ;  /* 0x00000004ff177807 */ /* 0x000fc80004800000 */
[----:B------:R-:W-:-:S04]  /*491a0*/  SEL R23, R23, RZ, !P0 ;  /* 0x000000ff17177207 */ /* 0x000fc80004000000 */
[----:B------:R-:W-:Y:S02]  /*491b0*/  ISETP.NE.U32.AND P1, PT, R23, RZ, PT ;  /* 0x000000ff1700720c */ /* 0x000fe40003f25070 */
[----:B------:R-:W3:Y:S01]  /*491c0*/  LDL.LU R23, [R1+0x12dc] ;  /* 0x0012dc0001177983 */ /* 0x000ee20000300800 */
[----:B----4-:R-:W-:-:S05]  /*491d0*/  IADD3 R14, P4, R14, R2, RZ ;  /* 0x000000020e0e7210 */ /* 0x010fca0007f9e0ff */
[----:B--2---:R-:W-:Y:S01]  /*491e0*/  IMAD.X R15, R15, 0x1, R0, P4 ;  /* 0x000000010f0f7824 */ /* 0x004fe200020e0600 */
[----:B---3--:R-:W-:-:S05]  /*491f0*/  IADD3 R113, P3, R113, R2, RZ ;  /* 0x0000000271717210 */ /* 0x008fca0007f7e0ff */
[----:B------:R-:W-:Y:S01]  /*49200*/  IMAD.X R112, R112, 0x1, R0, P3 ;  /* 0x0000000170707824 */ /* 0x000fe200018e0600 */
[----:B------:R1:W-:Y:S04]  /*49210*/  STL [R1+0x12c4], R113 ;  /* 0x0012c47101007387 */ /* 0x0003e80000100800 */
[----:B------:R2:W-:Y:S01]  /*49220*/  STL [R1+0x12c0], R112 ;  /* 0x0012c07001007387 */ /* 0x0005e20000100800 */
[----:B-1----:R-:W-:-:S04]  /*49230*/  LOP3.LUT R113, R113, R112, RZ, 0x3c, !PT ;  /* 0x0000007071717212 */ /* 0x002fc800078e3cff */
[----:B--2---:R-:W-:-:S04]  /*49240*/  LOP3.LUT R112, R113, R112, RZ, 0x3c, !PT ;  /* 0x0000007071707212 */ /* 0x004fc800078e3cff */
[----:B------:R-:W-:Y:S01]  /*49250*/  LOP3.LUT R113, R113, R112, RZ, 0x3c, !PT ;  /* 0x0000007071717212 */ /* 0x000fe200078e3cff */
[----:B------:R1:W-:Y:S04]  /*49260*/  STL [R1+0x12cc], R14 ;  /* 0x0012cc0e01007387 */ /* 0x0003e80000100800 */
[----:B------:R-:W-:Y:S01]  /*49270*/  LDGSTS.E [R6+0x8000], desc[UR60][R112.64], P2 ;  /* 0x0800000070067fae */ /* 0x000fe2000912187c */
[----:B------:R-:W-:-:S03]  /*49280*/  ISETP.GT.AND P2, PT, R5, 0x1a, PT ;  /* 0x0000001a0500780c */ /* 0x000fc60003f44270 */
[----:B------:R1:W-:Y:S04]  /*49290*/  LDGSTS.E [R6+0x4], desc[UR60][R14.64], P1 ;  /* 0x000040000e067fae */ /* 0x0003e8000892187c */
[----:B------:R-:W5:Y:S01]  /*492a0*/  LDL.LU.64 R112, [R1+0x2270] ;  /* 0x0022700001707983 */ /* 0x000f620000300a00 */
[----:B-1----:R-:W-:-:S03]  /*492b0*/  SEL R14, RZ, 0x4, !P2 ;  /* 0x00000004ff0e7807 */ /* 0x002fc60005000000 */
[----:B------:R1:W-:Y:S02]  /*492c0*/  STL [R1+0x12c8], R15 ;  /* 0x0012c80f01007387 */ /* 0x0003e40000100800 */
[----:B-1----:R-:W-:Y:S02]  /*492d0*/  SEL R15, R14, RZ, !P0 ;  /* 0x000000ff0e0f7207 */ /* 0x002fe40004000000 */
[----:B------:R-:W2:Y:S04]  /*492e0*/  LDL.LU R14, [R1+0x12ec] ;  /* 0x0012ec00010e7983 */ /* 0x000ea80000300800 */
[----:B------:R1:W-:Y:S04]  /*492f0*/  STL.64 [R1+0x2268], R110 ;  /* 0x0022686e01007387 */ /* 0x0003e80000100a00 */
[----:B-1----:R-:W3:Y:S04]  /*49300*/  LDL.LU R110, [R1+0x12d0] ;  /* 0x0012d000016e7983 */ /* 0x002ee80000300800 */
[----:B------:R-:W4:Y:S04]  /*49310*/  LDL.LU R111, [R1+0x12d4] ;  /* 0x0012d400016f7983 */ /* 0x000f280000300800 */
[----:B------:R1:W-:Y:S04]  /*49320*/  STL.64 [R1+0x2260], R108 ;  /* 0x0022606c01007387 */ /* 0x0003e80000100a00 */
[----:B-1----:R-:W2:Y:S01]  /*49330*/  LDL.LU R109, [R1+0x12d8] ;  /* 0x0012d800016d7983 */ /* 0x002ea20000300800 */
[----:B------:R-:W-:-:S03]  /*49340*/  ISETP.NE.U32.AND P2, PT, R15, RZ, PT ;  /* 0x000000ff0f00720c */ /* 0x000fc60003f45070 */
[----:B------:R-:W2:Y:S01]  /*49350*/  LDL.LU R15, [R1+0x12e8] ;  /* 0x0012e800010f7983 */ /* 0x000ea20000300800 */
[----:B------:R-:W-:-:S05]  /*49360*/  IADD3 R23, P4, R23, R2, RZ ;  /* 0x0000000217177210 */ /* 0x000fca0007f9e0ff */
[----:B------:R-:W-:Y:S01]  /*49370*/  IMAD.MOV.U32 R108, RZ, RZ, R23 ;  /* 0x000000ffff6c7224 */ /* 0x000fe200078e0017 */
[----:B----4-:R-:W-:-:S04]  /*49380*/  IADD3 R111, P3, R111, R2, RZ ;  /* 0x000000026f6f7210 */ /* 0x010fc80007f7e0ff */
[----:B---3--:R-:W-:Y:S01]  /*49390*/  IADD3.X R110, R110, R0, RZ, P3, !PT ;  /* 0x000000006e6e7210 */ /* 0x008fe20001ffe4ff */
[----:B------:R1:W-:Y:S04]  /*493a0*/  STL [R1+0x12d4], R111 ;  /* 0x0012d46f01007387 */ /* 0x0003e80000100800 */
[----:B------:R3:W-:Y:S01]  /*493b0*/  STL [R1+0x12d0], R110 ;  /* 0x0012d06e01007387 */ /* 0x0007e20000100800 */
[----:B-1----:R-:W-:-:S04]  /*493c0*/  LOP3.LUT R111, R111, R110, RZ, 0x3c, !PT ;  /* 0x0000006e6f6f7212 */ /* 0x002fc800078e3cff */
[----:B---3--:R-:W-:Y:S01]  /*493d0*/  LOP3.LUT R110, R111, R110, RZ, 0x3c, !PT ;  /* 0x0000006e6f6e7212 */ /* 0x008fe200078e3cff */
[----:B--2---:R-:W-:-:S03]  /*493e0*/  IMAD.X R109, R109, 0x1, R0, P4 ;  /* 0x000000016d6d7824 */ /* 0x004fc600020e0600 */
[----:B------:R-:W-:Y:S01]  /*493f0*/  LOP3.LUT R111, R111, R110, RZ, 0x3c, !PT ;  /* 0x0000006e6f6f7212 */ /* 0x000fe200078e3cff */
[----:B------:R-:W-:Y:S04]  /*49400*/  STL [R1+0x12dc], R23 ;  /* 0x0012dc1701007387 */ /* 0x000fe80000100800 */
[----:B------:R-:W-:Y:S04]  /*49410*/  LDGSTS.E [R6+0x8004], desc[UR60][R110.64], P1 ;  /* 0x080040006e067fae */ /* 0x000fe8000892187c */
[----:B------:R-:W-:Y:S04]  /*49420*/  LDGSTS.E [R6+0x8], desc[UR60][R108.64], P2 ;  /* 0x000080006c067fae */ /* 0x000fe8000912187c */
[----:B------:R-:W5:Y:S04]  /*49430*/  LDL.LU.64 R110, [R1+0x2268] ;  /* 0x00226800016e7983 */ /* 0x000f680000300a00 */
[----:B------:R1:W-:Y:S04]  /*49440*/  STL [R1+0x12d8], R109 ;  /* 0x0012d86d01007387 */ /* 0x0003e80000100800 */
[----:B-1----:R-:W5:Y:S04]  /*49450*/  LDL.LU.64 R108, [R1+0x2260] ;  /* 0x00226000016c7983 */ /* 0x002f680000300a00 */
[----:B------:R1:W-:Y:S04]  /*49460*/  STL.64 [R1+0x2258], R106 ;  /* 0x0022586a01007387 */ /* 0x0003e80000100a00 */
[----:B-1----:R-:W2:Y:S04]  /*49470*/  LDL.LU R106, [R1+0x12e0] ;  /* 0x0012e000016a7983 */ /* 0x002ea80000300800 */
[----:B------:R-:W3:Y:S01]  /*49480*/  LDL.LU R107, [R1+0x12e4] ;  /* 0x0012e400016b7983 */ /* 0x000ee20000300800 */
[----:B------:R-:W-:-:S04]  /*49490*/  ISETP.GT.AND P1, PT, R5, 0x1b, PT ;  /* 0x0000001b0500780c */ /* 0x000fc80003f24270 */
[----:B------:R-:W-:-:S04]  /*494a0*/  SEL R23, RZ, 0x4, !P1 ;  /* 0x00000004ff177807 */ /* 0x000fc80004800000 */
[----:B------:R-:W-:-:S04]  /*494b0*/  SEL R23, R23, RZ, !P0 ;  /* 0x000000ff17177207 */ /* 0x000fc80004000000 */
[----:B------:R-:W-:Y:S02]  /*494c0*/  ISETP.NE.U32.AND P1, PT, R23, RZ, PT ;  /* 0x000000ff1700720c */ /* 0x000fe40003f25070 */
[----:B------:R-:W4:Y:S01]  /*494d0*/  LDL.LU R23, [R1+0x14bc] ;  /* 0x0014bc0001177983 */ /* 0x000f220000300800 */
[----:B------:R-:W-:-:S04]  /*494e0*/  IADD3 R14, P4, R14, R2, RZ ;  /* 0x000000020e0e7210 */ /* 0x000fc80007f9e0ff */
[----:B------:R-:W-:Y:S02]  /*494f0*/  IADD3.X R15, R15, R0, RZ, P4, !PT ;  /* 0x000000000f0f7210 */ /* 0x000fe400027fe4ff */
[----:B---3--:R-:W-:-:S05]  /*49500*/  IADD3 R107, P3, R107, R2, RZ ;  /* 0x000000026b6b7210 */ /* 0x008fca0007f7e0ff */
[----:B--2---:R-:W-:Y:S01]  /*49510*/  IMAD.X R106, R106, 0x1, R0, P3 ;  /* 0x000000016a6a7824 */ /* 0x004fe200018e0600 */
        /* <DEDUP_REMOVED lines=16> */
[----:B------:R-:W2:Y:S04]  /*49620*/  LDL.LU R105, [R1+0x12f4] ;  /* 0x0012f40001697983 */ /* 0x000ea80000300800 */
[----:B------:R1:W-:Y:S04]  /*49630*/  STL.64 [R1+0x2248], R102 ;  /* 0x0022486601007387 */ /* 0x0003e80000100a00 */
[----:B-1----:R-:W3:Y:S01]  /*49640*/  LDL.LU R103, [R1+0x14b8] ;  /* 0x0014b80001677983 */ /* 0x002ee20000300800 */
[----:B------:R-:W-:-:S03]  /*49650*/  ISETP.NE.U32.AND P2, PT, R15, RZ, PT ;  /* 0x000000ff0f00720c */ /* 0x000fc60003f45070 */
[----:B------:R-:W3:Y:S01]  /*49660*/  LDL.LU R15, [R1+0x14c8] ;  /* 0x0014c800010f7983 */ /* 0x000ee20000300800 */
[----:B----4-:R-:W-:-:S05]  /*49670*/  IADD3 R23, P4, R23, R2, RZ ;  /* 0x0000000217177210 */ /* 0x010fca0007f9e0ff */
[----:B------:R-:W-:Y:S01]  /*49680*/  IMAD.MOV.U32 R102, RZ, RZ, R23 ;  /* 0x000000ffff667224 */ /* 0x000fe200078e0017 */
[----:B--2---:R-:W-:-:S05]  /*49690*/  IADD3 R105, P3, R105, R2, RZ ;  /* 0x0000000269697210 */ /* 0x004fca0007f7e0ff */
[----:B---3--:R-:W-:Y:S01]  /*496a0*/  IMAD.X R104, R104, 0x1, R0, P3 ;  /* 0x0000000168687824 */ /* 0x008fe200018e0600 */
[----:B------:R1:W-:Y:S04]  /*496b0*/  STL [R1+0x12f4], R105 ;  /* 0x0012f46901007387 */ /* 0x0003e80000100800 */
[----:B------:R2:W-:Y:S01]  /*496c0*/  STL [R1+0x12f0], R104 ;  /* 0x0012f06801007387 */ /* 0x0005e20000100800 */
[----:B-1----:R-:W-:-:S04]  /*496d0*/  LOP3.LUT R105, R105, R104, RZ, 0x3c, !PT ;  /* 0x0000006869697212 */ /* 0x002fc800078e3cff */
[----:B--2---:R-:W-:Y:S01]  /*496e0*/  LOP3.LUT R104, R105, R104, RZ, 0x3c, !PT ;  /* 0x0000006869687212 */ /* 0x004fe200078e3cff */
[----:B------:R-:W-:-:S03]  /*496f0*/  IMAD.X R103, R103, 0x1, R0, P4 ;  /* 0x0000000167677824 */ /* 0x000fc600020e0600 */
        /* <DEDUP_REMOVED lines=15> */
[----:B------:R-:W-:-:S05]  /*497f0*/  IADD3 R14, P4, R14, R2, RZ ;  /* 0x000000020e0e7210 */ /* 0x000fca0007f9e0ff */
[----:B------:R-:W-:Y:S01]  /*49800*/  IMAD.X R15, R15, 0x1, R0, P4 ;  /* 0x000000010f0f7824 */ /* 0x000fe200020e0600 */
[----:B---3--:R-:W-:-:S04]  /*49810*/  IADD3 R101, P3, R101, R2, RZ ;  /* 0x0000000265657210 */ /* 0x008fc80007f7e0ff */
[----:B--2---:R-:W-:Y:S01]  /*49820*/  IADD3.X R100, R100, R0, RZ, P3, !PT ;  /* 0x0000000064647210 */ /* 0x004fe20001ffe4ff */
        /* <DEDUP_REMOVED lines=21> */
[----:B----4-:R-:W-:-:S04]  /*49980*/  IADD3 R23, P4, R23, R2, RZ ;  /* 0x0000000217177210 */ /* 0x010fc80007f9e0ff */
[----:B------:R-:W-:Y:S02]  /*49990*/  MOV R96, R23 ;  /* 0x0000001700607202 */ /* 0x000fe40000000f00 */
        /* <DEDUP_REMOVED lines=54> */
[----:B--2---:R-:W-:Y:S02]  /*49d00*/  LOP3.LUT R92, R93, R92, RZ, 0x3c, !PT ;  /* 0x0000005c5d5c7212 */ /* 0x004fe400078e3cff */
[----:B------:R-:W-:Y:S02]  /*49d10*/  IADD3.X R91, R91, R0, RZ, P4, !PT ;  /* 0x000000005b5b7210 */ /* 0x000fe400027fe4ff */
        /* <DEDUP_REMOVED lines=42> */
[----:B--2---:R-:W-:-:S04]  /*49fc0*/  IADD3 R87, P3, R87, R2, RZ ;  /* 0x0000000257577210 */ /* 0x004fc80007f7e0ff */
[----:B---3--:R-:W-:Y:S01]  /*49fd0*/  IADD3.X R86, R86, R0, RZ, P3, !PT ;  /* 0x0000000056567210 */ /* 0x008fe20001ffe4ff */
        /* <DEDUP_REMOVED lines=52> */
[----:B--2---:R-:W-:-:S04]  /*4a320*/  LOP3.LUT R80, R81, R80, RZ, 0x3c, !PT ;  /* 0x0000005051507212 */ /* 0x004fc800078e3cff */
[----:B------:R-:W-:Y:S01]  /*4a330*/  LOP3.LUT R81, R81, R80, RZ, 0x3c, !PT ;  /* 0x0000005051517212 */ /* 0x000fe200078e3cff */
[----:B------:R1:W-:Y:S04]  /*4a340*/  STL [R1+0x18bc], R23 ;  /* 0x0018bc1701007387 */ /* 0x0003e80000100800 */
[----:B------:R-:W-:Y:S01]  /*4a350*/  LDGSTS.E [R6+0x2800c], desc[UR60][R80.64], P1 ;  /* 0x2800c00050067fae */ /* 0x000fe2000892187c */
[----:B------:R-:W-:Y:S01]  /*4a360*/  ISETP.GT.AND P1, PT, R5, 0x79, PT ;  /* 0x000000790500780c */ /* 0x000fe20003f24270 */
[----:B------:R-:W-:-:S03]  /*4a370*/  IMAD.X R79, R79, 0x1, R0, P4 ;  /* 0x000000014f4f7824 */ /* 0x000fc600020e0600 */
[----:B-1----:R-:W-:Y:S02]  /*4a380*/  SEL R23, RZ, 0x4, !P1 ;  /* 0x00000004ff177807 */ /* 0x002fe40004800000 */
[----:B------:R-:W-:Y:S02]  /*4a390*/  LDGSTS.E [R6+0x30000], desc[UR60][R78.64], P2 ;  /* 0x300000004e067fae */ /* 0x000fe4000912187c */
[----:B------:R-:W-:Y:S02]  /*4a3a0*/  SEL R23, R23, RZ, !P0 ;  /* 0x000000ff17177207 */ /* 0x000fe40004000000 */
[----:B------:R-:W5:Y:S02]  /*4a3b0*/  LDL.LU.64 R80, [R1+0x21f0] ;  /* 0x0021f00001507983 */ /* 0x000f640000300a00 */
[----:B------:R-:W-:Y:S02]  /*4a3c0*/  ISETP.NE.U32.AND P1, PT, R23, RZ, PT ;  /* 0x000000ff1700720c */ /* 0x000fe40003f25070 */
[----:B------:R1:W-:Y:S04]  /*4a3d0*/  STL [R1+0x18b8], R79 ;  /* 0x0018b84f01007387 */ /* 0x0003e80000100800 */
[----:B-1----:R-:W5:Y:S04]  /*4a3e0*/  LDL.LU.64 R78, [R1+0x21e8] ;  /* 0x0021e800014e7983 */ /* 0x002f680000300a00 */
[----:B------:R-:W2:Y:S04]  /*4a3f0*/  LDL.LU R23, [R1+0x21e0] ;  /* 0x0021e00001177983 */ /* 0x000ea80000300800 */
[----:B------:R1:W-:Y:S04]  /*4a400*/  STL.64 [R1+0x21d8], R76 ;  /* 0x0021d84c01007387 */ /* 0x0003e80000100a00 */
[----:B-1----:R-:W3:Y:S04]  /*4a410*/  LDL.LU R76, [R1+0x18c0] ;  /* 0x0018c000014c7983 */ /* 0x002ee80000300800 */
[----:B------:R-:W4:Y:S01]  /*4a420*/  LDL.LU R77, [R1+0x18c4] ;  /* 0x0018c400014d7983 */ /* 0x000f220000300800 */
[----:B------:R-:W-:-:S05]  /*4a430*/  IADD3 R14, P4, R14, R2, RZ ;  /* 0x000000020e0e7210 */ /* 0x000fca0007f9e0ff */
[----:B------:R-:W-:Y:S01]  /*4a440*/  IMAD.X R15, R15, 0x1, R0, P4 ;  /* 0x000000010f0f7824 */ /* 0x000fe200020e0600 */
[----:B----4-:R-:W-:-:S04]  /*4a450*/  IADD3 R77, P3, R77, R2, RZ ;  /* 0x000000024d4d7210 */ /* 0x010fc80007f7e0ff */
[----:B---3--:R-:W-:Y:S01]  /*4a460*/  IADD3.X R76, R76, R0, RZ, P3, !PT ;  /* 0x000000004c4c7210 */ /* 0x008fe20001ffe4ff */
[----:B------:R1:W-:Y:S04]  /*4a470*/  STL [R1+0x18c4], R77 ;  /* 0x0018c44d01007387 */ /* 0x0003e80000100800 */
[----:B------:R3:W-:Y:S01]  /*4a480*/  STL [R1+0x18c0], R76 ;  /* 0x0018c04c01007387 */ /* 0x0007e20000100800 */
[----:B-1----:R-:W-:-:S04]  /*4a490*/  LOP3.LUT R77, R77, R76, RZ, 0x3c, !PT ;  /* 0x0000004c4d4d7212 */ /* 0x002fc800078e3cff */
[----:B---3--:R-:W-:-:S04]  /*4a4a0*/  LOP3.LUT R76, R77, R76, RZ, 0x3c, !PT ;  /* 0x0000004c4d4c7212 */ /* 0x008fc800078e3cff */
[----:B------:R-:W-:Y:S01]  /*4a4b0*/  LOP3.LUT R77, R77, R76, RZ, 0x3c, !PT ;  /* 0x0000004c4d4d7212 */ /* 0x000fe200078e3cff */
[----:B------:R1:W-:Y:S04]  /*4a4c0*/  STL [R1+0x18cc], R14 ;  /* 0x0018cc0e01007387 */ /* 0x0003e80000100800 */
[----:B------:R3:W-:Y:S01]  /*4a4d0*/  LDGSTS.E [R6+0x38000], desc[UR60][R76.64], P2 ;  /* 0x380000004c067fae */ /* 0x0007e2000912187c */
[----:B------:R-:W-:-:S03]  /*4a4e0*/  ISETP.GT.AND P2, PT, R5, 0x7a, PT ;  /* 0x0000007a0500780c */ /* 0x000fc60003f44270 */
[----:B------:R4:W-:Y:S01]  /*4a4f0*/  STL [R1+0x18c8], R15 ;  /* 0x0018c80f01007387 */ /* 0x0009e20000100800 */
[----:B---3--:R-:W-:Y:S01]  /*4a500*/  IMAD.MOV.U32 R76, RZ, RZ, R14 ;  /* 0x000000ffff4c7224 */ /* 0x008fe200078e000e */
[----:B-1----:R-:W-:Y:S01]  /*4a510*/  SEL R14, RZ, 0x4, !P2 ;  /* 0x00000004ff0e7807 */ /* 0x002fe20005000000 */
[----:B------:R-:W-:Y:S02]  /*4a520*/  IMAD.MOV.U32 R77, RZ, RZ, R15 ;  /* 0x000000ffff4d7224 */ /* 0x000fe400078e000f */
[----:B----4-:R-:W3:Y:S01]  /*4a530*/  LDL.LU R15, [R1+0x18e4] ;  /* 0x0018e400010f7983 */ /* 0x010ee20000300800 */
[----:B------:R-:W-:-:S03]  /*4a540*/  SEL R14, R14, RZ, !P0 ;  /* 0x000000ff0e0e7207 */ /* 0x000fc60004000000 */
[----:B------:R-:W-:Y:S01]  /*4a550*/  LDGSTS.E [R6+0x30004], desc[UR60][R76.64], P1 ;  /* 0x300040004c067fae */ /* 0x000fe2000892187c */
[----:B------:R-:W-:-:S03]  /*4a560*/  ISETP.NE.U32.AND P2, PT, R14, RZ, PT ;  /* 0x000000ff0e00720c */ /* 0x000fc60003f45070 */
[----:B------:R-:W5:Y:S04]  /*4a570*/  LDL.LU.64 R76, [R1+0x21d8] ;  /* 0x0021d800014c7983 */ /* 0x000f680000300a00 */
[----:B------:R-:W4:Y:S04]  /*4a580*/  LDL.LU R14, [R1+0x21d0] ;  /* 0x0021d000010e7983 */ /* 0x000f280000300800 */
[----:B------:R1:W-:Y:S04]  /*4a590*/  STL.64 [R1+0x21c8], R74 ;  /* 0x0021c84a01007387 */ /* 0x0003e80000100a00 */
[----:B-1----:R-:W2:Y:S04]  /*4a5a0*/  LDL.LU R74, [R1+0x18d0] ;  /* 0x0018d000014a7983 */ /* 0x002ea80000300800 */
[----:B------:R-:W3:Y:S04]  /*4a5b0*/  LDL.LU R75, [R1+0x18d4] ;  /* 0x0018d400014b7983 */ /* 0x000ee80000300800 */
[----:B------:R1:W-:Y:S04]  /*4a5c0*/  STL.64 [R1+0x21c0], R72 ;  /* 0x0021c04801007387 */ /* 0x0003e80000100a00 */
[----:B-1----:R-:W4:Y:S04]  /*4a5d0*/  LDL.LU R72, [R1+0x18d8] ;  /* 0x0018d80001487983 */ /* 0x002f280000300800 */
[----:B------:R-:W4:Y:S04]  /*4a5e0*/  LDL.LU R73, [R1+0x18dc] ;  /* 0x0018dc0001497983 */ /* 0x000f280000300800 */
[----:B------:R1:W-:Y:S04]  /*4a5f0*/  STL [R1+0x21b8], R71 ;  /* 0x0021b84701007387 */ /* 0x0003e80000100800 */
[----:B-1----:R-:W4:Y:S01]  /*4a600*/  LDL.LU R71, [R1+0x18e0] ;  /* 0x0018e00001477983 */ /* 0x002f220000300800 */
[----:B---3--:R-:W-:-:S04]  /*4a610*/  IADD3 R75, P3, R75, R2, RZ ;  /* 0x000000024b4b7210 */ /* 0x008fc80007f7e0ff */
[----:B--2---:R-:W-:Y:S01]  /*4a620*/  IADD3.X R74, R74, R0, RZ, P3, !PT ;  /* 0x000000004a4a7210 */ /* 0x004fe20001ffe4ff */
[----:B------:R1:W-:Y:S04]  /*4a630*/  STL [R1+0x18d4], R75 ;  /* 0x0018d44b01007387 */ /* 0x0003e80000100800 */
[----:B------:R2:W-:Y:S01]  /*4a640*/  STL [R1+0x18d0], R74 ;  /* 0x0018d04a01007387 */ /* 0x0005e20000100800 */
[----:B-1----:R-:W-:Y:S02]  /*4a650*/  LOP3.LUT R75, R75, R74, RZ, 0x3c, !PT ;  /* 0x0000004a4b4b7212 */ /* 0x002fe400078e3cff */
[----:B----4-:R-:W-:Y:S02]  /*4a660*/  IADD3 R73, P4, R73, R2, RZ ;  /* 0x0000000249497210 */ /* 0x010fe40007f9e0ff */
[----:B--2---:R-:W-:-:S03]  /*4a670*/  LOP3.LUT R74, R75, R74, RZ, 0x3c, !PT ;  /* 0x0000004a4b4a7212 */ /* 0x004fc600078e3cff */
[----:B------:R-:W-:Y:S01]  /*4a680*/  IMAD.X R72, R72, 0x1, R0, P4 ;  /* 0x0000000148487824 */ /* 0x000fe200020e0600 */
[----:B------:R-:W-:Y:S01]  /*4a690*/  LOP3.LUT R75, R75, R74, RZ, 0x3c, !PT ;  /* 0x0000004a4b4b7212 */ /* 0x000fe200078e3cff */
[----:B------:R1:W-:Y:S04]  /*4a6a0*/  STL [R1+0x18dc], R73 ;  /* 0x0018dc4901007387 */ /* 0x0003e80000100800 */
[----:B------:R-:W-:Y:S01]  /*4a6b0*/  LDGSTS.E [R6+0x38004], desc[UR60][R74.64], P1 ;  /* 0x380040004a067fae */ /* 0x000fe2000892187c */
[----:B-1----:R-:W-:-:S03]  /*4a6c0*/  LOP3.LUT R73, R73, R72, RZ, 0x3c, !PT ;  /* 0x0000004849497212 */ /* 0x002fc600078e3cff */
[----:B------:R-:W5:Y:S04]  /*4a6d0*/  LDL.LU.64 R74, [R1+0x21c8] ;  /* 0x0021c800014a7983 */ /* 0x000f680000300a00 */
[----:B------:R1:W-:Y:S01]  /*4a6e0*/  STL [R1+0x18d8], R72 ;  /* 0x0018d84801007387 */ /* 0x0003e20000100800 */
[----:B------:R-:W-:Y:S02]  /*4a6f0*/  IADD3 R15, P3, R15, R2, RZ ;  /* 0x000000020f0f7210 */ /* 0x000fe40007f7e0ff */
[----:B-1----:R-:W-:-:S04]  /*4a700*/  LOP3.LUT R72, R73, R72, RZ, 0x3c, !PT ;  /* 0x0000004849487212 */ /* 0x002fc800078e3cff */
[----:B------:R-:W-:Y:S02]  /*4a710*/  LOP3.LUT R73, R73, R72, RZ, 0x3c, !PT ;  /* 0x0000004849497212 */ /* 0x000fe400078e3cff */
[----:B------:R-:W-:-:S03]  /*4a720*/  ISETP.GT.AND P1, PT, R5, 0x7b, PT ;  /* 0x0000007b0500780c */ /* 0x000fc60003f24270 */
[----:B------:R-:W-:Y:S01]  /*4a730*/  LDGSTS.E [R6+0x30008], desc[UR60][R72.64], P2 ;  /* 0x3000800048067fae */ /* 0x000fe2000912187c */
[----:B------:R-:W-:-:S03]  /*4a740*/  IMAD.X R71, R71, 0x1, R0, P3 ;  /* 0x0000000147477824 */ /* 0x000fc600018e0600 */
[----:B------:R-:W5:Y:S04]  /*4a750*/  LDL.LU.64 R72, [R1+0x21c0] ;  /* 0x0021c00001487983 */ /* 0x000f680000300a00 */
[----:B------:R1:W-:Y:S02]  /*4a760*/  STL [R1+0x18e4], R15 ;  /* 0x0018e40f01007387 */ /* 0x0003e40000100800 */
[----:B-1----:R-:W-:-:S04]  /*4a770*/  SEL R15, RZ, 0x4, !P1 ;  /* 0x00000004ff0f7807 */ /* 0x002fc80004800000 */
[----:B------:R-:W-:Y:S01]  /*4a780*/  SEL R15, R15, RZ, !P0 ;  /* 0x000000ff0f0f7207 */ /* 0x000fe20004000000 */
[----:B------:R1:W-:Y:S03]  /*4a790*/  STL [R1+0x18e0], R71 ;  /* 0x0018e04701007387 */ /* 0x0003e60000100800 */
[----:B------:R-:W-:Y:S01]  /*4a7a0*/  ISETP.NE.U32.AND P1, PT, R15, RZ, PT ;  /* 0x000000ff0f00720c */ /* 0x000fe20003f25070 */
[----:B-1----:R-:W5:Y:S04]  /*4a7b0*/  LDL.LU R71, [R1+0x21b8] ;  /* 0x0021b80001477983 */ /* 0x002f680000300800 */
[----:B------:R-:W2:Y:S04]  /*4a7c0*/  LDL.LU R15, [R1+0x21b4] ;  /* 0x0021b400010f7983 */ /* 0x000ea80000300800 */
        /* <DEDUP_REMOVED lines=11> */
[----:B-1----:R-:W4:Y:S04]  /*4a880*/  LDL.LU R65, [R1+0x18e8] ;  /* 0x0018e80001417983 */ /* 0x002f280000300800 */
[----:B------:R1:W-:Y:S04]  /*4a890*/  STL [R1+0x2198], R64 ;  /* 0x0021984001007387 */ /* 0x0003e80000100800 */
[----:B-1----:R-:W4:Y:S04]  /*4a8a0*/  LDL R64, [R1+0x18e4] ;  /* 0x0018e40001407983 */ /* 0x002f280000100800 */
[----:B------:R1:W-:Y:S04]  /*4a8b0*/  STL [R1+0x2194], R63 ;  /* 0x0021943f01007387 */ /* 0x0003e80000100800 */
[----:B-1----:R-:W4:Y:S04]  /*4a8c0*/  LDL R63, [R1+0x18e0] ;  /* 0x0018e000013f7983 */ /* 0x002f280000100800 */
        /* <DEDUP_REMOVED lines=23> */
[----:B------:R1:W-:Y:S04]  /*4aa40*/  STL.64 [R1+0x20f0], R10 ;  /* 0x0020f00a01007387 */ /* 0x0003e80000100a00 */
[----:B------:R4:W-:Y:S04]  /*4aa50*/  STL.64 [R1+0x20e8], R8 ;  /* 0x0020e80801007387 */ /* 0x0009e80000100a00 */
[----:B-1----:R-:W4:Y:S04]  /*4aa60*/  LDL.LU R27, [R1+0x1300] ;  /* 0x00130000011b7983 */ /* 0x002f280000300800 */
[----:B------:R-:W4:Y:S04]  /*4aa70*/  LDL.LU R11, [R1+0x1304] ;  /* 0x00130400010b7983 */ /* 0x000f280000300800 */
[----:B------:R-:W4:Y:S04]  /*4aa80*/  LDL.LU R24, [R1+0x1308] ;  /* 0x0013080001187983 */ /* 0x000f280000300800 */
[----:B------:R-:W4:Y:S01]  /*4aa90*/  LDL.LU R10, [R1+0x130c] ;  /* 0x00130c00010a7983 */ /* 0x000f220000300800 */
[----:B--2---:R-:W-:-:S05]  /*4aaa0*/  IADD3 R68, P3, R68, R2, RZ ;  /* 0x0000000244447210 */ /* 0x004fca0007f7e0ff */
[----:B---3--:R-:W-:Y:S02]  /*4aab0*/  IMAD.X R67, R67, 0x1, R0, P3 ;  /* 0x0000000143437824 */ /* 0x008fe400018e0600 */
[----:B----4-:R-:W-:-:S05]  /*4aac0*/  IMAD.MOV.U32 R62, RZ, RZ, R64 ;  /* 0x000000ffff3e7224 */ /* 0x010fca00078e0040 */
[----:B------:R-:W-:Y:S01]  /*4aad0*/  LDGSTS.E [R6+0x38008], desc[UR60][R62.64], P2 ;  /* 0x380080003e067fae */ /* 0x000fe2000912187c */
[----:B------:R-:W-:-:S04]  /*4aae0*/  IADD3 R66, P2, R66, R2, RZ ;  /* 0x0000000242427210 */ /* 0x000fc80007f5e0ff */
[----:B------:R-:W-:Y:S01]  /*4aaf0*/  IADD3.X R65, R65, R0, RZ, P2, !PT ;  /* 0x0000000041417210 */ /* 0x000fe200017fe4ff */
[----:B------:R-:W-:-:S04]  /*4ab00*/  IMAD.MOV.U32 R8, RZ, RZ, R66 ;  /* 0x000000ffff087224 */ /* 0x000fc800078e0042 */
[----:B------:R-:W-:-:S05]  /*4ab10*/  IMAD.MOV.U32 R9, RZ, RZ, R65 ;  /* 0x000000ffff097224 */ /* 0x000fca00078e0041 */
[----:B------:R1:W-:Y:S04]  /*4ab20*/  LDGSTS.E [R6+0x3000c], desc[UR60][R8.64], P1 ;  /* 0x3000c00008067fae */ /* 0x0003e8000892187c */
[----:B------:R-:W-:Y:S01]  /*4ab30*/  STL [R1+0x18ec], R66 ;  /* 0x0018ec4201007387 */ /* 0x000fe20000100800 */
[----:B-1----:R-:W-:Y:S01]  /*4ab40*/  MOV R8, R68 ;  /* 0x0000004400087202 */ /* 0x002fe20000000f00 */
[----:B------:R-:W-:Y:S02]  /*4ab50*/  IMAD.MOV.U32 R9, RZ, RZ, R67 ;  /* 0x000000ffff097224 */ /* 0x000fe400078e0043 */
[----:B------:R-:W-:Y:S04]  /*4ab60*/  STL [R1+0x18e8], R65 ;  /* 0x0018e84101007387 */ /* 0x000fe80000100800 */
[----:B------:R1:W-:Y:S01]  /*4ab70*/  LDGSTS.E [R6+0x3800c], desc[UR60][R8.64], P1 ;  /* 0x3800c00008067fae */ /* 0x0003e2000892187c */
[----:B------:R-:W-:-:S03]  /*4ab80*/  ISETP.GT.AND P1, PT, R5, 0x1c, PT ;  /* 0x0000001c0500780c */ /* 0x000fc60003f24270 */
[----:B------:R-:W-:Y:S04]  /*4ab90*/  STL [R1+0x18f4], R68 ;  /* 0x0018f44401007387 */ /* 0x000fe80000100800 */
[----:B------:R-:W-:Y:S04]  /*4aba0*/  STL [R1+0x18f0], R67 ;  /* 0x0018f04301007387 */ /* 0x000fe80000100800 */
[----:B------:R-:W2:Y:S01]  /*4abb0*/  LDL.LU R28, [R1+0x1310] ;  /* 0x00131000011c7983 */ /* 0x000ea20000300800 */
[----:B-1----:R-:W-:-:S03]  /*4abc0*/  SEL R6, RZ, 0x4, !P1 ;  /* 0x00000004ff067807 */ /* 0x002fc60004800000 */
[----:B------:R-:W3:Y:S01]  /*4abd0*/  LDL.LU R26, [R1+0x1314] ;  /* 0x00131400011a7983 */ /* 0x000ee20000300800 */
[----:B------:R-:W-:-:S03]  /*4abe0*/  SEL R6, R6, RZ, !P0 ;  /* 0x000000ff06067207 */ /* 0x000fc60004000000 */
[----:B------:R-:W4:Y:S04]  /*4abf0*/  LDL.LU R25, [R1+0x1318] ;  /* 0x0013180001197983 */ /* 0x000f280000300800 */
[----:B------:R-:W4:Y:S01]  /*4ac00*/  LDL.LU R8, [R1+0x131c] ;  /* 0x00131c0001087983 */ /* 0x000f220000300800 */
[----:B------:R-:W-:Y:S02]  /*4ac10*/  IADD3 R70, P1, R70, R2, RZ ;  /* 0x0000000246467210 */ /* 0x000fe40007f3e0ff */
[----:B------:R-:W-:Y:S02]  /*4ac20*/  ISETP.NE.U32.AND P2, PT, R6, RZ, PT ;  /* 0x000000ff0600720c */ /* 0x000fe40003f45070 */
[----:B------:R-:W-:Y:S01]  /*4ac30*/  LOP3.LUT R6, R12, 0x70, RZ, 0x3c, !PT ;  /* 0x000000700c067812 */ /* 0x000fe200078e3cff */
[----:B------:R-:W-:Y:S01]  /*4ac40*/  IMAD.X R69, R69, 0x1, R0, P1 ;  /* 0x0000000145457824 */ /* 0x000fe200008e0600 */
[----:B------:R-:W-:-:S03]  /*4ac50*/  MOV R30, R70 ;  /* 0x00000046001e7202 */ /* 0x000fc60000000f00 */
[----:B------:R-:W-:Y:S02]  /*4ac60*/  IMAD.IADD R6, R6, 0x1, R252 ;  /* 0x0000000106067824 */ /* 0x000fe400078e02fc */
[----:B------:R-:W-:Y:S01]  /*4ac70*/  IMAD.MOV.U32 R31, RZ, RZ, R69 ;  /* 0x000000ffff1f7224 */ /* 0x000fe200078e0045 */
[----:B------:R-:W-:Y:S04]  /*4ac80*/  STL [R1+0x12fc], R70 ;  /* 0x0012fc4601007387 */ /* 0x000fe80000100800 */
[----:B------:R-:W-:Y:S04]  /*4ac90*/  STL [R1+0x12f8], R69 ;  /* 0x0012f84501007387 */ /* 0x000fe80000100800 */
[----:B------:R-:W-:Y:S04]  /*4aca0*/  LDGSTS.E [R6], desc[UR60][R30.64], P2 ;  /* 0x000000001e067fae */ /* 0x000fe8000912187c */
[----:B------:R-:W4:Y:S04]  /*4acb0*/  LDL.LU R30, [R1+0x1324] ;  /* 0x00132400011e7983 */ /* 0x000f280000300800 */
[----:B------:R-:W4:Y:S01]  /*4acc0*/  LDL.LU R9, [R1+0x132c] ;  /* 0x00132c0001097983 */ /* 0x000f220000300800 */
[----:B------:R-:W-:-:S05]  /*4acd0*/  IADD3 R11, P3, R11, R2, RZ ;  /* 0x000000020b0b7210 */ /* 0x000fca0007f7e0ff */
[--C-:B------:R-:W-:Y:S01]  /*4ace0*/  IMAD.X R27, R27, 0x1, R0.reuse, P3 ;  /* 0x000000011b1b7824 */ /* 0x100fe200018e0600 */
[----:B------:R-:W-:Y:S01]  /*4acf0*/  IADD3 R10, P4, R10, R2, RZ ;  /* 0x000000020a0a7210 */ /* 0x000fe20007f9e0ff */
[----:B------:R1:W-:Y:S01]  /*4ad00*/  STL [R1+0x1304], R11 ;  /* 0x0013040b01007387 */ /* 0x0003e20000100800 */
[----:B------:R-:W-:Y:S01]  /*4ad10*/  MOV R32, R11 ;  /* 0x0000000b00207202 */ /* 0x000fe20000000f00 */
[----:B------:R-:W-:Y:S02]  /*4ad20*/  IMAD.MOV.U32 R33, RZ, RZ, R27 ;  /* 0x000000ffff217224 */ /* 0x000fe400078e001b */
[----:B------:R-:W-:Y:S01]  /*4ad30*/  IMAD.X R24, R24, 0x1, R0, P4 ;  /* 0x0000000118187824 */ /* 0x000fe200020e0600 */
[----:B------:R1:W-:Y:S04]  /*4ad40*/  STL [R1+0x1300], R27 ;  /* 0x0013001b01007387 */ /* 0x0003e80000100800 */
[----:B------:R1:W-:Y:S04]  /*4ad50*/  STL [R1+0x130c], R10 ;  /* 0x00130c0a01007387 */ /* 0x0003e80000100800 */
[----:B------:R1:W-:Y:S04]  /*4ad60*/  STL [R1+0x1308], R24 ;  /* 0x0013081801007387 */ /* 0x0003e80000100800 */
[----:B------:R-:W4:Y:S04]  /*4ad70*/  LDL.LU R31, [R1+0x1320] ;  /* 0x00132000011f7983 */ /* 0x000f280000300800 */
[----:B------:R1:W-:Y:S04]  /*4ad80*/  LDGSTS.E [R6+0x8000], desc[UR60][R32.64], P2 ;  /* 0x0800000020067fae */ /* 0x0003e8000912187c */
[----:B-1----:R-:W4:Y:S04]  /*4ad90*/  LDL.LU R11, [R1+0x1328] ;  /* 0x00132800010b7983 */ /* 0x002f280000300800 */
[----:B------:R-:W4:Y:S01]  /*4ada0*/  LDL.LU R27, [R1+0x1330] ;  /* 0x00133000011b7983 */ /* 0x000f220000300800 */
[----:B------:R-:W-:-:S03]  /*4adb0*/  IMAD.MOV.U32 R32, RZ, RZ, R10 ;  /* 0x000000ffff207224 */ /* 0x000fc600078e000a */
[----:B------:R-:W4:Y:S01]  /*4adc0*/  LDL.LU R10, [R1+0x1334] ;  /* 0x00133400010a7983 */ /* 0x000f220000300800 */
[----:B------:R-:W-:-:S03]  /*4add0*/  IMAD.MOV.U32 R33, RZ, RZ, R24 ;  /* 0x000000ffff217224 */ /* 0x000fc600078e0018 */
[----:B------:R-:W4:Y:S04]  /*4ade0*/  LDL.LU R29, [R1+0x14f8] ;  /* 0x0014f800011d7983 */ /* 0x000f280000300800 */
[----:B------:R-:W4:Y:S01]  /*4adf0*/  LDL.LU R24, [R1+0x14fc] ;  /* 0x0014fc0001187983 */ /* 0x000f220000300800 */
[----:B------:R-:W-:-:S04]  /*4ae00*/  ISETP.GT.AND P1, PT, R5, 0x1d, PT ;  /* 0x0000001d0500780c */ /* 0x000fc80003f24270 */
[----:B------:R-:W-:-:S04]  /*4ae10*/  SEL R12, RZ, 0x4, !P1 ;  /* 0x00000004ff0c7807 */ /* 0x000fc80004800000 */
[----:B------:R-:W-:-:S04]  /*4ae20*/  SEL R12, R12, RZ, !P0 ;  /* 0x000000ff0c0c7207 */ /* 0x000fc80004000000 */
[----:B------:R-:W-:Y:S02]  /*4ae30*/  ISETP.NE.U32.AND P1, PT, R12, RZ, PT ;  /* 0x000000ff0c00720c */ /* 0x000fe40003f25070 */
[----:B------:R-:W-:-:S04]  /*4ae40*/  ISETP.GT.AND P2, PT, R5, 0x1e, PT ;  /* 0x0000001e0500780c */ /* 0x000fc80003f44270 */
[----:B------:R-:W-:-:S07]  /*4ae50*/  SEL R12, RZ, 0x4, !P2 ;  /* 0x00000004ff0c7807 */ /* 0x000fce0005000000 */
[----:B------:R1:W-:Y:S01]  /*4ae60*/  LDGSTS.E [R6+0x4], desc[UR60][R32.64], P1 ;  /* 0x0000400020067fae */ /* 0x0003e2000892187c */
[----:B------:R-:W-:-:S04]  /*4ae70*/  SEL R12, R12, RZ, !P0 ;  /* 0x000000ff0c0c7207 */ /* 0x000fc80004000000 */
[----:B------:R-:W-:Y:S02]  /*4ae80*/  ISETP.NE.U32.AND P2, PT, R12, RZ, PT ;  /* 0x000000ff0c00720c */ /* 0x000fe40003f45070 */
[----:B---3--:R-:W-:-:S04]  /*4ae90*/  IADD3 R26, P3, R26, R2, RZ ;  /* 0x000000021a1a7210 */ /* 0x008fc80007f7e0ff */
[----:B--2---:R-:W-:Y:S02]  /*4aea0*/  IADD3.X R28, R28, R0, RZ, P3, !PT ;  /* 0x000000001c1c7210 */ /* 0x004fe40001ffe4ff */
[----:B----4-:R-:W-:Y:S01]  /*4aeb0*/  IADD3 R8, P4, R8, R2, RZ ;  /* 0x0000000208087210 */ /* 0x010fe20007f9e0ff */
[----:B------:R-:W-:Y:S01]  /*4aec0*/  STL [R1+0x1314], R26 ;  /* 0x0013141a01007387 */ /* 0x000fe20000100800 */
[----:B-1----:R-:W-:-:S03]  /*4aed0*/  IMAD.MOV.U32 R32, RZ, RZ, R26 ;  /* 0x000000ffff207224 */ /* 0x002fc600078e001a */
[----:B------:R-:W-:Y:S01]  /*4aee0*/  IMAD.X R25, R25, 0x1, R0, P4 ;  /* 0x0000000119197824 */ /* 0x000fe200020e0600 */
[----:B------:R1:W-:Y:S01]  /*4aef0*/  STL [R1+0x1310], R28 ;  /* 0x0013101c01007387 */ /* 0x0003e20000100800 */
[----:B------:R-:W-:-:S03]  /*4af00*/  IMAD.MOV.U32 R33, RZ, RZ, R28 ;  /* 0x000000ffff217224 */ /* 0x000fc600078e001c */
[----:B------:R-:W-:Y:S04]  /*4af10*/  STL [R1+0x131c], R8 ;  /* 0x00131c0801007387 */ /* 0x000fe80000100800 */
[----:B------:R2:W-:Y:S04]  /*4af20*/  STL [R1+0x1318], R25 ;  /* 0x0013181901007387 */ /* 0x0005e80000100800 */
[----:B-1----:R-:W3:Y:S04]  /*4af30*/  LDL.LU R28, [R1+0x1500] ;  /* 0x00150000011c7983 */ /* 0x002ee80000300800 */
[----:B------:R-:W4:Y:S04]  /*4af40*/  LDL.LU R26, [R1+0x1504] ;  /* 0x00150400011a7983 */ /* 0x000f280000300800 */
[----:B------:R1:W-:Y:S01]  /*4af50*/  LDGSTS.E [R6+0x8004], desc[UR60][R32.64], P1 ;  /* 0x0800400020067fae */ /* 0x0003e2000892187c */
[----:B------:R-:W-:-:S04]  /*4af60*/  ISETP.GT.AND P1, PT, R5, 0x1f, PT ;  /* 0x0000001f0500780c */ /* 0x000fc80003f24270 */
[----:B------:R-:W-:Y:S02]  /*4af70*/  SEL R12, RZ, 0x4, !P1 ;  /* 0x00000004ff0c7807 */ /* 0x000fe40004800000 */
[----:B------:R-:W-:Y:S01]  /*4af80*/  IADD3 R30, P3, R30, R2, RZ ;  /* 0x000000021e1e7210 */ /* 0x000fe20007f7e0ff */
[----:B-1----:R-:W-:Y:S01]  /*4af90*/  IMAD.MOV.U32 R33, RZ, RZ, R25 ;  /* 0x000000ffff217224 */ /* 0x002fe200078e0019 */
[----:B------:R-:W-:Y:S01]  /*4afa0*/  MOV R32, R8 ;  /* 0x0000000800207202 */ /* 0x000fe20000000f00 */
[----:B--2---:R-:W2:Y:S01]  /*4afb0*/  LDL.LU R25, [R1+0x1508] ;  /* 0x0015080001197983 */ /* 0x004ea20000300800 */
[----:B------:R-:W-:-:S03]  /*4afc0*/  SEL R12, R12, RZ, !P0 ;  /* 0x000000ff0c0c7207 */ /* 0x000fc60004000000 */
[----:B------:R-:W2:Y:S01]  /*4afd0*/  LDL.LU R8, [R1+0x150c] ;  /* 0x00150c0001087983 */ /* 0x000ea20000300800 */
[----:B------:R-:W-:Y:S02]  /*4afe0*/  IADD3 R9, P4, R9, R2, RZ ;  /* 0x0000000209097210 */ /* 0x000fe40007f9e0ff */
[----:B------:R-:W-:Y:S01]  /*4aff0*/  ISETP.NE.U32.AND P1, PT, R12, RZ, PT ;  /* 0x000000ff0c00720c */ /* 0x000fe20003f25070 */
[----:B------:R-:W-:Y:S04]  /*4b000*/  STL [R1+0x1324], R30 ;  /* 0x0013241e01007387 */ /* 0x000fe80000100800 */
[----:B------:R-:W-:Y:S01]  /*4b010*/  LDGSTS.E [R6+0x8], desc[UR60][R32.64], P2 ;  /* 0x0000800020067fae */ /* 0x000fe2000912187c */
[----:B------:R-:W-:-:S05]  /*4b020*/  IMAD.X R31, R31, 0x1, R0, P3 ;  /* 0x000000011f1f7824 */ /* 0x000fca00018e0600 */
[----:B------:R1:W-:Y:S01]  /*4b030*/  STL [R1+0x1320], R31 ;  /* 0x0013201f01007387 */ /* 0x0003e20000100800 */
[----:B------:R-:W-:-:S03]  /*4b040*/  IMAD.X R11, R11, 0x1, R0, P4 ;  /* 0x000000010b0b7824 */ /* 0x000fc600020e0600 */
[----:B------:R-:W-:Y:S04]  /*4b050*/  STL [R1+0x132c], R9 ;  /* 0x00132c0901007387 */ /* 0x000fe80000100800 */
[----:B------:R1:W-:Y:S01]  /*4b060*/  LDGSTS.E [R6+0x8008], desc[UR60][R30.64], P2 ;  /* 0x080080001e067fae */ /* 0x0003e2000912187c */
[----:B------:R-:W-:-:S03]  /*4b070*/  IADD3 R10, P3, R10, R2, RZ ;  /* 0x000000020a0a7210 */ /* 0x000fc60007f7e0ff */
[----:B------:R1:W-:Y:S02]  /*4b080*/  STL [R1+0x1328], R11 ;  /* 0x0013280b01007387 */ /* 0x0003e40000100800 */
[--C-:B------:R-:W-:Y:S01]  /*4b090*/  IMAD.X R27, R27, 0x1, R0.reuse, P3 ;  /* 0x000000011b1b7824 */ /* 0x100fe200018e0600 */
[----:B------:R-:W-:Y:S01]  /*4b0a0*/  IADD3 R24, P4, R24, R2, RZ ;  /* 0x0000000218187210 */ /* 0x000fe20007f9e0ff */
[----:B-1----:R-:W-:Y:S01]  /*4b0b0*/  IMAD.MOV.U32 R31, RZ, RZ, R11 ;  /* 0x000000ffff1f7224 */ /* 0x002fe200078e000b */
[----:B------:R-:W-:Y:S01]  /*4b0c0*/  MOV R30, R9 ;  /* 0x00000009001e7202 */ /* 0x000fe20000000f00 */
[----:B------:R-:W2:Y:S02]  /*4b0d0*/  LDL.LU R11, [R1+0x1514] ;  /* 0x00151400010b7983 */ /* 0x000ea40000300800 */
[----:B------:R-:W-:Y:S02]  /*4b0e0*/  IMAD.X R29, R29, 0x1, R0, P4 ;  /* 0x000000011d1d7824 */ /* 0x000fe400020e0600 */
[----:B------:R-:W2:Y:S04]  /*4b0f0*/  LDL.LU R9, [R1+0x151c] ;  /* 0x00151c0001097983 */ /* 0x000ea80000300800 */
[----:B------:R-:W-:Y:S04]  /*4b100*/  STL [R1+0x1334], R10 ;  /* 0x0013340a01007387 */ /* 0x000fe80000100800 */
[----:B------:R1:W-:Y:S04]  /*4b110*/  STL [R1+0x1330], R27 ;  /* 0x0013301b01007387 */ /* 0x0003e80000100800 */
[----:B------:R1:W-:Y:S04]  /*4b120*/  LDGSTS.E [R6+0xc], desc[UR60][R30.64], P1 ;  /* 0x0000c0001e067fae */ /* 0x0003e8000892187c */
[----:B------:R1:W-:Y:S04]  /*4b130*/  STL [R1+0x14fc], R24 ;  /* 0x0014fc1801007387 */ /* 0x0003e80000100800 */
[----:B------:R3:W-:Y:S01]  /*4b140*/  STL [R1+0x14f8], R29 ;  /* 0x0014f81d01007387 */ /* 0x0007e20000100800 */
[----:B-1----:R-:W-:Y:S01]  /*4b150*/  IMAD.MOV.U32 R31, RZ, RZ, R27 ;  /* 0x000000ffff1f7224 */ /* 0x002fe200078e001b */
[----:B------:R-:W-:-:S02]  /*4b160*/  MOV R30, R10 ;  /* 0x0000000a001e7202 */ /* 0x000fc40000000f00 */
[----:B------:R-:W2:Y:S04]  /*4b170*/  LDL.LU R27, [R1+0x1510] ;  /* 0x00151000011b7983 */ /* 0x000ea80000300800 */
[----:B------:R-:W2:Y:S01]  /*4b180*/  LDL.LU R10, [R1+0x1518] ;  /* 0x00151800010a7983 */ /* 0x000ea20000300800 */
[----:B------:R-:W-:-:S03]  /*4b190*/  ISETP.GT.AND P2, PT, R5, 0x3c, PT ;  /* 0x0000003c0500780c */ /* 0x000fc60003f44270 */
[----:B------:R1:W-:Y:S01]  /*4b1a0*/  LDGSTS.E [R6+0x800c], desc[UR60][R30.64], P1 ;  /* 0x0800c0001e067fae */ /* 0x0003e2000892187c */
[----:B------:R-:W-:-:S04]  /*4b1b0*/  SEL R12, RZ, 0x4, !P2 ;  /* 0x00000004ff0c7807 */ /* 0x000fc80005000000 */
[----:B------:R-:W-:-:S04]  /*4b1c0*/  SEL R12, R12, RZ, !P0 ;  /* 0x000000ff0c0c7207 */ /* 0x000fc80004000000 */
[----:B------:R-:W-:Y:S02]  /*4b1d0*/  ISETP.NE.U32.AND P2, PT, R12, RZ, PT ;  /* 0x000000ff0c00720c */ /* 0x000fe40003f45070 */
[----:B------:R-:W-:Y:S01]  /*4b1e0*/  ISETP.GT.AND P1, PT, R5, 0x3d, PT ;  /* 0x0000003d0500780c */ /* 0x000fe20003f24270 */
[----:B-1----:R-:W-:Y:S02]  /*4b1f0*/  IMAD.MOV.U32 R30, RZ, RZ, R24 ;  /* 0x000000ffff1e7224 */ /* 0x002fe400078e0018 */
[----:B------:R-:W-:Y:S01]  /*4b200*/  IMAD.MOV.U32 R31, RZ, RZ, R29 ;  /* 0x000000ffff1f7224 */ /* 0x000fe200078e001d */
[----:B------:R-:W-:-:S04]  /*4b210*/  SEL R12, RZ, 0x4, !P1 ;  /* 0x00000004ff0c7807 */ /* 0x000fc80004800000 */
[----:B------:R-:W-:-:S03]  /*4b220*/  SEL R12, R12, RZ, !P0 ;  /* 0x000000ff0c0c7207 */ /* 0x000fc60004000000 */
[----:B------:R-:W-:Y:S01]  /*4b230*/  LDGSTS.E [R6+0x10000], desc[UR60][R30.64], P2 ;  /* 0x100000001e067fae */ /* 0x000fe2000912187c */
[----:B------:R-:W-:-:S03]  /*4b240*/  ISETP.NE.U32.AND P1, PT, R12, RZ, PT ;  /* 0x000000ff0c00720c */ /* 0x000fc60003f25070 */
[----:B------:R-:W2:Y:S04]  /*4b250*/  LDL.LU R30, [R1+0x1524] ;  /* 0x00152400011e7983 */ /* 0x000ea80000300800 */
[----:B------:R-:W2:Y:S01]  /*4b260*/  LDL.LU R24, [R1+0x152c] ;  /* 0x00152c0001187983 */ /* 0x000ea20000300800 */
[----:B----4-:R-:W-:-:S04]  /*4b270*/  IADD3 R26, P3, R26, R2, RZ ;  /* 0x000000021a1a7210 */ /* 0x010fc80007f7e0ff */
[----:B---3--:R-:W-:Y:S01]  /*4b280*/  IADD3.X R28, R28, R0, RZ, P3, !PT ;  /* 0x000000001c1c7210 */ /* 0x008fe20001ffe4ff */
[----:B------:R-:W-:Y:S04]  /*4b290*/  STL [R1+0x1504], R26 ;  /* 0x0015041a01007387 */ /* 0x000fe80000100800 */
[----:B------:R1:W-:Y:S01]  /*4b2a0*/  STL [R1+0x1500], R28 ;  /* 0x0015001c01007387 */ /* 0x0003e20000100800 */
[----:B------:R-:W-:Y:S02]  /*4b2b0*/  IMAD.MOV.U32 R29, RZ, RZ, R28 ;  /* 0x000000ffff1d7224 */ /* 0x000fe400078e001c */
[----:B-1----:R-:W-:Y:S01]  /*4b2c0*/  IMAD.MOV.U32 R28, RZ, RZ, R26 ;  /* 0x000000ffff1c7224 */ /* 0x002fe200078e001a */
[----:B--2---:R-:W-:-:S04]  /*4b2d0*/  IADD3 R8, P4, R8, R2, RZ ;  /* 0x0000000208087210 */ /* 0x004fc80007f9e0ff */
[----:B------:R1:W-:Y:S01]  /*4b2e0*/  LDGSTS.E [R6+0x18000], desc[UR60][R28.64], P2 ;  /* 0x180000001c067fae */ /* 0x0003e2000912187c */
[----:B------:R-:W-:Y:S01]  /*4b2f0*/  IMAD.X R25, R25, 0x1, R0, P4 ;  /* 0x0000000119197824 */ /* 0x000fe200020e0600 */
[----:B------:R-:W-:Y:S02]  /*4b300*/  ISETP.GT.AND P2, PT, R5, 0x3e, PT ;  /* 0x0000003e0500780c */ /* 0x000fe40003f44270 */
[----:B------:R-:W-:Y:S04]  /*4b310*/  STL [R1+0x150c], R8 ;  /* 0x00150c0801007387 */ /* 0x000fe80000100800 */
[----:B------:R2:W-:Y:S01]  /*4b320*/  STL [R1+0x1508], R25 ;  /* 0x0015081901007387 */ /* 0x0005e20000100800 */
[----:B-1----:R-:W-:Y:S01]  /*4b330*/  MOV R28, R8 ;  /* 0x00000008001c7202 */ /* 0x002fe20000000f00 */
[----:B------:R-:W-:-:S02]  /*4b340*/  IMAD.MOV.U32 R29, RZ, RZ, R25 ;  /* 0x000000ffff1d7224 */ /* 0x000fc400078e0019 */
[----:B------:R-:W3:Y:S01]  /*4b350*/  LDL.LU R31, [R1+0x1520] ;  /* 0x00152000011f7983 */ /* 0x000ee20000300800 */
[----:B------:R-:W-:-:S03]  /*4b360*/  SEL R12, RZ, 0x4, !P2 ;  /* 0x00000004ff0c7807 */ /* 0x000fc60005000000 */
[----:B------:R-:W4:Y:S04]  /*4b370*/  LDL.LU R26, [R1+0x1528] ;  /* 0x00152800011a7983 */ /* 0x000f280000300800 */
[----:B------:R-:W-:Y:S01]  /*4b380*/  LDGSTS.E [R6+0x10004], desc[UR60][R28.64], P1 ;  /* 0x100040001c067fae */ /* 0x000fe2000892187c */
[----:B------:R-:W-:-:S04]  /*4b390*/  SEL R12, R12, RZ, !P0 ;  /* 0x000000ff0c0c7207 */ /* 0x000fc80004000000 */
[----:B------:R-:W-:Y:S01]  /*4b3a0*/  ISETP.NE.U32.AND P2, PT, R12, RZ, PT ;  /* 0x000000ff0c00720c */ /* 0x000fe20003f45070 */
[----:B------:R-:W4:Y:S04]  /*4b3b0*/  LDL.LU R29, [R1+0x1530] ;  /* 0x00153000011d7983 */ /* 0x000f280000300800 */
[----:B--2---:R-:W2:Y:S04]  /*4b3c0*/  LDL.LU R25, [R1+0x1534] ;  /* 0x0015340001197983 */ /* 0x004ea80000300800 */
[----:B------:R-:W2:Y:S04]  /*4b3d0*/  LDL.LU R28, [R1+0x16f8] ;  /* 0x0016f800011c7983 */ /* 0x000ea80000300800 */
[----:B------:R-:W2:Y:S01]  /*4b3e0*/  LDL.LU R8, [R1+0x16fc] ;  /* 0x0016fc0001087983 */ /* 0x000ea20000300800 */
[----:B------:R-:W-:-:S02]  /*4b3f0*/  IADD3 R11, P3, R11, R2, RZ ;  /* 0x000000020b0b7210 */ /* 0x000fc40007f7e0ff */
[----:B------:R-:W-:-:S03]  /*4b400*/  IADD3 R9, P4, R9, R2, RZ ;  /* 0x0000000209097210 */ /* 0x000fc60007f9e0ff */
[----:B------:R1:W-:Y:S01]  /*4b410*/  STL [R1+0x1514], R11 ;  /* 0x0015140b01007387 */ /* 0x0003e20000100800 */
[----:B------:R-:W-:Y:S01]  /*4b420*/  MOV R32, R11 ;  /* 0x0000000b00207202 */ /* 0x000fe20000000f00 */
[--C-:B------:R-:W-:Y:S02]  /*4b430*/  IMAD.X R27, R27, 0x1, R0.reuse, P3 ;  /* 0x000000011b1b7824 */ /* 0x100fe400018e0600 */
[----:B------:R-:W-:-:S03]  /*4b440*/  IMAD.X R10, R10, 0x1, R0, P4 ;  /* 0x000000010a0a7824 */ /* 0x000fc600020e0600 */
[----:B------:R1:W-:Y:S01]  /*4b450*/  STL [R1+0x1510], R27 ;  /* 0x0015101b01007387 */ /* 0x0003e20000100800 */
[----:B------:R-:W-:Y:S02]  /*4b460*/  IMAD.MOV.U32 R33, RZ, RZ, R27 ;  /* 0x000000ffff217224 */ /* 0x000fe400078e001b */
[----:B-1----:R-:W-:Y:S01]  /*4b470*/  IMAD.MOV.U32 R11, RZ, RZ, R10 ;  /* 0x000000ffff0b7224 */ /* 0x002fe200078e000a */
[----:B------:R-:W-:Y:S04]  /*4b480*/  STL [R1+0x151c], R9 ;  /* 0x00151c0901007387 */ /* 0x000fe80000100800 */
[----:B------:R1:W-:Y:S04]  /*4b490*/  STL [R1+0x1518], R10 ;  /* 0x0015180a01007387 */ /* 0x0003e80000100800 */
[----:B------:R-:W-:Y:S04]  /*4b4a0*/  LDGSTS.E [R6+0x18004], desc[UR60][R32.64], P1 ;  /* 0x1800400020067fae */ /* 0x000fe8000892187c */
[----:B------:R-:W2:Y:S01]  /*4b4b0*/  LDL.LU R27, [R1+0x1700] ;  /* 0x00170000011b7983 */ /* 0x000ea20000300800 */
[----:B-1----:R-:W-:-:S05]  /*4b4c0*/  IMAD.MOV.U32 R10, RZ, RZ, R9 ;  /* 0x000000ffff0a7224 */ /* 0x002fca00078e0009 */
[----:B------:R-:W-:Y:S04]  /*4b4d0*/  LDGSTS.E [R6+0x10008], desc[UR60][R10.64], P2 ;  /* 0x100080000a067fae */ /* 0x000fe8000912187c */
[----:B------:R-:W2:Y:S04]  /*4b4e0*/  LDL.LU R11, [R1+0x1704] ;  /* 0x00170400010b7983 */ /* 0x000ea80000300800 */
[----:B------:R-:W2:Y:S04]  /*4b4f0*/  LDL.LU R10, [R1+0x1708] ;  /* 0x00170800010a7983 */ /* 0x000ea80000300800 */
[----:B------:R-:W2:Y:S01]  /*4b500*/  LDL.LU R9, [R1+0x170c] ;  /* 0x00170c0001097983 */ /* 0x000ea20000300800 */
[----:B------:R-:W-:-:S04]  /*4b510*/  ISETP.GT.AND P1, PT, R5, 0x3f, PT ;  /* 0x0000003f0500780c */ /* 0x000fc80003f24270 */
[----:B------:R-:W-:Y:S02]  /*4b520*/  SEL R12, RZ, 0x4, !P1 ;  /* 0x00000004ff0c7807 */ /* 0x000fe40004800000 */
[-C--:B------:R-:W-:Y:S02]  /*4b530*/  IADD3 R30, P3, R30, R2.reuse, RZ ;  /* 0x000000021e1e7210 */ /* 0x080fe40007f7e0ff */
[----:B------:R-:W-:Y:S02]  /*4b540*/  SEL R12, R12, RZ, !P0 ;  /* 0x000000ff0c0c7207 */ /* 0x000fe40004000000 */
[----:B------:R-:W-:Y:S02]  /*4b550*/  IADD3 R24, P4, R24, R2, RZ ;  /* 0x0000000218187210 */ /* 0x000fe40007f9e0ff */
[----:B------:R-:W-:Y:S01]  /*4b560*/  ISETP.NE.U32.AND P1, PT, R12, RZ, PT ;  /* 0x000000ff0c00720c */ /* 0x000fe20003f25070 */
[----:B------:R1:W-:Y:S01]  /*4b570*/  STL [R1+0x1524], R30 ;  /* 0x0015241e01007387 */ /* 0x0003e20000100800 */
[----:B---3--:R-:W-:Y:S01]  /*4b580*/  IADD3.X R31, R31, R0, RZ, P3, !PT ;  /* 0x000000001f1f7210 */ /* 0x008fe20001ffe4ff */
[----:B----4-:R-:W-:-:S04]  /*4b590*/  IMAD.X R26, R26, 0x1, R0, P4 ;  /* 0x000000011a1a7824 */ /* 0x010fc800020e0600 */
[----:B------:R3:W-:Y:S04]  /*4b5a0*/  STL [R1+0x1520], R31 ;  /* 0x0015201f01007387 */ /* 0x0007e80000100800 */
[----:B------:R-:W-:Y:S04]  /*4b5b0*/  STL [R1+0x152c], R24 ;  /* 0x00152c1801007387 */ /* 0x000fe80000100800 */
[----:B------:R1:W-:Y:S01]  /*4b5c0*/  LDGSTS.E [R6+0x18008], desc[UR60][R30.64], P2 ;  /* 0x180080001e067fae */ /* 0x0003e2000912187c */
[----:B------:R-:W-:-:S03]  /*4b5d0*/  ISETP.GT.AND P2, PT, R5, 0x5c, PT ;  /* 0x0000005c0500780c */ /* 0x000fc60003f44270 */
[----:B------:R4:W-:Y:S01]  /*4b5e0*/  STL [R1+0x1528], R26 ;  /* 0x0015281a01007387 */ /* 0x0009e20000100800 */
[----:B--2---:R-:W-:Y:S01]  /*4b5f0*/  IADD3 R25, P3, R25, R2, RZ ;  /* 0x0000000219197210 */ /* 0x004fe20007f7e0ff */
[----:B-1----:R-:W-:Y:S02]  /*4b600*/  IMAD.MOV.U32 R30, RZ, RZ, R24 ;  /* 0x000000ffff1e7224 */ /* 0x002fe400078e0018 */
[----:B---3--:R-:W-:Y:S01]  /*4b610*/  IMAD.MOV.U32 R31, RZ, RZ, R26 ;  /* 0x000000ffff1f7224 */ /* 0x008fe200078e001a */
[----:B------:R-:W-:Y:S01]  /*4b620*/  IADD3.X R29, R29, R0, RZ, P3, !PT ;  /* 0x000000001d1d7210 */ /* 0x000fe20001ffe4ff */
[----:B----4-:R-:W2:Y:S01]  /*4b630*/  LDL.LU R26, [R1+0x1714] ;  /* 0x00171400011a7983 */ /* 0x010ea20000300800 */
[----:B------:R-:W-:-:S03]  /*4b640*/  IADD3 R8, P4, R8, R2, RZ ;  /* 0x0000000208087210 */ /* 0x000fc60007f9e0ff */
[----:B------:R-:W3:Y:S02]  /*4b650*/  LDL.LU R24, [R1+0x171c] ;  /* 0x00171c0001187983 */ /* 0x000ee40000300800 */
[----:B------:R-:W-:Y:S02]  /*4b660*/  IMAD.X R28, R28, 0x1, R0, P4 ;  /* 0x000000011c1c7824 */ /* 0x000fe400020e0600 */
[----:B------:R-:W-:Y:S01]  /*4b670*/  STL [R1+0x1534], R25 ;  /* 0x0015341901007387 */ /* 0x000fe20000100800 */
[----:B------:R-:W-:-:S03]  /*4b680*/  SEL R12, RZ, 0x4, !P2 ;  /* 0x00000004ff0c7807 */ /* 0x000fc60005000000 */
[----:B------:R1:W-:Y:S04]  /*4b690*/  STL [R1+0x1530], R29 ;  /* 0x0015301d01007387 */ /* 0x0003e80000100800 */
[----:B------:R4:W-:Y:S04]  /*4b6a0*/  LDGSTS.E [R6+0x1000c], desc[UR60][R30.64], P1 ;  /* 0x1000c0001e067fae */ /* 0x0009e8000892187c */
[----:B------:R1:W-:Y:S04]  /*4b6b0*/  STL [R1+0x16fc], R8 ;  /* 0x0016fc0801007387 */ /* 0x0003e80000100800 */
[----:B------:R-:W-:Y:S01]  /*4b6c0*/  STL [R1+0x16f8], R28 ;  /* 0x0016f81c01007387 */ /* 0x000fe20000100800 */
[----:B----4-:R-:W-:-:S03]  /*4b6d0*/  IMAD.MOV.U32 R31, RZ, RZ, R29 ;  /* 0x000000ffff1f7224 */ /* 0x010fc600078e001d */
[----:B-1----:R-:W4:Y:S01]  /*4b6e0*/  LDL.LU R29, [R1+0x1710] ;  /* 0x00171000011d7983 */ /* 0x002f220000300800 */
[----:B------:R-:W-:Y:S01]  /*4b6f0*/  SEL R12, R12, RZ, !P0 ;  /* 0x000000ff0c0c7207 */ /* 0x000fe20004000000 */
[----:B------:R-:W-:Y:S02]  /*4b700*/  IMAD.MOV.U32 R30, RZ, RZ, R25 ;  /* 0x000000ffff1e7224 */ /* 0x000fe400078e0019 */
[----:B------:R-:W4:Y:S01]  /*4b710*/  LDL.LU R25, [R1+0x1718] ;  /* 0x0017180001197983 */ /* 0x000f220000300800 */
[----:B------:R-:W-:-:S03]  /*4b720*/  ISETP.NE.U32.AND P2, PT, R12, RZ, PT ;  /* 0x000000ff0c00720c */ /* 0x000fc60003f45070 */
[----:B------:R1:W-:Y:S02]  /*4b730*/  LDGSTS.E [R6+0x1800c], desc[UR60][R30.64], P1 ;  /* 0x1800c0001e067fae */ /* 0x0003e4000892187c */
[----:B-1----:R-:W-:Y:S01]  /*4b740*/  MOV R30, R8 ;  /* 0x00000008001e7202 */ /* 0x002fe20000000f00 */
[----:B------:R-:W-:Y:S01]  /*4b750*/  IMAD.MOV.U32 R31, RZ, RZ, R28 ;  /* 0x000000ffff1f7224 */ /* 0x000fe200078e001c */
[----:B------:R-:W4:Y:S06]  /*4b760*/  LDL.LU R8, [R1+0x1724] ;  /* 0x0017240001087983 */ /* 0x000f2c0000300800 */
[----:B------:R-:W-:Y:S01]  /*4b770*/  LDGSTS.E [R6+0x20000], desc[UR60][R30.64], P2 ;  /* 0x200000001e067fae */ /* 0x000fe2000912187c */
[----:B------:R-:W-:-:S05]  /*4b780*/  IADD3 R11, P3, R11, R2, RZ ;  /* 0x000000020b0b7210 */ /* 0x000fca0007f7e0ff */
[----:B------:R-:W-:Y:S01]  /*4b790*/  IMAD.X R27, R27, 0x1, R0, P3 ;  /* 0x000000011b1b7824 */ /* 0x000fe200018e0600 */
[----:B------:R-:W-:Y:S01]  /*4b7a0*/  IADD3 R9, P4, R9, R2, RZ ;  /* 0x0000000209097210 */ /* 0x000fe20007f9e0ff */
[----:B------:R1:W-:Y:S01]  /*4b7b0*/  STL [R1+0x1704], R11 ;  /* 0x0017040b01007387 */ /* 0x0003e20000100800 */
[----:B------:R-:W-:-:S03]  /*4b7c0*/  MOV R32, R11 ;  /* 0x0000000b00207202 */ /* 0x000fc60000000f00 */
[----:B------:R-:W-:Y:S01]  /*4b7d0*/  IMAD.X R10, R10, 0x1, R0, P4 ;  /* 0x000000010a0a7824 */ /* 0x000fe200020e0600 */
[----:B------:R-:W-:Y:S04]  /*4b7e0*/  STL [R1+0x1700], R27 ;  /* 0x0017001b01007387 */ /* 0x000fe80000100800 */
[----:B------:R1:W-:Y:S04]  /*4b7f0*/  STL [R1+0x170c], R9 ;  /* 0x00170c0901007387 */ /* 0x0003e80000100800 */
[----:B-1----:R-:W4:Y:S04]  /*4b800*/  LDL.LU R11, [R1+0x1720] ;  /* 0x00172000010b7983 */ /* 0x002f280000300800 */
[----:B------:R1:W-:Y:S04]  /*4b810*/  STL [R1+0x1708], R10 ;  /* 0x0017080a01007387 */ /* 0x0003e80000100800 */
[----:B------:R-:W4:Y:S04]  /*4b820*/  LDL.LU R31, [R1+0x1728] ;  /* 0x00172800011f7983 */ /* 0x000f280000300800 */
[----:B------:R-:W4:Y:S01]  /*4b830*/  LDL.LU R30, [R1+0x172c] ;  /* 0x00172c00011e7983 */ /* 0x000f220000300800 */
[----:B------:R-:W-:Y:S01]  /*4b840*/  ISETP.GT.AND P1, PT, R5, 0x5d, PT ;  /* 0x0000005d0500780c */ /* 0x000fe20003f24270 */
[----:B------:R-:W-:-:S02]  /*4b850*/  IMAD.MOV.U32 R33, RZ, RZ, R27 ;  /* 0x000000ffff217224 */ /* 0x000fc400078e001b */
[----:B------:R-:W4:Y:S01]  /*4b860*/  LDL.LU R28, [R1+0x1730] ;  /* 0x00173000011c7983 */ /* 0x000f220000300800 */
[----:B------:R-:W-:-:S03]  /*4b870*/  SEL R12, RZ, 0x4, !P1 ;  /* 0x00000004ff0c7807 */ /* 0x000fc60004800000 */
[----:B------:R1:W-:Y:S01]  /*4b880*/  LDGSTS.E [R6+0x28000], desc[UR60][R32.64], P2 ;  /* 0x2800000020067fae */ /* 0x0003e2000912187c */
[----:B------:R-:W-:Y:S02]  /*4b890*/  SEL R12, R12, RZ, !P0 ;  /* 0x000000ff0c0c7207 */ /* 0x000fe40004000000 */
[----:B------:R-:W-:Y:S02]  /*4b8a0*/  ISETP.GT.AND P2, PT, R5, 0x5e, PT ;  /* 0x0000005e0500780c */ /* 0x000fe40003f44270 */
[----:B------:R-:W-:Y:S02]  /*4b8b0*/  ISETP.NE.U32.AND P1, PT, R12, RZ, PT ;  /* 0x000000ff0c00720c */ /* 0x000fe40003f25070 */
[----:B------:R-:W-:-:S04]  /*4b8c0*/  SEL R12, RZ, 0x4, !P2 ;  /* 0x00000004ff0c7807 */ /* 0x000fc80005000000 */
[----:B------:R-:W-:Y:S01]  /*4b8d0*/  SEL R12, R12, RZ, !P0 ;  /* 0x000000ff0c0c7207 */ /* 0x000fe20004000000 */
[----:B-1----:R-:W-:Y:S02]  /*4b8e0*/  IMAD.MOV.U32 R32, RZ, RZ, R9 ;  /* 0x000000ffff207224 */ /* 0x002fe400078e0009 */
[----:B------:R-:W-:Y:S01]  /*4b8f0*/  IMAD.MOV.U32 R33, RZ, RZ, R10 ;  /* 0x000000ffff217224 */ /* 0x000fe200078e000a */
[----:B------:R-:W-:Y:S01]  /*4b900*/  ISETP.NE.U32.AND P2, PT, R12, RZ, PT ;  /* 0x000000ff0c00720c */ /* 0x000fe20003f45070 */
[----:B------:R-:W4:Y:S04]  /*4b910*/  LDL.LU R9, [R1+0x1734] ;  /* 0x0017340001097983 */ /* 0x000f280000300800 */
[----:B------:R1:W-:Y:S04]  /*4b920*/  LDGSTS.E [R6+0x20004], desc[UR60][R32.64], P1 ;  /* 0x2000400020067fae */ /* 0x0003e8000892187c */
[----:B------:R-:W4:Y:S04]  /*4b930*/  LDL.LU R27, [R1+0x18f8] ;  /* 0x0018f800011b7983 */ /* 0x000f280000300800 */
[----:B------:R-:W4:Y:S01]  /*4b940*/  LDL.LU R10, [R1+0x18fc] ;  /* 0x0018fc00010a7983 */ /* 0x000f220000300800 */
[----:B--2---:R-:W-:-:S02]  /*4b950*/  IADD3 R26, P3, R26, R2, RZ ;  /* 0x000000021a1a7210 */ /* 0x004fc40007f7e0ff */
[----:B---3--:R-:W-:-:S03]  /*4b960*/  IADD3 R24, P4, R24, R2, RZ ;  /* 0x0000000218187210 */ /* 0x008fc60007f9e0ff */
[----:B-1----:R-:W-:Y:S01]  /*4b970*/  IMAD.MOV.U32 R32, RZ, RZ, R26 ;  /* 0x000000ffff207224 */ /* 0x002fe200078e001a */
[----:B------:R1:W-:Y:S01]  /*4b980*/  STL [R1+0x1714], R26 ;  /* 0x0017141a01007387 */ /* 0x0003e20000100800 */
[----:B----4-:R-:W-:Y:S01]  /*4b990*/  IADD3.X R29, R29, R0, RZ, P3, !PT ;  /* 0x000000001d1d7210 */ /* 0x010fe20001ffe4ff */
[----:B------:R-:W-:-:S04]  /*4b9a0*/  IMAD.X R25, R25, 0x1, R0, P4 ;  /* 0x0000000119197824 */ /* 0x000fc800020e0600 */
[----:B------:R-:W-:Y:S01]  /*4b9b0*/  IMAD.MOV.U32 R33, RZ, RZ, R29 ;  /* 0x000000ffff217224 */ /* 0x000fe200078e001d */
[----:B------:R-:W-:Y:S04]  /*4b9c0*/  STL [R1+0x1710], R29 ;  /* 0x0017101d01007387 */ /* 0x000fe80000100800 */
[----:B------:R-:W-:Y:S04]  /*4b9d0*/  STL [R1+0x171c], R24 ;  /* 0x00171c1801007387 */ /* 0x000fe80000100800 */
[----:B------:R2:W-:Y:S04]  /*4b9e0*/  LDGSTS.E [R6+0x28004], desc[UR60][R32.64], P1 ;  /* 0x2800400020067fae */ /* 0x0005e8000892187c */
[----:B------:R3:W-:Y:S04]  /*4b9f0*/  STL [R1+0x1718], R25 ;  /* 0x0017181901007387 */ /* 0x0007e80000100800 */
[----:B------:R-:W-:Y:S04]  /*4ba00*/  LDGSTS.E [R6+0x20008], desc[UR60][R24.64], P2 ;  /* 0x2000800018067fae */ /* 0x000fe8000912187c */
[----:B-1----:R-:W4:Y:S01]  /*4ba10*/  LDL.LU R26, [R1+0x1900] ;  /* 0x00190000011a7983 */ /* 0x002f220000300800 */
[----:B------:R-:W-:-:S03]  /*4ba20*/  IADD3 R8, P3, R8, R2, RZ ;  /* 0x0000000208087210 */ /* 0x000fc60007f7e0ff */
[----:B---3--:R-:W3:Y:S02]  /*4ba30*/  LDL.LU R25, [R1+0x1904] ;  /* 0x0019040001197983 */ /* 0x008ee40000300800 */
[----:B--2---:R-:W-:Y:S02]  /*4ba40*/  IMAD.MOV.U32 R32, RZ, RZ, R8 ;  /* 0x000000ffff207224 */ /* 0x004fe400078e0008 */
[----:B------:R1:W-:Y:S01]  /*4ba50*/  STL [R1+0x1724], R8 ;  /* 0x0017240801007387 */ /* 0x0003e20000100800 */
[----:B------:R-:W-:-:S05]  /*4ba60*/  IADD3.X R11, R11, R0, RZ, P3, !PT ;  /* 0x000000000b0b7210 */ /* 0x000fca0001ffe4ff */
[----:B------:R2:W-:Y:S01]  /*4ba70*/  STL [R1+0x1720], R11 ;  /* 0x0017200b01007387 */ /* 0x0005e20000100800 */
[----:B------:R-:W-:-:S05]  /*4ba80*/  IADD3 R30, P4, R30, R2, RZ ;  /* 0x000000021e1e7210 */ /* 0x000fca0007f9e0ff */
[----:B------:R-:W-:Y:S01]  /*4ba90*/  IMAD.X R31, R31, 0x1, R0, P4 ;  /* 0x000000011f1f7824 */ /* 0x000fe200020e0600 */
[----:B------:R2:W-:Y:S01]  /*4baa0*/  STL [R1+0x172c], R30 ;  /* 0x00172c1e01007387 */ /* 0x0005e20000100800 */
[----:B------:R-:W-:-:S03]  /*4bab0*/  IMAD.MOV.U32 R33, RZ, RZ, R11 ;  /* 0x000000ffff217224 */ /* 0x000fc600078e000b */
[----:B-1----:R-:W4:Y:S04]  /*4bac0*/  LDL.LU R8, [R1+0x190c] ;  /* 0x00190c0001087983 */ /* 0x002f280000300800 */
[----:B------:R1:W-:Y:S04]  /*4bad0*/  STL [R1+0x1728], R31 ;  /* 0x0017281f01007387 */ /* 0x0003e80000100800 */
[----:B--2---:R-:W2:Y:S04]  /*4bae0*/  LDL.LU R11, [R1+0x1914] ;  /* 0x00191400010b7983 */ /* 0x004ea80000300800 */
[----:B------:R-:W2:Y:S04]  /*4baf0*/  LDL.LU R24, [R1+0x1908] ;  /* 0x0019080001187983 */ /* 0x000ea80000300800 */
[----:B------:R-:W2:Y:S01]  /*4bb00*/  LDL.LU R29, [R1+0x1910] ;  /* 0x00191000011d7983 */ /* 0x000ea20000300800 */
[----:B------:R-:W-:-:S03]  /*4bb10*/  ISETP.GT.AND P1, PT, R5, 0x5f, PT ;  /* 0x0000005f0500780c */ /* 0x000fc60003f24270 */
[----:B------:R-:W-:Y:S01]  /*4bb20*/  LDGSTS.E [R6+0x28008], desc[UR60][R32.64], P2 ;  /* 0x2800800020067fae */ /* 0x000fe2000912187c */
[----:B------:R-:W-:-:S04]  /*4bb30*/  SEL R12, RZ, 0x4, !P1 ;  /* 0x00000004ff0c7807 */ /* 0x000fc80004800000 */
[----:B------:R-:W-:-:S04]  /*4bb40*/  SEL R12, R12, RZ, !P0 ;  /* 0x000000ff0c0c7207 */ /* 0x000fc80004000000 */
[----:B------:R-:W-:Y:S02]  /*4bb50*/  ISETP.NE.U32.AND P1, PT, R12, RZ, PT ;  /* 0x000000ff0c00720c */ /* 0x000fe40003f25070 */
[----:B------:R-:W-:Y:S02]  /*4bb60*/  ISETP.GT.AND P2, PT, R5, 0x7c, PT ;  /* 0x0000007c0500780c */ /* 0x000fe40003f44270 */
[-C--:B------:R-:W-:Y:S02]  /*4bb70*/  IADD3 R9, P3, R9, R2.reuse, RZ ;  /* 0x0000000209097210 */ /* 0x080fe40007f7e0ff */
[----:B------:R-:W-:Y:S02]  /*4bb80*/  SEL R12, RZ, 0x4, !P2 ;  /* 0x00000004ff0c7807 */ /* 0x000fe40005000000 */
[----:B------:R-:W-:Y:S02]  /*4bb90*/  IADD3 R10, P4, R10, R2, RZ ;  /* 0x000000020a0a7210 */ /* 0x000fe40007f9e0ff */
[----:B------:R-:W-:-:S02]  /*4bba0*/  IADD3.X R28, R28, R0, RZ, P3, !PT ;  /* 0x000000001c1c7210 */ /* 0x000fc40001ffe4ff */
[----:B------:R-:W-:Y:S01]  /*4bbb0*/  SEL R12, R12, RZ, !P0 ;  /* 0x000000ff0c0c7207 */ /* 0x000fe20004000000 */
[----:B------:R1:W-:Y:S01]  /*4bbc0*/  LDGSTS.E [R6+0x2000c], desc[UR60][R30.64], P1 ;  /* 0x2000c0001e067fae */ /* 0x0003e2000892187c */
[----:B------:R-:W-:Y:S02]  /*4bbd0*/  IMAD.X R27, R27, 0x1, R0, P4 ;  /* 0x000000011b1b7824 */ /* 0x000fe400020e0600 */
[----:B------:R-:W-:Y:S01]  /*4bbe0*/  ISETP.NE.U32.AND P2, PT, R12, RZ, PT ;  /* 0x000000ff0c00720c */ /* 0x000fe20003f45070 */
[----:B------:R1:W-:Y:S04]  /*4bbf0*/  STL [R1+0x1734], R9 ;  /* 0x0017340901007387 */ /* 0x0003e80000100800 */
[----:B------:R1:W-:Y:S02]  /*4bc00*/  STL [R1+0x1730], R28 ;  /* 0x0017301c01007387 */ /* 0x0003e40000100800 */
[----:B-1----:R-:W-:-:S02]  /*4bc10*/  IMAD.MOV.U32 R30, RZ, RZ, R9 ;  /* 0x000000ffff1e7224 */ /* 0x002fc400078e0009 */
[----:B------:R-:W-:Y:S01]  /*4bc20*/  IMAD.MOV.U32 R31, RZ, RZ, R28 ;  /* 0x000000ffff1f7224 */ /* 0x000fe200078e001c */
[----:B------:R1:W-:Y:S04]  /*4bc30*/  STL [R1+0x18fc], R10 ;  /* 0x0018fc0a01007387 */ /* 0x0003e80000100800 */
[----:B------:R-:W2:Y:S04]  /*4bc40*/  LDL.LU R9, [R1+0x191c] ;  /* 0x00191c0001097983 */ /* 0x000ea80000300800 */
[----:B------:R4:W-:Y:S04]  /*4bc50*/  STL [R1+0x18f8], R27 ;  /* 0x0018f81b01007387 */ /* 0x0009e80000100800 */
[----:B------:R1:W-:Y:S04]  /*4bc60*/  LDGSTS.E [R6+0x2800c], desc[UR60][R30.64], P1 ;  /* 0x2800c0001e067fae */ /* 0x0003e8000892187c */
[----:B------:R-:W2:Y:S01]  /*4bc70*/  LDL.LU R28, [R1+0x1918] ;  /* 0x00191800011c7983 */ /* 0x000ea20000300800 */
[----:B-1----:R-:W-:Y:S01]  /*4bc80*/  MOV R30, R10 ;  /* 0x0000000a001e7202 */ /* 0x002fe20000000f00 */
[----:B------:R-:W-:-:S02]  /*4bc90*/  IMAD.MOV.U32 R31, RZ, RZ, R27 ;  /* 0x000000ffff1f7224 */ /* 0x000fc400078e001b */
[----:B------:R-:W2:Y:S04]  /*4bca0*/  LDL.LU R10, [R1+0x1924] ;  /* 0x00192400010a7983 */ /* 0x000ea80000300800 */
[----:B------:R1:W-:Y:S01]  /*4bcb0*/  LDGSTS.E [R6+0x30000], desc[UR60][R30.64], P2 ;  /* 0x300000001e067fae */ /* 0x0003e2000912187c */
[----:B---3--:R-:W-:-:S05]  /*4bcc0*/  IADD3 R25, P3, R25, R2, RZ ;  /* 0x0000000219197210 */ /* 0x008fca0007f7e0ff */
[----:B----4-:R-:W-:Y:S01]  /*4bcd0*/  IMAD.X R26, R26, 0x1, R0, P3 ;  /* 0x000000011a1a7824 */ /* 0x010fe200018e0600 */
[----:B------:R-:W-:Y:S03]  /*4bce0*/  STL [R1+0x1904], R25 ;  /* 0x0019041901007387 */ /* 0x000fe60000100800 */
[----:B------:R-:W-:Y:S01]  /*4bcf0*/  IMAD.MOV.U32 R27, RZ, RZ, R26 ;  /* 0x000000ffff1b7224 */ /* 0x000fe200078e001a */
[----:B------:R3:W-:Y:S02]  /*4bd00*/  STL [R1+0x1900], R26 ;  /* 0x0019001a01007387 */ /* 0x0007e40000100800 */
[----:B---3--:R-:W-:-:S05]  /*4bd10*/  MOV R26, R25 ;  /* 0x00000019001a7202 */ /* 0x008fca0000000f00 */
[----:B------:R-:W-:Y:S04]  /*4bd20*/  LDGSTS.E [R6+0x38000], desc[UR60][R26.64], P2 ;  /* 0x380000001a067fae */ /* 0x000fe8000912187c */
[----:B------:R-:W3:Y:S01]  /*4bd30*/  LDL.LU R27, [R1+0x1920] ;  /* 0x00192000011b7983 */ /* 0x000ee20000300800 */
[-C--:B------:R-:W-:Y:S02]  /*4bd40*/  IADD3 R8, P2, R8, R2.reuse, RZ ;  /* 0x0000000208087210 */ /* 0x080fe40007f5e0ff */
[----:B--2---:R-:W-:-:S03]  /*4bd50*/  IADD3 R11, P3, R11, R2, RZ ;  /* 0x000000020b0b7210 */ /* 0x004fc60007f7e0ff */
[----:B------:R-:W-:Y:S01]  /*4bd60*/  IMAD.X R24, R24, 0x1, R0, P2 ;  /* 0x0000000118187824 */ /* 0x000fe200010e0600 */
[----:B------:R2:W-:Y:S01]  /*4bd70*/  STL [R1+0x190c], R8 ;  /* 0x00190c0801007387 */ /* 0x0005e20000100800 */
[----:B-1----:R-:W-:Y:S02]  /*4bd80*/  IMAD.MOV.U32 R30, RZ, RZ, R8 ;  /* 0x000000ffff1e7224 */ /* 0x002fe400078e0008 */
[----:B------:R-:W-:Y:S01]  /*4bd90*/  IMAD.X R29, R29, 0x1, R0, P3 ;  /* 0x000000011d1d7824 */ /* 0x000fe200018e0600 */
[----:B------:R1:W-:Y:S04]  /*4bda0*/  STL [R1+0x1908], R24 ;  /* 0x0019081801007387 */ /* 0x0003e80000100800 */
[----:B------:R4:W-:Y:S01]  /*4bdb0*/  STL [R1+0x1914], R11 ;  /* 0x0019140b01007387 */ /* 0x0009e20000100800 */
[----:B------:R-:W-:-:S03]  /*4bdc0*/  MOV R31, R24 ;  /* 0x00000018001f7202 */ /* 0x000fc60000000f00 */
[----:B--2---:R-:W2:Y:S04]  /*4bdd0*/  LDL.LU R8, [R1+0x192c] ;  /* 0x00192c0001087983 */ /* 0x004ea80000300800 */
[----:B------:R4:W-:Y:S04]  /*4bde0*/  STL [R1+0x1910], R29 ;  /* 0x0019101d01007387 */ /* 0x0009e80000100800 */
[----:B-1----:R-:W2:Y:S04]  /*4bdf0*/  LDL.LU R24, [R1+0x1934] ;  /* 0x0019340001187983 */ /* 0x002ea80000300800 */
[----:B------:R-:W2:Y:S04]  /*4be00*/  LDL.LU R26, [R1+0x1928] ;  /* 0x00192800011a7983 */ /* 0x000ea80000300800 */
[----:B------:R-:W2:Y:S01]  /*4be10*/  LDL.LU R25, [R1+0x1930] ;  /* 0x0019300001197983 */ /* 0x000ea20000300800 */
[----:B------:R-:W-:-:S04]  /*4be20*/  ISETP.GT.AND P1, PT, R5, 0x7d, PT ;  /* 0x0000007d0500780c */ /* 0x000fc80003f24270 */
[----:B------:R-:W-:-:S04]  /*4be30*/  SEL R12, RZ, 0x4, !P1 ;  /* 0x00000004ff0c7807 */ /* 0x000fc80004800000 */
[----:B------:R-:W-:-:S04]  /*4be40*/  SEL R12, R12, RZ, !P0 ;  /* 0x000000ff0c0c7207 */ /* 0x000fc80004000000 */
[----:B------:R-:W-:Y:S01]  /*4be50*/  ISETP.NE.U32.AND P1, PT, R12, RZ, PT ;  /* 0x000000ff0c00720c */ /* 0x000fe20003f25070 */
[----:B------:R-:W1:-:S12]  /*4be60*/  S2R R70, SR_TID.X ;  /* 0x0000000000467919 */ /* 0x000e580000002100 */
[----:B------:R4:W-:Y:S02]  /*4be70*/  LDGSTS.E [R6+0x30004], desc[UR60][R30.64], P1 ;  /* 0x300040001e067fae */ /* 0x0009e4000892187c */
[----:B----4-:R-:W-:Y:S02]  /*4be80*/  IMAD.MOV.U32 R30, RZ, RZ, R11 ;  /* 0x000000ffff1e7224 */ /* 0x010fe400078e000b */
[----:B------:R-:W-:Y:S01]  /*4be90*/  IMAD.MOV.U32 R31, RZ, RZ, R29 ;  /* 0x000000ffff1f7224 */ /* 0x000fe200078e001d */
[----:B------:R-:W4:Y:S04]  /*4bea0*/  LDL.LU R11, [R1+0x193c] ;  /* 0x00193c00010b7983 */ /* 0x000f280000300800 */
[----:B------:R1:W-:Y:S01]  /*4beb0*/  LDGSTS.E [R6+0x38004], desc[UR60][R30.64], P1 ;  /* 0x380040001e067fae */ /* 0x0003e2000892187c */
[----:B------:R-:W-:-:S04]  /*4bec0*/  ISETP.GT.AND P1, PT, R5, 0x7e, PT ;  /* 0x0000007e0500780c */ /* 0x000fc80003f24270 */
[----:B------:R-:W-:Y:S02]  /*4bed0*/  SEL R12, RZ, 0x4, !P1 ;  /* 0x00000004ff0c7807 */ /* 0x000fe40004800000 */
[-C--:B------:R-:W-:Y:S02]  /*4bee0*/  IADD3 R9, P1, R9, R2.reuse, RZ ;  /* 0x0000000209097210 */ /* 0x080fe40007f3e0ff */
[----:B------:R-:W-:Y:S02]  /*4bef0*/  SEL R12, R12, RZ, !P0 ;  /* 0x000000ff0c0c7207 */ /* 0x000fe40004000000 */
[----:B------:R-:W-:Y:S02]  /*4bf00*/  IADD3 R10, P4, R10, R2, RZ ;  /* 0x000000020a0a7210 */ /* 0x000fe40007f9e0ff */
[----:B------:R-:W-:Y:S01]  /*4bf10*/  ISETP.NE.U32.AND P3, PT, R12, RZ, PT ;  /* 0x000000ff0c00720c */ /* 0x000fe20003f65070 */
[----:B------:R-:W-:Y:S01]  /*4bf20*/  IMAD.X R28, R28, 0x1, R0, P1 ;  /* 0x000000011c1c7824 */ /* 0x000fe200008e0600 */
[----:B-1----:R-:W-:Y:S01]  /*4bf30*/  LOP3.LUT R12, R70, 0x7f, RZ, 0xc0, !PT ;  /* 0x0000007f460c7812 */ /* 0x002fe200078ec0ff */
[----:B------:R-:W-:Y:S01]  /*4bf40*/  STL [R1+0x191c], R9 ;  /* 0x00191c0901007387 */ /* 0x000fe20000100800 */
[----:B------:R-:W-:-:S02]  /*4bf50*/  ISETP.GT.AND P2, PT, R5, 0x7f, PT ;  /* 0x0000007f0500780c */ /* 0x000fc40003f44270 */
[----:B------:R-:W-:Y:S01]  /*4bf60*/  MOV R29, R28 ;  /* 0x0000001c001d7202 */ /* 0x000fe20000000f00 */
[----:B------:R1:W-:Y:S01]  /*4bf70*/  STL [R1+0x1918], R28 ;  /* 0x0019181c01007387 */ /* 0x0003e20000100800 */
[----:B------:R-:W-:Y:S01]  /*4bf80*/  ISETP.GE.AND P1, PT, R12, R5, PT ;  /* 0x000000050c00720c */ /* 0x000fe20003f26270 */
[----:B------:R-:W-:Y:S01]  /*4bf90*/  IMAD.MOV.U32 R30, RZ, RZ, R10 ;  /* 0x000000ffff1e7224 */ /* 0x000fe200078e000a */
[----:B------:R-:W-:Y:S01]  /*4bfa0*/  SEL R5, RZ, 0x4, !P2 ;  /* 0x00000004ff057807 */ /* 0x000fe20005000000 */
[----:B------:R-:W4:Y:S01]  /*4bfb0*/  LDL.LU R12, [R1+0x1938] ;  /* 0x00193800010c7983 */ /* 0x000f220000300800 */
[----:B-1----:R-:W-:Y:S02]  /*4bfc0*/  IMAD.MOV.U32 R28, RZ, RZ, R9 ;  /* 0x000000ffff1c7224 */ /* 0x002fe400078e0009 */
[----:B------:R-:W-:-:S03]  /*4bfd0*/  SEL R5, R5, RZ, !P0 ;  /* 0x000000ff05057207 */ /* 0x000fc60004000000 */
[----:B------:R-:W-:Y:S01]  /*4bfe0*/  LDGSTS.E [R6+0x30008], desc[UR60][R28.64], P3 ;  /* 0x300080001c067fae */ /* 0x000fe2000992187c */
[----:B------:R-:W-:-:S03]  /*4bff0*/  ISETP.NE.U32.AND P2, PT, R5, RZ, PT ;  /* 0x000000ff0500720c */ /* 0x000fc60003f45070 */
[----:B------:R-:W4:Y:S04]  /*4c000*/  LDL.LU R28, [R1+0x195c] ;  /* 0x00195c00011c7983 */ /* 0x000f280000300800 */
[----:B------:R-:W4:Y:S04]  /*4c010*/  LDL.LU R9, [R1+0x197c] ;  /* 0x00197c0001097983 */ /* 0x000f280000300800 */
[----:B------:R1:W-:Y:S01]  /*4c020*/  STL [R1+0x1924], R10 ;  /* 0x0019240a01007387 */ /* 0x0003e20000100800 */
[----:B---3--:R-:W-:-:S05]  /*4c030*/  IMAD.X R27, R27, 0x1, R0, P4 ;  /* 0x000000011b1b7824 */ /* 0x008fca00020e0600 */
[----:B------:R-:W-:-:S05]  /*4c040*/  MOV R31, R27 ;  /* 0x0000001b001f7202 */ /* 0x000fca0000000f00 */
[----:B------:R3:W-:Y:S04]  /*4c050*/  LDGSTS.E [R6+0x38008], desc[UR60][R30.64], P3 ;  /* 0x380080001e067fae */ /* 0x0007e8000992187c */
[----:B------:R3:W-:Y:S04]  /*4c060*/  STL [R1+0x1920], R27 ;  /* 0x0019201b01007387 */ /* 0x0007e80000100800 */
[----:B------:R-:W4:Y:S04]  /*4c070*/  LDL.LU R29, [R1+0x1958] ;  /* 0x00195800011d7983 */ /* 0x000f280000300800 */
[----:B-1----:R-:W4:Y:S01]  /*4c080*/  LDL.LU R10, [R1+0x1978] ;  /* 0x00197800010a7983 */ /* 0x002f220000300800 */
[----:B--2---:R-:W-:-:S02]  /*4c090*/  IADD3 R8, P3, R8, R2, RZ ;  /* 0x0000000208087210 */ /* 0x004fc40007f7e0ff */
[----:B------:R-:W-:-:S03]  /*4c0a0*/  IADD3 R24, P4, R24, R2, RZ ;  /* 0x0000000218187210 */ /* 0x000fc60007f9e0ff */
[----:B------:R-:W-:Y:S01]  /*4c0b0*/  IMAD.X R26, R26, 0x1, R0, P3 ;  /* 0x000000011a1a7824 */ /* 0x000fe200018e0600 */
[----:B------:R1:W-:Y:S01]  /*4c0c0*/  STL [R1+0x192c], R8 ;  /* 0x00192c0801007387 */ /* 0x0003e20000100800 */
[----:B---3--:R-:W-:Y:S02]  /*4c0d0*/  IMAD.MOV.U32 R30, RZ, RZ, R8 ;  /* 0x000000ffff1e7224 */ /* 0x008fe400078e0008 */
[----:B------:R-:W-:Y:S01]  /*4c0e0*/  IMAD.X R25, R25, 0x1, R0, P4 ;  /* 0x0000000119197824 */ /* 0x000fe200020e0600 */
[----:B------:R2:W-:Y:S01]  /*4c0f0*/  STL [R1+0x1928], R26 ;  /* 0x0019281a01007387 */ /* 0x0005e20000100800 */
[----:B------:R-:W-:-:S03]  /*4c100*/  MOV R31, R26 ;  /* 0x0000001a001f7202 */ /* 0x000fc60000000f00 */
[----:B------:R3:W-:Y:S04]  /*4c110*/  STL [R1+0x1934], R24 ;  /* 0x0019341801007387 */ /* 0x0007e80000100800 */
[----:B------:R-:W3:Y:S04]  /*4c120*/  LDL.LU R27, [R1+0x199c] ;  /* 0x00199c00011b7983 */ /* 0x000ee80000300800 */
[----:B------:R3:W-:Y:S04]  /*4c130*/  STL [R1+0x1930], R25 ;  /* 0x0019301901007387 */ /* 0x0007e80000100800 */
[----:B-1----:R-:W3:Y:S04]  /*4c140*/  LDL.LU R8, [R1+0x19bc] ;  /* 0x0019bc0001087983 */ /* 0x002ee80000300800 */
[----:B------:R-:W-:Y:S01]  /*4c150*/  LDGSTS.E [R6+0x3000c], desc[UR60][R30.64], P2 ;  /* 0x3000c0001e067fae */ /* 0x000fe2000912187c */
[----:B------:R-:W-:-:S03]  /*4c160*/  SEL R5, RZ, 0x4, P1 ;  /* 0x00000004ff057807 */ /* 0x000fc60000800000 */
[----:B------:R1:W-:Y:S04]  /*4c170*/  LDGSTS.E [R6+0x3800c], desc[UR60][R24.64], P2 ;  /* 0x3800c00018067fae */ /* 0x0003e8000912187c */
[----:B------:R-:W3:Y:S04]  /*4c180*/  LDL.LU R30, [R1+0x1998] ;  /* 0x00199800011e7983 */ /* 0x000ee80000300800 */
[----:B--2---:R-:W2:Y:S01]  /*4c190*/  LDL.LU R26, [R1+0x19b8] ;  /* 0x0019b800011a7983 */ /* 0x004ea20000300800 */
[----:B----4-:R-:W-:-:S03]  /*4c1a0*/  IADD3 R11, P1, R11, R4, RZ ;  /* 0x000000040b0b7210 */ /* 0x010fc60007f3e0ff */
[----:B---3--:R-:W3:Y:S01]  /*4c1b0*/  LDL.LU R24, [R1+0x19dc] ;  /* 0x0019dc0001187983 */ /* 0x008ee20000300800 */
[----:B------:R-:W-:-:S03]  /*4c1c0*/  SEL R5, R5, RZ, !P0 ;  /* 0x000000ff05057207 */ /* 0x000fc60004000000 */
[----:B------:R-:W-:Y:S01]  /*4c1d0*/  STL [R1+0x193c], R11 ;  /* 0x00193c0b01007387 */ /* 0x000fe20000100800 */
[----:B------:R-:W-:Y:S01]  /*4c1e0*/  ISETP.NE.U32.AND P0, PT, R5, RZ, PT ;  /* 0x000000ff0500720c */ /* 0x000fe20003f05070 */
[----:B------:R-:W-:Y:S01]  /*4c1f0*/  IMAD.MOV.U32 R32, RZ, RZ, R11 ;  /* 0x000000ffff207224 */ /* 0x000fe200078e000b */
[----:B-1----:R-:W-:Y:S01]  /*4c200*/  IADD3 R6, R13, 0x100000, R252 ;  /* 0x001000000d067810 */ /* 0x002fe20007ffe0fc */
[----:B------:R-:W0:Y:S01]  /*4c210*/  LDGDEPBAR ;  /* 0x00000000000079af */ /* 0x000e220000000000 */
[----:B------:R-:W-:-:S04]  /*4c220*/  IMAD.X R12, R12, 0x1, R3, P1 ;  /* 0x000000010c0c7824 */ /* 0x000fc800008e0603 */
[----:B------:R-:W-:Y:S01]  /*4c230*/  IMAD.MOV.U32 R33, RZ, RZ, R12 ;  /* 0x000000ffff217224 */ /* 0x000fe200078e000c */
[----:B------:R1:W-:Y:S04]  /*4c240*/  STL [R1+0x1938], R12 ;  /* 0x0019380c01007387 */ /* 0x0003e80000100800 */
[----:B------:R-:W4:Y:S04]  /*4c250*/  LDL.LU R25, [R1+0x19d8] ;  /* 0x0019d80001197983 */ /* 0x000f280000300800 */
[----:B------:R1:W-:Y:S04]  /*4c260*/  LDGSTS.E [R6+-0x40000], desc[UR60][R32.64], P0 ;  /* 0xc000000020067fae */ /* 0x0003e8000812187c */
[----:B-1----:R-:W4:Y:S04]  /*4c270*/  LDL.LU R12, [R1+0x19f8] ;  /* 0x0019f800010c7983 */ /* 0x002f280000300800 */
[----:B------:R-:W4:Y:S01]  /*4c280*/  LDL.LU R11, [R1+0x19fc] ;  /* 0x0019fc00010b7983 */ /* 0x000f220000300800 */
[----:B------:R-:W-:-:S02]  /*4c290*/  IADD3 R28, P1, R28, R4, RZ ;  /* 0x000000041c1c7210 */ /* 0x000fc40007f3e0ff */
[----:B------:R-:W-:-:S03]  /*4c2a0*/  IADD3 R9, P2, R9, R4, RZ ;  /* 0x0000000409097210 */ /* 0x000fc60007f5e0ff */
[----:B------:R1:W-:Y:S01]  /*4c2b0*/  STL [R1+0x195c], R28 ;  /* 0x00195c1c01007387 */ /* 0x0003e20000100800 */
[----:B------:R-:W-:Y:S01]  /*4c2c0*/  IMAD.MOV.U32 R32, RZ, RZ, R28 ;  /* 0x000000ffff207224 */ /* 0x000fe200078e001c */
[----:B------:R-:W-:Y:S01]  /*4c2d0*/  IADD3.X R29, R29, R3, RZ, P1, !PT ;  /* 0x000000031d1d7210 */ /* 0x000fe20000ffe4ff */
[----:B------:R-:W-:-:S04]  /*4c2e0*/  IMAD.X R10, R10, 0x1, R3, P2 ;  /* 0x000000010a0a7824 */ /* 0x000fc800010e0603 */
[----:B------:R1:W-:Y:S01]  /*4c2f0*/  STL [R1+0x1958], R29 ;  /* 0x0019581d01007387 */ /* 0x0003e20000100800 */
[----:B------:R-:W-:-:S03]  /*4c300*/  IMAD.MOV.U32 R33, RZ, RZ, R29 ;  /* 0x000000ffff217224 */ /* 0x000fc600078e001d */
[----:B------:R-:W-:Y:S04]  /*4c310*/  STL [R1+0x197c], R9 ;  /* 0x00197c0901007387 */ /* 0x000fe80000100800 */
[----:B-1----:R-:W4:Y:S04]  /*4c320*/  LDL.LU R28, [R1+0x1a1c] ;  /* 0x001a1c00011c7983 */ /* 0x002f280000300800 */
[----:B------:R1:W-:Y:S04]  /*4c330*/  STL [R1+0x1978], R10 ;  /* 0x0019780a01007387 */ /* 0x0003e80000100800 */
[----:B------:R1:W-:Y:S04]  /*4c340*/  LDGSTS.E [R6+-0x3fc00], desc[UR60][R32.64], P0 ;  /* 0xc040000020067fae */ /* 0x0003e8000812187c */
[----:B------:R-:W4:Y:S01]  /*4c350*/  LDL.LU R29, [R1+0x1a18] ;  /* 0x001a1800011d7983 */ /* 0x000f220000300800 */
[----:B-1----:R-:W-:Y:S01]  /*4c360*/  IMAD.MOV.U32 R33, RZ, RZ, R10 ;  /* 0x000000ffff217224 */ /* 0x002fe200078e000a */
[----:B------:R-:W-:-:S02]  /*4c370*/  MOV R32, R9 ;  /* 0x0000000900207202 */ /* 0x000fc40000000f00 */
[----:B------:R-:W4:Y:S04]  /*4c380*/  LDL.LU R10, [R1+0x1a38] ;  /* 0x001a3800010a7983 */ /* 0x000f280000300800 */
[----:B------:R-:W4:Y:S04]  /*4c390*/  LDL.LU R9, [R1+0x1a3c] ;  /* 0x001a3c0001097983 */ /* 0x000f280000300800 */
[----:B------:R-:W-:Y:S01]  /*4c3a0*/  LDGSTS.E [R6+-0x3f800], desc[UR60][R32.64], P0 ;  /* 0xc080000020067fae */ /* 0x000fe2000812187c */
[----:B------:R-:W-:-:S05]  /*4c3b0*/  IADD3 R27, P1, R27, R4, RZ ;  /* 0x000000041b1b7210 */ /* 0x000fca0007f3e0ff */
[----:B------:R-:W-:Y:S01]  /*4c3c0*/  STL [R1+0x199c], R27 ;  /* 0x00199c1b01007387 */ /* 0x000fe20000100800 */
[----:B------:R-:W-:Y:S01]  /*4c3d0*/  IADD3 R8, P2, R8, R4, RZ ;  /* 0x0000000408087210 */ /* 0x000fe20007f5e0ff */
[----:B------:R-:W-:-:S04]  /*4c3e0*/  IMAD.X R30, R30, 0x1, R3, P1 ;  /* 0x000000011e1e7824 */ /* 0x000fc800008e0603 */
[----:B--2---:R-:W-:Y:S01]  /*4c3f0*/  IMAD.X R26, R26, 0x1, R3, P2 ;  /* 0x000000011a1a7824 */ /* 0x004fe200010e0603 */
[----:B------:R1:W-:Y:S01]  /*4c400*/  STL [R1+0x1998], R30 ;  /* 0x0019981e01007387 */ /* 0x0003e20000100800 */
[----:B------:R-:W-:-:S03]  /*4c410*/  MOV R31, R30 ;  /* 0x0000001e001f7202 */ /* 0x000fc60000000f00 */
[----:B------:R-:W-:Y:S04]  /*4c420*/  STL [R1+0x19bc], R8 ;  /* 0x0019bc0801007387 */ /* 0x000fe80000100800 */
[----:B------:R-:W2:Y:S01]  /*4c430*/  LDL.LU R5, [R1+0x1a5c] ;  /* 0x001a5c0001057983 */ /* 0x000ea20000300800 */
[----:B-1----:R-:W-:-:S03]  /*4c440*/  IMAD.MOV.U32 R30, RZ, RZ, R27 ;  /* 0x000000ffff1e7224 */ /* 0x002fc600078e001b */
[----:B------:R1:W-:Y:S04]  /*4c450*/  STL [R1+0x19b8], R26 ;  /* 0x0019b81a01007387 */ /* 0x0003e80000100800 */
[----:B------:R3:W-:Y:S04]  /*4c460*/  LDGSTS.E [R6+-0x3f400], desc[UR60][R30.64], P0 ;  /* 0xc0c000001e067fae */ /* 0x0007e8000812187c */
[----:B------:R-:W2:Y:S01]  /*4c470*/  LDL.LU R27, [R1+0x1a58] ;  /* 0x001a5800011b7983 */ /* 0x000ea20000300800 */
[----:B---3--:R-:W-:Y:S02]  /*4c480*/  IMAD.MOV.U32 R31, RZ, RZ, R26 ;  /* 0x000000ffff1f7224 */ /* 0x008fe400078e001a */
[----:B------:R-:W-:Y:S01]  /*4c490*/  IMAD.MOV.U32 R30, RZ, RZ, R8 ;  /* 0x000000ffff1e7224 */ /* 0x000fe200078e0008 */
[----:B-1----:R-:W3:Y:S04]  /*4c4a0*/  LDL.LU R26, [R1+0x1a78] ;  /* 0x001a7800011a7983 */ /* 0x002ee80000300800 */
[----:B------:R-:W3:Y:S01]  /*4c4b0*/  LDL.LU R8, [R1+0x1a7c] ;  /* 0x001a7c0001087983 */ /* 0x000ee20000300800 */
[----:B------:R-:W-:-:S03]  /*4c4c0*/  IADD3 R24, P1, R24, R4, RZ ;  /* 0x0000000418187210 */ /* 0x000fc60007f3e0ff */
[----:B------:R1:W-:Y:S01]  /*4c4d0*/  LDGSTS.E [R6+-0x3f000], desc[UR60][R30.64], P0 ;  /* 0xc10000001e067fae */ /* 0x0003e2000812187c */
[----:B----4-:R-:W-:-:S03]  /*4c4e0*/  IADD3.X R25, R25, R3, RZ, P1, !PT ;  /* 0x0000000319197210 */ /* 0x010fc60000ffe4ff */
[----:B------:R4:W-:Y:S01]  /*4c4f0*/  STL [R1+0x19dc], R24 ;  /* 0x0019dc1801007387 */ /* 0x0009e20000100800 */
[----:B------:R-:W-:Y:S01]  /*4c500*/  IADD3 R11, P2, R11, R4, RZ ;  /* 0x000000040b0b7210 */ /* 0x000fe20007f5e0ff */
[----:B-1----:R-:W-:Y:S02]  /*4c510*/  IMAD.MOV.U32 R30, RZ, RZ, R24 ;  /* 0x000000ffff1e7224 */ /* 0x002fe400078e0018 */
[----:B------:R-:W-:Y:S02]  /*4c520*/  IMAD.MOV.U32 R31, RZ, RZ, R25 ;  /* 0x000000ffff1f7224 */ /* 0x000fe400078e0019 */
[----:B------:R-:W-:Y:S01]  /*4c530*/  IMAD.X R12, R12, 0x1, R3, P2 ;  /* 0x000000010c0c7824 */ /* 0x000fe200010e0603 */
[----:B------:R1:W-:Y:S04]  /*4c540*/  STL [R1+0x19d8], R25 ;  /* 0x0019d81901007387 */ /* 0x0003e80000100800 */
[----:B------:R-:W-:Y:S04]  /*4c550*/  STL [R1+0x19fc], R11 ;  /* 0x0019fc0b01007387 */ /* 0x000fe80000100800 */
[----:B----4-:R-:W4:Y:S04]  /*4c560*/  LDL.LU R24, [R1+0x1a9c] ;  /* 0x001a9c0001187983 */ /* 0x010f280000300800 */
[----:B------:R1:W-:Y:S04]  /*4c570*/  STL [R1+0x19f8], R12 ;  /* 0x0019f80c01007387 */ /* 0x0003e80000100800 */
[----:B------:R1:W-:Y:S04]  /*4c580*/  LDGSTS.E [R6+-0x3ec00], desc[UR60][R30.64], P0 ;  /* 0xc14000001e067fae */ /* 0x0003e8000812187c */
[----:B-1----:R-:W4:Y:S01]  /*4c590*/  LDL.LU R25, [R1+0x1a98] ;  /* 0x001a980001197983 */ /* 0x002f220000300800 */
[----:B------:R-:W-:Y:S01]  /*4c5a0*/  IMAD.MOV.U32 R31, RZ, RZ, R12 ;  /* 0x000000ffff1f7224 */ /* 0x000fe200078e000c */
[----:B------:R-:W-:-:S02]  /*4c5b0*/  MOV R30, R11 ;  /* 0x0000000b001e7202 */ /* 0x000fc40000000f00 */
[----:B------:R-:W4:Y:S04]  /*4c5c0*/  LDL.LU R12, [R1+0x1ab8] ;  /* 0x001ab800010c7983 */ /* 0x000f280000300800 */
[----:B------:R-:W4:Y:S04]  /*4c5d0*/  LDL.LU R11, [R1+0x1abc] ;  /* 0x001abc00010b7983 */ /* 0x000f280000300800 */
[----:B------:R1:W-:Y:S01]  /*4c5e0*/  LDGSTS.E [R6+-0x3e800], desc[UR60][R30.64], P0 ;  /* 0xc18000001e067fae */ /* 0x0003e2000812187c */
[----:B------:R-:W-:-:S04]  /*4c5f0*/  IADD3 R28, P1, R28, R4, RZ ;  /* 0x000000041c1c7210 */ /* 0x000fc80007f3e0ff */
[----:B-1----:R-:W-:Y:S01]  /*4c600*/  MOV R30, R28 ;  /* 0x0000001c001e7202 */ /* 0x002fe20000000f00 */
[----:B------:R1:W-:Y:S01]  /*4c610*/  STL [R1+0x1a1c], R28 ;  /* 0x001a1c1c01007387 */ /* 0x0003e20000100800 */
[----:B------:R-:W-:-:S04]  /*4c620*/  IMAD.X R29, R29, 0x1, R3, P1 ;  /* 0x000000011d1d7824 */ /* 0x000fc800008e0603 */
[----:B------:R-:W-:Y:S01]  /*4c630*/  IMAD.MOV.U32 R31, RZ, RZ, R29 ;  /* 0x000000ffff1f7224 */ /* 0x000fe200078e001d */
[----:B------:R1:W-:Y:S04]  /*4c640*/  STL [R1+0x1a18], R29 ;  /* 0x001a181d01007387 */ /* 0x0003e80000100800 */
[----:B------:R1:W-:Y:S01]  /*4c650*/  LDGSTS.E [R6+-0x3e400], desc[UR60][R30.64], P0 ;  /* 0xc1c000001e067fae */ /* 0x0003e2000812187c */
[----:B------:R-:W-:-:S05]  /*4c660*/  IADD3 R9, P2, R9, R4, RZ ;  /* 0x0000000409097210 */ /* 0x000fca0007f5e0ff */
[----:B------:R-:W-:Y:S01]  /*4c670*/  IMAD.X R10, R10, 0x1, R3, P2 ;  /* 0x000000010a0a7824 */ /* 0x000fe200010e0603 */
[----:B------:R-:W-:Y:S01]  /*4c680*/  STL [R1+0x1a3c], R9 ;  /* 0x001a3c0901007387 */ /* 0x000fe20000100800 */
[----:B-1----:R-:W-:-:S03]  /*4c690*/  IMAD.MOV.U32 R30, RZ, RZ, R9 ;  /* 0x000000ffff1e7224 */ /* 0x002fc600078e0009 */
[----:B------:R-:W4:Y:S01]  /*4c6a0*/  LDL.LU R28, [R1+0x1adc] ;  /* 0x001adc00011c7983 */ /* 0x000f220000300800 */
[----:B------:R-:W-:-:S03]  /*4c6b0*/  IMAD.MOV.U32 R31, RZ, RZ, R10 ;  /* 0x000000ffff1f7224 */ /* 0x000fc600078e000a */
[----:B------:R1:W-:Y:S04]  /*4c6c0*/  STL [R1+0x1a38], R10 ;  /* 0x001a380a01007387 */ /* 0x0003e80000100800 */
[----:B------:R-:W4:Y:S04]  /*4c6d0*/  LDL.LU R29, [R1+0x1ad8] ;  /* 0x001ad800011d7983 */ /* 0x000f280000300800 */
[----:B------:R2:W-:Y:S04]  /*4c6e0*/  LDGSTS.E [R6+-0x3e000], desc[UR60][R30.64], P0 ;  /* 0xc20000001e067fae */ /* 0x0005e8000812187c */
[----:B-1----:R-:W4:Y:S04]  /*4c6f0*/  LDL.LU R10, [R1+0x1af8] ;  /* 0x001af800010a7983 */ /* 0x002f280000300800 */
[----:B------:R-:W4:Y:S01]  /*4c700*/  LDL.LU R9, [R1+0x1afc] ;  /* 0x001afc0001097983 */ /* 0x000f220000300800 */
[----:B--2---:R-:W-:-:S05]  /*4c710*/  IADD3 R5, P1, R5, R4, RZ ;  /* 0x0000000405057210 */ /* 0x004fca0007f3e0ff */
[----:B------:R1:W-:Y:S01]  /*4c720*/  STL [R1+0x1a5c], R5 ;  /* 0x001a5c0501007387 */ /* 0x0003e20000100800 */
[----:B------:R-:W-:Y:S01]  /*4c730*/  IMAD.MOV.U32 R30, RZ, RZ, R5 ;  /* 0x000000ffff1e7224 */ /* 0x000fe200078e0005 */
[----:B------:R-:W-:-:S05]  /*4c740*/  IADD3.X R27, R27, R3, RZ, P1, !PT ;  /* 0x000000031b1b7210 */ /* 0x000fca0000ffe4ff */
[----:B------:R-:W-:Y:S01]  /*4c750*/  IMAD.MOV.U32 R31, RZ, RZ, R27 ;  /* 0x000000ffff1f7224 */ /* 0x000fe200078e001b */
[----:B------:R2:W-:Y:S04]  /*4c760*/  STL [R1+0x1a58], R27 ;  /* 0x001a581b01007387 */ /* 0x0005e80000100800 */
[----:B------:R2:W-:Y:S01]  /*4c770*/  LDGSTS.E [R6+-0x3dc00], desc[UR60][R30.64], P0 ;  /* 0xc24000001e067fae */ /* 0x0005e2000812187c */
[----:B---3--:R-:W-:-:S05]  /*4c780*/  IADD3 R8, P2, R8, R4, RZ ;  /* 0x0000000408087210 */ /* 0x008fca0007f5e0ff */
[----:B------:R-:W-:Y:S01]  /*4c790*/  IMAD.X R26, R26, 0x1, R3, P2 ;  /* 0x000000011a1a7824 */ /* 0x000fe200010e0603 */
[----:B------:R-:W-:Y:S04]  /*4c7a0*/  STL [R1+0x1a7c], R8 ;  /* 0x001a7c0801007387 */ /* 0x000fe80000100800 */
[----:B-1----:R-:W3:Y:S01]  /*4c7b0*/  LDL.LU R5, [R1+0x1b1c] ;  /* 0x001b1c0001057983 */ /* 0x002ee20000300800 */
[----:B--2---:R-:W-:Y:S01]  /*4c7c0*/  IMAD.MOV.U32 R31, RZ, RZ, R26 ;  /* 0x000000ffff1f7224 */ /* 0x004fe200078e001a */
[----:B------:R-:W-:Y:S02]  /*4c7d0*/  MOV R30, R8 ;  /* 0x00000008001e7202 */ /* 0x000fe40000000f00 */
[----:B------:R1:W-:Y:S04]  /*4c7e0*/  STL [R1+0x1a78], R26 ;  /* 0x001a781a01007387 */ /* 0x0003e80000100800 */
[----:B------:R-:W2:Y:S04]  /*4c7f0*/  LDL.LU R27, [R1+0x1b18] ;  /* 0x001b1800011b7983 */ /* 0x000ea80000300800 */
[----:B------:R4:W-:Y:S04]  /*4c800*/  LDGSTS.E [R6+-0x3d800], desc[UR60][R30.64], P0 ;  /* 0xc28000001e067fae */ /* 0x0009e8000812187c */
[----:B-1----:R-:W2:Y:S04]  /*4c810*/  LDL.LU R26, [R1+0x1b38] ;  /* 0x001b3800011a7983 */ /* 0x002ea80000300800 */
[----:B------:R-:W2:Y:S01]  /*4c820*/  LDL.LU R8, [R1+0x1b3c] ;  /* 0x001b3c0001087983 */ /* 0x000ea20000300800 */
[----:B----4-:R-:W-:-:S04]  /*4c830*/  IADD3 R24, P1, R24, R4, RZ ;  /* 0x0000000418187210 */ /* 0x010fc80007f3e0ff */
[----:B------:R-:W-:Y:S01]  /*4c840*/  MOV R30, R24 ;  /* 0x00000018001e7202 */ /* 0x000fe20000000f00 */
        /* <DEDUP_REMOVED lines=9> */
[----:B------:R-:W2:Y:S01]  /*4c8e0*/  LDL.LU R24, [R1+0x1b5c] ;  /* 0x001b5c0001187983 */ /* 0x000ea20000300800 */
[----:B------:R-:W-:-:S03]  /*4c8f0*/  IMAD.MOV.U32 R31, RZ, RZ, R12 ;  /* 0x000000ffff1f7224 */ /* 0x000fc600078e000c */
[----:B------:R1:W-:Y:S04]  /*4c900*/  STL [R1+0x1ab8], R12 ;  /* 0x001ab80c01007387 */ /* 0x0003e80000100800 */
[----:B----4-:R-:W4:Y:S04]  /*4c910*/  LDL.LU R25, [R1+0x1b58] ;  /* 0x001b580001197983 */ /* 0x010f280000300800 */
[----:B------:R1:W-:Y:S04]  /*4c920*/  LDGSTS.E [R6+-0x3d000], desc[UR60][R30.64], P0 ;  /* 0xc30000001e067fae */ /* 0x0003e8000812187c */
[----:B-1----:R-:W4:Y:S04]  /*4c930*/  LDL.LU R12, [R1+0x1b78] ;  /* 0x001b7800010c7983 */ /* 0x002f280000300800 */
[----:B------:R-:W4:Y:S01]  /*4c940*/  LDL.LU R11, [R1+0x1b7c] ;  /* 0x001b7c00010b7983 */ /* 0x000f220000300800 */
[----:B------:R-:W-:-:S04]  /*4c950*/  IADD3 R28, P1, R28, R4, RZ ;  /* 0x000000041c1c7210 */ /* 0x000fc80007f3e0ff */
[----:B------:R-:W-:Y:S01]  /*4c960*/  IADD3.X R29, R29, R3, RZ, P1, !PT ;  /* 0x000000031d1d7210 */ /* 0x000fe20000ffe4ff */
[----:B------:R-:W-:Y:S01]  /*4c970*/  IMAD.MOV.U32 R30, RZ, RZ, R28 ;  /* 0x000000ffff1e7224 */ /* 0x000fe200078e001c */
[----:B------:R1:W-:Y:S03]  /*4c980*/  STL [R1+0x1adc], R28 ;  /* 0x001adc1c01007387 */ /* 0x0003e60000100800 */
[----:B------:R-:W-:Y:S01]  /*4c990*/  IMAD.MOV.U32 R31, RZ, RZ, R29 ;  /* 0x000000ffff1f7224 */ /* 0x000fe200078e001d */
[----:B------:R1:W-:Y:S04]  /*4c9a0*/  STL [R1+0x1ad8], R29 ;  /* 0x001ad81d01007387 */ /* 0x0003e80000100800 */
[----:B------:R1:W-:Y:S01]  /*4c9b0*/  LDGSTS.E [R6+-0x3cc00], desc[UR60][R30.64], P0 ;  /* 0xc34000001e067fae */ /* 0x0003e2000812187c */
[----:B------:R-:W-:-:S05]  /*4c9c0*/  IADD3 R9, P2, R9, R4, RZ ;  /* 0x0000000409097210 */ /* 0x000fca0007f5e0ff */
[----:B------:R-:W-:Y:S01]  /*4c9d0*/  IMAD.X R10, R10, 0x1, R3, P2 ;  /* 0x000000010a0a7824 */ /* 0x000fe200010e0603 */
[----:B------:R-:W-:Y:S04]  /*4c9e0*/  STL [R1+0x1afc], R9 ;  /* 0x001afc0901007387 */ /* 0x000fe80000100800 */
[----:B-1----:R-:W4:Y:S01]  /*4c9f0*/  LDL.LU R28, [R1+0x1b9c] ;  /* 0x001b9c00011c7983 */ /* 0x002f220000300800 */
[----:B------:R-:W-:Y:S01]  /*4ca00*/  MOV R30, R9 ;  /* 0x00000009001e7202 */ /* 0x000fe20000000f00 */
[----:B------:R-:W-:Y:S02]  /*4ca10*/  IMAD.MOV.U32 R31, RZ, RZ, R10 ;  /* 0x000000ffff1f7224 */ /* 0x000fe400078e000a */
[----:B------:R1:W-:Y:S04]  /*4ca20*/  STL [R1+0x1af8], R10 ;  /* 0x001af80a01007387 */ /* 0x0003e80000100800 */
[----:B------:R-:W4:Y:S04]  /*4ca30*/  LDL.LU R29, [R1+0x1b98] ;  /* 0x001b9800011d7983 */ /* 0x000f280000300800 */
[----:B------:R3:W-:Y:S04]  /*4ca40*/  LDGSTS.E [R6+-0x3c800], desc[UR60][R30.64], P0 ;  /* 0xc38000001e067fae */ /* 0x0007e8000812187c */
[----:B-1----:R-:W4:Y:S04]  /*4ca50*/  LDL.LU R10, [R1+0x1bb8] ;  /* 0x001bb800010a7983 */ /* 0x002f280000300800 */
[----:B------:R-:W4:Y:S01]  /*4ca60*/  LDL.LU R9, [R1+0x1bbc] ;  /* 0x001bbc0001097983 */ /* 0x000f220000300800 */
[----:B---3--:R-:W-:-:S04]  /*4ca70*/  IADD3 R5, P1, R5, R4, RZ ;  /* 0x0000000405057210 */ /* 0x008fc80007f3e0ff */
[----:B------:R-:W-:Y:S01]  /*4ca80*/  MOV R30, R5 ;  /* 0x00000005001e7202 */ /* 0x000fe20000000f00 */
[----:B--2---:R-:W-:Y:S01]  /*4ca90*/  IMAD.X R27, R27, 0x1, R3, P1 ;  /* 0x000000011b1b7824 */ /* 0x004fe200008e0603 */
[----:B------:R1:W-:Y:S03]  /*4caa0*/  STL [R1+0x1b1c], R5 ;  /* 0x001b1c0501007387 */ /* 0x0003e60000100800 */
[----:B------:R-:W-:Y:S01]  /*4cab0*/  IMAD.MOV.U32 R31, RZ, RZ, R27 ;  /* 0x000000ffff1f7224 */ /* 0x000fe200078e001b */
[----:B------:R-:W-:Y:S04]  /*4cac0*/  STL [R1+0x1b18], R27 ;  /* 0x001b181b01007387 */ /* 0x000fe80000100800 */
[----:B------:R2:W-:Y:S01]  /*4cad0*/  LDGSTS.E [R6+-0x3c400], desc[UR60][R30.64], P0 ;  /* 0xc3c000001e067fae */ /* 0x0005e2000812187c */
[----:B------:R-:W-:-:S05]  /*4cae0*/  IADD3 R8, P2, R8, R4, RZ ;  /* 0x0000000408087210 */ /* 0x000fca0007f5e0ff */
[----:B------:R-:W-:Y:S01]  /*4caf0*/  IMAD.X R26, R26, 0x1, R3, P2 ;  /* 0x000000011a1a7824 */ /* 0x000fe200010e0603 */
[----:B------:R3:W-:Y:S01]  /*4cb00*/  STL [R1+0x1b3c], R8 ;  /* 0x001b3c0801007387 */ /* 0x0007e20000100800 */
[----:B--2---:R-:W-:-:S03]  /*4cb10*/  IMAD.MOV.U32 R30, RZ, RZ, R8 ;  /* 0x000000ffff1e7224 */ /* 0x004fc600078e0008 */
[----:B-1----:R-:W2:Y:S01]  /*4cb20*/  LDL.LU R5, [R1+0x1bdc] ;  /* 0x001bdc0001057983 */ /* 0x002ea20000300800 */
[----:B------:R-:W-:-:S03]  /*4cb30*/  IMAD.MOV.U32 R31, RZ, RZ, R26 ;  /* 0x000000ffff1f7224 */ /* 0x000fc600078e001a */
[----:B------:R1:W-:Y:S04]  /*4cb40*/  STL [R1+0x1b38], R26 ;  /* 0x001b381a01007387 */ /* 0x0003e80000100800 */
[----:B---3--:R-:W3:Y:S04]  /*4cb50*/  LDL.LU R8, [R1+0x1bd8] ;  /* 0x001bd80001087983 */ /* 0x008ee80000300800 */
[----:B------:R-:W3:Y:S04]  /*4cb60*/  LDL.LU R27, [R1+0x1bf8] ;  /* 0x001bf800011b7983 */ /* 0x000ee80000300800 */
[----:B-1----:R-:W3:Y:S04]  /*4cb70*/  LDL.LU R26, [R1+0x1bfc] ;  /* 0x001bfc00011a7983 */ /* 0x002ee80000300800 */
[----:B------:R1:W-:Y:S01]  /*4cb80*/  LDGSTS.E [R6+-0x3c000], desc[UR60][R30.64], P0 ;  /* 0xc40000001e067fae */ /* 0x0003e2000812187c */
[----:B------:R-:W-:-:S04]  /*4cb90*/  IADD3 R24, P1, R24, R4, RZ ;  /* 0x0000000418187210 */ /* 0x000fc80007f3e0ff */
[----:B----4-:R-:W-:Y:S01]  /*4cba0*/  IADD3.X R25, R25, R3, RZ, P1, !PT ;  /* 0x0000000319197210 */ /* 0x010fe20000ffe4ff */
[----:B-1----:R-:W-:Y:S01]  /*4cbb0*/  IMAD.MOV.U32 R30, RZ, RZ, R24 ;  /* 0x000000ffff1e7224 */ /* 0x002fe200078e0018 */
[----:B------:R1:W-:Y:S03]  /*4cbc0*/  STL [R1+0x1b5c], R24 ;  /* 0x001b5c1801007387 */ /* 0x0003e60000100800 */
[----:B------:R-:W-:Y:S01]  /*4cbd0*/  IMAD.MOV.U32 R31, RZ, RZ, R25 ;  /* 0x000000ffff1f7224 */ /* 0x000fe200078e0019 */
[----:B------:R-:W-:Y:S01]  /*4cbe0*/  IADD3 R11, P2, R11, R4, RZ ;  /* 0x000000040b0b7210 */ /* 0x000fe20007f5e0ff */
[----:B------:R4:W-:Y:S04]  /*4cbf0*/  STL [R1+0x1b58], R25 ;  /* 0x001b581901007387 */ /* 0x0009e80000100800 */
[----:B------:R-:W-:Y:S01]  /*4cc00*/  IMAD.X R12, R12, 0x1, R3, P2 ;  /* 0x000000010c0c7824 */ /* 0x000fe200010e0603 */
[----:B------:R-:W-:Y:S04]  /*4cc10*/  STL [R1+0x1b7c], R11 ;  /* 0x001b7c0b01007387 */ /* 0x000fe80000100800 */
[----:B-1----:R-:W3:Y:S04]  /*4cc20*/  LDL.LU R24, [R1+0x1c1c] ;  /* 0x001c1c0001187983 */ /* 0x002ee80000300800 */
[----:B------:R1:W-:Y:S04]  /*4cc30*/  STL [R1+0x1b78], R12 ;  /* 0x001b780c01007387 */ /* 0x0003e80000100800 */
[----:B------:R1:W-:Y:S04]  /*4cc40*/  LDGSTS.E [R6+-0x3bc00], desc[UR60][R30.64], P0 ;  /* 0xc44000001e067fae */ /* 0x0003e8000812187c */
[----:B----4-:R-:W4:Y:S01]  /*4cc50*/  LDL.LU R25, [R1+0x1c18] ;  /* 0x001c180001197983 */ /* 0x010f220000300800 */
[----:B-1----:R-:W-:Y:S01]  /*4cc60*/  IMAD.MOV.U32 R31, RZ, RZ, R12 ;  /* 0x000000ffff1f7224 */ /* 0x002fe200078e000c */
[----:B------:R-:W-:-:S02]  /*4cc70*/  MOV R30, R11 ;  /* 0x0000000b001e7202 */ /* 0x000fc40000000f00 */
[----:B------:R-:W4:Y:S04]  /*4cc80*/  LDL.LU R12, [R1+0x1c38] ;  /* 0x001c3800010c7983 */ /* 0x000f280000300800 */
[----:B------:R-:W4:Y:S04]  /*4cc90*/  LDL.LU R11, [R1+0x1c3c] ;  /* 0x001c3c00010b7983 */ /* 0x000f280000300800 */
[----:B------:R1:W-:Y:S01]  /*4cca0*/  LDGSTS.E [R6+-0x3b800], desc[UR60][R30.64], P0 ;  /* 0xc48000001e067fae */ /* 0x0003e2000812187c */
[----:B------:R-:W-:-:S04]  /*4ccb0*/  IADD3 R28, P1, R28, R4, RZ ;  /* 0x000000041c1c7210 */ /* 0x000fc80007f3e0ff */
[----:B-1----:R-:W-:Y:S01]  /*4ccc0*/  MOV R30, R28 ;  /* 0x0000001c001e7202 */ /* 0x002fe20000000f00 */
[----:B------:R-:W-:-:S04]  /*4ccd0*/  IMAD.X R29, R29, 0x1, R3, P1 ;  /* 0x000000011d1d7824 */ /* 0x000fc800008e0603 */
[----:B------:R-:W-:Y:S01]  /*4cce0*/  IMAD.MOV.U32 R31, RZ, RZ, R29 ;  /* 0x000000ffff1f7224 */ /* 0x000fe200078e001d */
[----:B------:R-:W-:Y:S01]  /*4ccf0*/  IADD3 R9, P2, R9, R4, RZ ;  /* 0x0000000409097210 */ /* 0x000fe20007f5e0ff */
[----:B------:R1:W-:Y:S04]  /*4cd00*/  STL [R1+0x1b9c], R28 ;  /* 0x001b9c1c01007387 */ /* 0x0003e80000100800 */
[----:B------:R-:W-:Y:S01]  /*4cd10*/  IMAD.X R10, R10, 0x1, R3, P2 ;  /* 0x000000010a0a7824 */ /* 0x000fe200010e0603 */
[----:B------:R1:W-:Y:S04]  /*4cd20*/  LDGSTS.E [R6+-0x3b400], desc[UR60][R30.64], P0 ;  /* 0xc4c000001e067fae */ /* 0x0003e8000812187c */
[----:B------:R1:W-:Y:S04]  /*4cd30*/  STL [R1+0x1b98], R29 ;  /* 0x001b981d01007387 */ /* 0x0003e80000100800 */
        /* <DEDUP_REMOVED lines=9> */
[----:B--2---:R-:W-:-:S04]  /*4cdd0*/  IADD3 R5, P1, R5, R4, RZ ;  /* 0x0000000405057210 */ /* 0x004fc80007f3e0ff */
[----:B---3--:R-:W-:Y:S01]  /*4cde0*/  IADD3.X R8, R8, R3, RZ, P1, !PT ;  /* 0x0000000308087210 */ /* 0x008fe20000ffe4ff */
[----:B------:R-:W-:Y:S01]  /*4cdf0*/  IMAD.MOV.U32 R30, RZ, RZ, R5 ;  /* 0x000000ffff1e7224 */ /* 0x000fe200078e0005 */
[----:B------:R-:W-:Y:S01]  /*4ce00*/  STL [R1+0x1bdc], R5 ;  /* 0x001bdc0501007387 */ /* 0x000fe20000100800 */
[----:B------:R-:W-:Y:S02]  /*4ce10*/  IADD3 R26, P2, R26, R4, RZ ;  /* 0x000000041a1a7210 */ /* 0x000fe40007f5e0ff */
[----:B------:R-:W-:Y:S01]  /*4ce20*/  IMAD.MOV.U32 R31, RZ, RZ, R8 ;  /* 0x000000ffff1f7224 */ /* 0x000fe200078e0008 */
[----:B------:R1:W-:Y:S02]  /*4ce30*/  STL [R1+0x1bd8], R8 ;  /* 0x001bd80801007387 */ /* 0x0003e40000100800 */
[----:B------:R-:W-:Y:S02]  /*4ce40*/  IMAD.X R27, R27, 0x1, R3, P2 ;  /* 0x000000011b1b7824 */ /* 0x000fe400010e0603 */
[----:B------:R-:W-:Y:S04]  /*4ce50*/  STL [R1+0x1bfc], R26 ;  /* 0x001bfc1a01007387 */ /* 0x000fe80000100800 */
[----:B------:R2:W-:Y:S04]  /*4ce60*/  LDGSTS.E [R6+-0x3ac00], desc[UR60][R30.64], P0 ;  /* 0xc54000001e067fae */ /* 0x0005e8000812187c */
[----:B-1----:R-:W3:Y:S04]  /*4ce70*/  LDL.LU R8, [R1+0x1c98] ;  /* 0x001c980001087983 */ /* 0x002ee80000300800 */
[----:B------:R1:W-:Y:S04]  /*4ce80*/  STL [R1+0x1bf8], R27 ;  /* 0x001bf81b01007387 */ /* 0x0003e80000100800 */
[----:B------:R-:W3:Y:S01]  /*4ce90*/  LDL.LU R5, [R1+0x1c9c] ;  /* 0x001c9c0001057983 */ /* 0x000ee20000300800 */
[----:B--2---:R-:W-:Y:S01]  /*4cea0*/  IMAD.MOV.U32 R31, RZ, RZ, R27 ;  /* 0x000000ffff1f7224 */ /* 0x004fe200078e001b */
[----:B------:R-:W-:-:S02]  /*4ceb0*/  MOV R30, R26 ;  /* 0x0000001a001e7202 */ /* 0x000fc40000000f00 */
[----:B-1----:R-:W2:Y:S04]  /*4cec0*/  LDL.LU R27, [R1+0x1cb8] ;  /* 0x001cb800011b7983 */ /* 0x002ea80000300800 */
[----:B------:R-:W2:Y:S04]  /*4ced0*/  LDL.LU R26, [R1+0x1cbc] ;  /* 0x001cbc00011a7983 */ /* 0x000ea80000300800 */
[----:B------:R1:W-:Y:S01]  /*4cee0*/  LDGSTS.E [R6+-0x3a800], desc[UR60][R30.64], P0 ;  /* 0xc58000001e067fae */ /* 0x0003e2000812187c */
[----:B------:R-:W-:-:S05]  /*4cef0*/  IADD3 R24, P1, R24, R4, RZ ;  /* 0x0000000418187210 */ /* 0x000fca0007f3e0ff */
[----:B------:R-:W-:Y:S01]  /*4cf00*/  STL [R1+0x1c1c], R24 ;  /* 0x001c1c1801007387 */ /* 0x000fe20000100800 */
[----:B----4-:R-:W-:Y:S01]  /*4cf10*/  IMAD.X R25, R25, 0x1, R3, P1 ;  /* 0x0000000119197824 */ /* 0x010fe200008e0603 */
[----:B-1----:R-:W-:-:S03]  /*4cf20*/  MOV R30, R24 ;  /* 0x00000018001e7202 */ /* 0x002fc60000000f00 */
[----:B------:R-:W-:Y:S01]  /*4cf30*/  IMAD.MOV.U32 R31, RZ, RZ, R25 ;  /* 0x000000ffff1f7224 */ /* 0x000fe200078e0019 */
[----:B------:R1:W-:Y:S04]  /*4cf40*/  STL [R1+0x1c18], R25 ;  /* 0x001c181901007387 */ /* 0x0003e80000100800 */
[----:B------:R4:W-:Y:S01]  /*4cf50*/  LDGSTS.E [R6+-0x3a400], desc[UR60][R30.64], P0 ;  /* 0xc5c000001e067fae */ /* 0x0009e2000812187c */
[----:B------:R-:W-:-:S05]  /*4cf60*/  IADD3 R11, P2, R11, R4, RZ ;  /* 0x000000040b0b7210 */ /* 0x000fca0007f5e0ff */
[----:B------:R-:W-:Y:S01]  /*4cf70*/  IMAD.X R12, R12, 0x1, R3, P2 ;  /* 0x000000010c0c7824 */ /* 0x000fe200010e0603 */
[----:B------:R-:W-:Y:S04]  /*4cf80*/  STL [R1+0x1c3c], R11 ;  /* 0x001c3c0b01007387 */ /* 0x000fe80000100800 */
[----:B-1----:R-:W2:Y:S04]  /*4cf90*/  LDL.LU R25, [R1+0x1cd8] ;  /* 0x001cd80001197983 */ /* 0x002ea80000300800 */
[----:B------:R1:W-:Y:S01]  /*4cfa0*/  STL [R1+0x1c38], R12 ;  /* 0x001c380c01007387 */ /* 0x0003e20000100800 */
[----:B----4-:R-:W-:-:S03]  /*4cfb0*/  IMAD.MOV.U32 R31, RZ, RZ, R12 ;  /* 0x000000ffff1f7224 */ /* 0x010fc600078e000c */
[----:B------:R-:W4:Y:S01]  /*4cfc0*/  LDL.LU R24, [R1+0x1cdc] ;  /* 0x001cdc0001187983 */ /* 0x000f220000300800 */
[----:B------:R-:W-:-:S03]  /*4cfd0*/  IMAD.MOV.U32 R30, RZ, RZ, R11 ;  /* 0x000000ffff1e7224 */ /* 0x000fc600078e000b */
[----:B-1----:R-:W4:Y:S04]  /*4cfe0*/  LDL.LU R12, [R1+0x1cf8] ;  /* 0x001cf800010c7983 */ /* 0x002f280000300800 */
[----:B------:R-:W4:Y:S04]  /*4cff0*/  LDL.LU R11, [R1+0x1cfc] ;  /* 0x001cfc00010b7983 */ /* 0x000f280000300800 */
[----:B------:R-:W-:Y:S01]  /*4d000*/  LDGSTS.E [R6+-0x3a000], desc[UR60][R30.64], P0 ;  /* 0xc60000001e067fae */ /* 0x000fe2000812187c */
[----:B------:R-:W-:-:S04]  /*4d010*/  IADD3 R28, P1, R28, R4, RZ ;  /* 0x000000041c1c7210 */ /* 0x000fc80007f3e0ff */
[----:B------:R-:W-:Y:S01]  /*4d020*/  IADD3.X R29, R29, R3, RZ, P1, !PT ;  /* 0x000000031d1d7210 */ /* 0x000fe20000ffe4ff */
[----:B------:R1:W-:Y:S01]  /*4d030*/  STL [R1+0x1c5c], R28 ;  /* 0x001c5c1c01007387 */ /* 0x0003e20000100800 */
[----:B------:R-:W-:-:S03]  /*4d040*/  IADD3 R9, P2, R9, R4, RZ ;  /* 0x0000000409097210 */ /* 0x000fc60007f5e0ff */
[----:B------:R1:W-:Y:S02]  /*4d050*/  STL [R1+0x1c58], R29 ;  /* 0x001c581d01007387 */ /* 0x0003e40000100800 */
[----:B------:R-:W-:Y:S02]  /*4d060*/  IMAD.X R10, R10, 0x1, R3, P2 ;  /* 0x000000010a0a7824 */ /* 0x000fe400010e0603 */
[----:B------:R1:W-:Y:S04]  /*4d070*/  LDGSTS.E [R6+-0x39c00], desc[UR60][R28.64], P0 ;  /* 0xc64000001c067fae */ /* 0x0003e8000812187c */
[----:B------:R-:W-:Y:S04]  /*4d080*/  STL [R1+0x1c7c], R9 ;  /* 0x001c7c0901007387 */ /* 0x000fe80000100800 */
[----:B------:R1:W-:Y:S02]  /*4d090*/  STL [R1+0x1c78], R10 ;  /* 0x001c780a01007387 */ /* 0x0003e40000100800 */
[----:B-1----:R-:W-:-:S02]  /*4d0a0*/  IMAD.MOV.U32 R28, RZ, RZ, R9 ;  /* 0x000000ffff1c7224 */ /* 0x002fc400078e0009 */
[----:B------:R-:W-:Y:S02]  /*4d0b0*/  IMAD.MOV.U32 R29, RZ, RZ, R10 ;  /* 0x000000ffff1d7224 */ /* 0x000fe400078e000a */
[----:B------:R-:W4:Y:S04]  /*4d0c0*/  LDL.LU R10, [R1+0x1d18] ;  /* 0x001d1800010a7983 */ /* 0x000f280000300800 */
[----:B------:R-:W4:Y:S04]  /*4d0d0*/  LDL.LU R9, [R1+0x1d1c] ;  /* 0x001d1c0001097983 */ /* 0x000f280000300800 */
[----:B------:R1:W-:Y:S01]  /*4d0e0*/  LDGSTS.E [R6+-0x39800], desc[UR60][R28.64], P0 ;  /* 0xc68000001c067fae */ /* 0x0003e2000812187c */
[----:B---3--:R-:W-:-:S04]  /*4d0f0*/  IADD3 R5, P1, R5, R4, RZ ;  /* 0x0000000405057210 */ /* 0x008fc80007f3e0ff */
[----:B------:R-:W-:Y:S02]  /*4d100*/  IADD3.X R8, R8, R3, RZ, P1, !PT ;  /* 0x0000000308087210 */ /* 0x000fe40000ffe4ff */
[----:B--2---:R-:W-:Y:S01]  /*4d110*/  IADD3 R26, P2, R26, R4, RZ ;  /* 0x000000041a1a7210 */ /* 0x004fe20007f5e0ff */
[----:B------:R-:W-:Y:S02]  /*4d120*/  STL [R1+0x1c9c], R5 ;  /* 0x001c9c0501007387 */ /* 0x000fe40000100800 */
[----:B-1----:R-:W-:Y:S02]  /*4d130*/  IMAD.MOV.U32 R29, RZ, RZ, R8 ;  /* 0x000000ffff1d7224 */ /* 0x002fe400078e0008 */
[----:B------:R-:W-:Y:S01]  /*4d140*/  IMAD.X R27, R27, 0x1, R3, P2 ;  /* 0x000000011b1b7824 */ /* 0x000fe200010e0603 */
[----:B------:R1:W-:Y:S01]  /*4d150*/  STL [R1+0x1c98], R8 ;  /* 0x001c980801007387 */ /* 0x0003e20000100800 */
[----:B------:R-:W-:-:S03]  /*4d160*/  IMAD.MOV.U32 R28, RZ, RZ, R5 ;  /* 0x000000ffff1c7224 */ /* 0x000fc600078e0005 */
[----:B------:R2:W-:Y:S04]  /*4d170*/  STL [R1+0x1cbc], R26 ;  /* 0x001cbc1a01007387 */ /* 0x0005e80000100800 */
[----:B------:R-:W-:Y:S04]  /*4d180*/  LDGSTS.E [R6+-0x39400], desc[UR60][R28.64], P0 ;  /* 0xc6c000001c067fae */ /* 0x000fe8000812187c */
[----:B-1----:R-:W3:Y:S04]  /*4d190*/  LDL.LU R8, [R1+0x1d38] ;  /* 0x001d380001087983 */ /* 0x002ee80000300800 */
[----:B------:R1:W-:Y:S04]  /*4d1a0*/  STL [R1+0x1cb8], R27 ;  /* 0x001cb81b01007387 */ /* 0x0003e80000100800 */
[----:B------:R-:W3:Y:S04]  /*4d1b0*/  LDL.LU R5, [R1+0x1d3c] ;  /* 0x001d3c0001057983 */ /* 0x000ee80000300800 */
[----:B------:R-:W3:Y:S04]  /*4d1c0*/  LDL.LU.64 R28, [R1+0x1020] ;  /* 0x00102000011c7983 */ /* 0x000ee80000300a00 */
[----:B------:R2:W-:Y:S01]  /*4d1d0*/  LDGSTS.E [R6+-0x39000], desc[UR60][R26.64], P0 ;  /* 0xc70000001a067fae */ /* 0x0005e2000812187c */
[----:B----4-:R-:W-:-:S04]  /*4d1e0*/  IADD3 R24, P1, R24, R4, RZ ;  /* 0x0000000418187210 */ /* 0x010fc80007f3e0ff */
[----:B------:R-:W-:Y:S01]  /*4d1f0*/  IADD3.X R25, R25, R3, RZ, P1, !PT ;  /* 0x0000000319197210 */ /* 0x000fe20000ffe4ff */
[----:B------:R-:W-:Y:S01]  /*4d200*/  STL [R1+0x1cdc], R24 ;  /* 0x001cdc1801007387 */ /* 0x000fe20000100800 */
[----:B------:R-:W-:-:S03]  /*4d210*/  IADD3 R11, P2, R11, R4, RZ ;  /* 0x000000040b0b7210 */ /* 0x000fc60007f5e0ff */
[----:B------:R4:W-:Y:S04]  /*4d220*/  STL [R1+0x1cd8], R25 ;  /* 0x001cd81901007387 */ /* 0x0009e80000100800 */
[----:B------:R-:W-:Y:S01]  /*4d230*/  STL [R1+0x1cfc], R11 ;  /* 0x001cfc0b01007387 */ /* 0x000fe20000100800 */
[----:B------:R-:W-:-:S03]  /*4d240*/  IMAD.X R12, R12, 0x1, R3, P2 ;  /* 0x000000010c0c7824 */ /* 0x000fc600010e0603 */
[----:B------:R-:W3:Y:S04]  /*4d250*/  LDL.LU.64 R38, [R1+0x1000] ;  /* 0x0010000001267983 */ /* 0x000ee80000300a00 */
[----:B------:R-:W-:Y:S04]  /*4d260*/  STL [R1+0x1cf8], R12 ;  /* 0x001cf80c01007387 */ /* 0x000fe80000100800 */
[----:B------:R-:W3:Y:S04]  /*4d270*/  LDL.LU.64 R36, [R1+0xfe0] ;  /* 0x000fe00001247983 */ /* 0x000ee80000300a00 */
[----:B------:R-:W3:Y:S01]  /*4d280*/  LDL.LU.64 R34, [R1+0xfc0] ;  /* 0x000fc00001227983 */ /* 0x000ee20000300a00 */
[----:B--2---:R-:W-:-:S02]  /*4d290*/  IMAD.MOV.U32 R26, RZ, RZ, R11 ;  /* 0x000000ffff1a7224 */ /* 0x004fc400078e000b */
[----:B-1----:R-:W-:Y:S01]  /*4d2a0*/  IMAD.MOV.U32 R27, RZ, RZ, R12 ;  /* 0x000000ffff1b7224 */ /* 0x002fe200078e000c */
[----:B------:R-:W-:Y:S04]  /*4d2b0*/  LDGSTS.E [R6+-0x38c00], desc[UR60][R24.64], P0 ;  /* 0xc740000018067fae */ /* 0x000fe8000812187c */
[----:B------:R1:W-:Y:S04]  /*4d2c0*/  LDGSTS.E [R6+-0x38800], desc[UR60][R26.64], P0 ;  /* 0xc78000001a067fae */ /* 0x0003e8000812187c */
[----:B----4-:R-:W2:Y:S01]  /*4d2d0*/  LDL.LU.64 R24, [R1+0xfa0] ;  /* 0x000fa00001187983 */ /* 0x010ea20000300a00 */
[----:B------:R-:W-:-:S04]  /*4d2e0*/  IADD3 R9, P1, R9, R4, RZ ;  /* 0x0000000409097210 */ /* 0x000fc80007f3e0ff */
[----:B------:R-:W-:Y:S01]  /*4d2f0*/  IADD3.X R10, R10, R3, RZ, P1, !PT ;  /* 0x000000030a0a7210 */ /* 0x000fe20000ffe4ff */
[----:B------:R-:W-:Y:S04]  /*4d300*/  STL [R1+0x1d1c], R9 ;  /* 0x001d1c0901007387 */ /* 0x000fe80000100800 */
[----:B------:R4:W-:Y:S01]  /*4d310*/  STL [R1+0x1d18], R10 ;  /* 0x001d180a01007387 */ /* 0x0009e20000100800 */
[----:B-1----:R-:W-:Y:S02]  /*4d320*/  IMAD.MOV.U32 R27, RZ, RZ, R10 ;  /* 0x000000ffff1b7224 */ /* 0x002fe400078e000a */
[----:B------:R-:W-:-:S05]  /*4d330*/  IMAD.MOV.U32 R26, RZ, RZ, R9 ;  /* 0x000000ffff1a7224 */ /* 0x000fca00078e0009 */
[----:B------:R1:W-:Y:S01]  /*4d340*/  LDGSTS.E [R6+-0x38400], desc[UR60][R26.64], P0 ;  /* 0xc7c000001a067fae */ /* 0x0003e2000812187c */
[----:B---3--:R-:W-:-:S05]  /*4d350*/  IADD3 R5, P2, R5, R4, RZ ;  /* 0x0000000405057210 */ /* 0x008fca0007f5e0ff */
[----:B------:R-:W-:Y:S04]  /*4d360*/  STL [R1+0x1d3c], R5 ;  /* 0x001d3c0501007387 */ /* 0x000fe80000100800 */
[----:B----4-:R-:W3:Y:S01]  /*4d370*/  LDL.LU.64 R10, [R1+0xf80] ;  /* 0x000f8000010a7983 */ /* 0x010ee20000300a00 */
[----:B------:R-:W-:-:S05]  /*4d380*/  IMAD.X R8, R8, 0x1, R3, P2 ;  /* 0x0000000108087824 */ /* 0x000fca00010e0603 */
[----:B------:R4:W-:Y:S01]  /*4d390*/  STL [R1+0x1d38], R8 ;  /* 0x001d380801007387 */ /* 0x0009e20000100800 */
[----:B------:R-:W-:-:S03]  /*4d3a0*/  MOV R9, R8 ;  /* 0x0000000800097202 */ /* 0x000fc60000000f00 */
[----:B------:R-:W3:Y:S01]  /*4d3b0*/  LDL.LU.64 R32, [R1+0xf60] ;  /* 0x000f600001207983 */ /* 0x000ee20000300a00 */
[----:B------:R-:W-:-:S03]  /*4d3c0*/  IADD3 R57, P1, R28, R4, RZ ;  /* 0x000000041c397210 */ /* 0x000fc60007f3e0ff */
[----:B------:R-:W3:Y:S01]  /*4d3d0*/  LDL.LU.64 R30, [R1+0xf40] ;  /* 0x000f4000011e7983 */ /* 0x000ee20000300a00 */
[----:B----4-:R-:W-:-:S03]  /*4d3e0*/  IMAD.MOV.U32 R8, RZ, RZ, R5 ;  /* 0x000000ffff087224 */ /* 0x010fc600078e0005 */
[----:B------:R-:W4:Y:S01]  /*4d3f0*/  LDL.LU R26, [R1+0x1940] ;  /* 0x00194000011a7983 */ /* 0x000f220000300800 */
[----:B------:R-:W-:-:S03]  /*4d400*/  IMAD.X R5, R29, 0x1, R3, P1 ;  /* 0x000000011d057824 */ /* 0x000fc600008e0603 */
[----:B------:R1:W-:Y:S04]  /*4d410*/  LDGSTS.E [R6+-0x20000], desc[UR60][R8.64], P0 ;  /* 0xe000000008067fae */ /* 0x0003e8000812187c */
[----:B------:R-:W4:Y:S04]  /*4d420*/  LDL.LU R8, [R1+0x1944] ;  /* 0x0019440001087983 */ /* 0x000f280000300800 */
[----:B------:R-:W4:Y:S01]  /*4d430*/  LDL.LU.64 R28, [R1+0xf20] ;  /* 0x000f2000011c7983 */ /* 0x000f220000300a00 */
[----:B------:R-:W-:-:S05]  /*4d440*/  IADD3 R56, P1, R38, R4, RZ ;  /* 0x0000000426387210 */ /* 0x000fca0007f3e0ff */
[----:B------:R-:W-:Y:S01]  /*4d450*/  IMAD.X R12, R39, 0x1, R3, P1 ;  /* 0x00000001270c7824 */ /* 0x000fe200008e0603 */
[-C--:B------:R-:W-:Y:S01]  /*4d460*/  IADD3 R54, P1, R36, R4.reuse, RZ ;  /* 0x0000000424367210 */ /* 0x080fe20007f3e0ff */
[----:B------:R-:W4:Y:S03]  /*4d470*/  LDL.LU.64 R38, [R1+0xf00] ;  /* 0x000f000001267983 */ /* 0x000f260000300a00 */
[----:B------:R-:W-:Y:S02]  /*4d480*/  IADD3.X R55, R37, R3, RZ, P1, !PT ;  /* 0x0000000325377210 */ /* 0x000fe40000ffe4ff */
[----:B------:R-:W-:-:S05]  /*4d490*/  IADD3 R52, P1, R34, R4, RZ ;  /* 0x0000000422347210 */ /* 0x000fca0007f3e0ff */
[----:B------:R-:W-:Y:S01]  /*4d4a0*/  IMAD.X R53, R35, 0x1, R3, P1 ;  /* 0x0000000123357824 */ /* 0x000fe200008e0603 */
[----:B--2---:R-:W-:-:S05]  /*4d4b0*/  IADD3 R50, P1, R24, R4, RZ ;  /* 0x0000000418327210 */ /* 0x004fca0007f3e0ff */
[----:B------:R-:W-:Y:S02]  /*4d4c0*/  IMAD.X R51, R25, 0x1, R3, P1 ;  /* 0x0000000119337824 */ /* 0x000fe400008e0603 */
[----:B------:R-:W2:Y:S01]  /*4d4d0*/  LDL.LU.64 R24, [R1+0xee0] ;  /* 0x000ee00001187983 */ /* 0x000ea20000300a00 */
[----:B---3--:R-:W-:-:S05]  /*4d4e0*/  IADD3 R48, P1, R10, R4, RZ ;  /* 0x000000040a307210 */ /* 0x008fca0007f3e0ff */
[----:B------:R-:W-:Y:S02]  /*4d4f0*/  IMAD.X R49, R11, 0x1, R3, P1 ;  /* 0x000000010b317824 */ /* 0x000fe400008e0603 */
[----:B------:R-:W3:Y:S04]  /*4d500*/  LDL.LU.64 R10, [R1+0xec0] ;  /* 0x000ec000010a7983 */ /* 0x000ee80000300a00 */
[----:B------:R-:W3:Y:S01]  /*4d510*/  LDL.LU.64 R36, [R1+0xea0] ;  /* 0x000ea00001247983 */ /* 0x000ee20000300a00 */
[----:B------:R-:W-:-:S03]  /*4d520*/  IADD3 R46, P1, R32, R4, RZ ;  /* 0x00000004202e7210 */ /* 0x000fc60007f3e0ff */
[----:B------:R-:W3:Y:S01]  /*4d530*/  LDL.LU.64 R34, [R1+0xe80] ;  /* 0x000e800001227983 */ /* 0x000ee20000300a00 */
[----:B------:R-:W-:Y:S02]  /*4d540*/  IADD3.X R47, R33, R3, RZ, P1, !PT ;  /* 0x00000003212f7210 */ /* 0x000fe40000ffe4ff */
[-C--:B------:R-:W-:Y:S01]  /*4d550*/  IADD3 R44, P1, R30, R4.reuse, RZ ;  /* 0x000000041e2c7210 */ /* 0x080fe20007f3e0ff */
[----:B------:R-:W3:Y:S04]  /*4d560*/  LDL.LU.64 R32, [R1+0xe60] ;  /* 0x000e600001207983 */ /* 0x000ee80000300a00 */
[----:B------:R-:W-:Y:S02]  /*4d570*/  IMAD.X R45, R31, 0x1, R3, P1 ;  /* 0x000000011f2d7824 */ /* 0x000fe400008e0603 */
[----:B------:R-:W3:Y:S01]  /*4d580*/  LDL.LU.64 R30, [R1+0xe40] ;  /* 0x000e4000011e7983 */ /* 0x000ee20000300a00 */
[----:B----4-:R-:W-:-:S05]  /*4d590*/  IADD3 R42, P1, R28, R4, RZ ;  /* 0x000000041c2a7210 */ /* 0x010fca0007f3e0ff */
[----:B------:R-:W-:Y:S02]  /*4d5a0*/  IMAD.X R43, R29, 0x1, R3, P1 ;  /* 0x000000011d2b7824 */ /* 0x000fe400008e0603 */
[----:B------:R-:W4:Y:S04]  /*4d5b0*/  LDL.LU.64 R28, [R1+0xe20] ;  /* 0x000e2000011c7983 */ /* 0x000f280000300a00 */
[----:B------:R-:W4:Y:S01]  /*4d5c0*/  LDL.LU.64 R58, [R1+0xe00] ;  /* 0x000e0000013a7983 */ /* 0x000f220000300a00 */
[----:B------:R-:W-:-:S05]  /*4d5d0*/  IADD3 R40, P1, R38, R4, RZ ;  /* 0x0000000426287210 */ /* 0x000fca0007f3e0ff */
[----:B------:R-:W-:Y:S01]  /*4d5e0*/  IMAD.X R41, R39, 0x1, R3, P1 ;  /* 0x0000000127297824 */ /* 0x000fe200008e0603 */
[----:B--2---:R-:W-:-:S04]  /*4d5f0*/  IADD3 R38, P1, R24, R4, RZ ;  /* 0x0000000418267210 */ /* 0x004fc80007f3e0ff */
[----:B------:R-:W-:Y:S02]  /*4d600*/  IADD3.X R39, R25, R3, RZ, P1, !PT ;  /* 0x0000000319277210 */ /* 0x000fe40000ffe4ff */
[----:B---3--:R-:W-:-:S05]  /*4d610*/  IADD3 R24, P1, R10, R4, RZ ;  /* 0x000000040a187210 */ /* 0x008fca0007f3e0ff */
[----:B------:R-:W-:Y:S01]  /*4d620*/  IMAD.X R25, R11, 0x1, R3, P1 ;  /* 0x000000010b197824 */ /* 0x000fe200008e0603 */
[----:B------:R-:W-:-:S05]  /*4d630*/  IADD3 R10, P1, R36, R4, RZ ;  /* 0x00000004240a7210 */ /* 0x000fca0007f3e0ff */
[----:B------:R-:W-:Y:S01]  /*4d640*/  IMAD.X R11, R37, 0x1, R3, P1 ;  /* 0x00000001250b7824 */ /* 0x000fe200008e0603 */
[----:B------:R-:W-:-:S05]  /*4d650*/  IADD3 R36, P1, R34, R4, RZ ;  /* 0x0000000422247210 */ /* 0x000fca0007f3e0ff */
[----:B------:R-:W-:Y:S01]  /*4d660*/  IMAD.X R37, R35, 0x1, R3, P1 ;  /* 0x0000000123257824 */ /* 0x000fe200008e0603 */
[----:B------:R-:W-:-:S04]  /*4d670*/  IADD3 R34, P1, R32, R4, RZ ;  /* 0x0000000420227210 */ /* 0x000fc80007f3e0ff */
[----:B------:R-:W-:Y:S02]  /*4d680*/  IADD3.X R35, R33, R3, RZ, P1, !PT ;  /* 0x0000000321237210 */ /* 0x000fe40000ffe4ff */
[----:B------:R-:W-:-:S05]  /*4d690*/  IADD3 R32, P1, R30, R4, RZ ;  /* 0x000000041e207210 */ /* 0x000fca0007f3e0ff */
[----:B------:R-:W-:Y:S01]  /*4d6a0*/  IMAD.X R33, R31, 0x1, R3, P1 ;  /* 0x000000011f217824 */ /* 0x000fe200008e0603 */
[----:B----4-:R-:W-:-:S05]  /*4d6b0*/  IADD3 R30, P1, R28, R4, RZ ;  /* 0x000000041c1e7210 */ /* 0x010fca0007f3e0ff */
[----:B------:R-:W-:Y:S01]  /*4d6c0*/  IMAD.X R31, R29, 0x1, R3, P1 ;  /* 0x000000011d1f7824 */ /* 0x000fe200008e0603 */
[----:B------:R-:W-:-:S05]  /*4d6d0*/  IADD3 R28, P1, R58, R4, RZ ;  /* 0x000000043a1c7210 */ /* 0x000fca0007f3e0ff */
[----:B------:R-:W-:Y:S01]  /*4d6e0*/  IMAD.X R29, R59, 0x1, R3, P1 ;  /* 0x000000013b1d7824 */ /* 0x000fe200008e0603 */
[----:B------:R-:W-:-:S04]  /*4d6f0*/  IADD3 R70, P1, R244, R4, RZ ;  /* 0x00000004f4467210 */ /* 0x000fc80007f3e0ff */
[----:B------:R-:W-:Y:S02]  /*4d700*/  IADD3.X R244, R245, R3, RZ, P1, !PT ;  /* 0x00000003f5f47210 */ /* 0x000fe40000ffe4ff */
[----:B------:R-:W-:-:S05]  /*4d710*/  IADD3 R69, P1, R236, R4, RZ ;  /* 0x00000004ec457210 */ /* 0x000fca0007f3e0ff */
        /* <DEDUP_REMOVED lines=19> */
[----:B-1----:R-:W-:-:S05]  /*4d850*/  IADD3 R27, P1, R156, R4, RZ ;  /* 0x000000049c1b7210 */ /* 0x002fca0007f3e0ff */
[----:B------:R-:W-:Y:S01]  /*4d860*/  IMAD.X R156, R157, 0x1, R3, P1 ;  /* 0x000000019d9c7824 */ /* 0x000fe200008e0603 */
[----:B------:R-:W-:Y:S01]  /*4d870*/  IADD3 R8, P1, R8, R4, RZ ;  /* 0x0000000408087210 */ /* 0x000fe20007f3e0ff */
[----:B------:R-:W-:Y:S01]  /*4d880*/  IMAD.MOV.U32 R58, RZ, RZ, R57 ;  /* 0x000000ffff3a7224 */ /* 0x000fe200078e0039 */
[----:B------:R-:W-:Y:S01]  /*4d890*/  MOV R57, R12 ;  /* 0x0000000c00397202 */ /* 0x000fe20000000f00 */
[----:B------:R-:W-:Y:S02]  /*4d8a0*/  IMAD.MOV.U32 R59, RZ, RZ, R5 ;  /* 0x000000ffff3b7224 */ /* 0x000fe400078e0005 */
[----:B------:R-:W-:Y:S01]  /*4d8b0*/  IMAD.X R26, R26, 0x1, R3, P1 ;  /* 0x000000011a1a7824 */ /* 0x000fe200008e0603 */
        /* <DEDUP_REMOVED lines=14> */
[----:B------:R-:W-:Y:S01]  /*4d9a0*/  LDGSTS.E [R6+-0x1f400], desc[UR60][R54.64], P0 ;  /* 0xe0c0000036067fae */ /* 0x000fe2000812187c */
[----:B------:R-:W-:-:S03]  /*4d9b0*/  IMAD.MOV.U32 R245, RZ, RZ, R244 ;  /* 0x000000fffff57224 */ /* 0x000fc600078e00f4 */
[----:B------:R-:W-:Y:S04]  /*4d9c0*/  STL.64 [R1+0xee0], R38 ;  /* 0x000ee02601007387 */ /* 0x000fe80000100a00 */
[----:B------:R-:W-:Y:S01]  /*4d9d0*/  LDGSTS.E [R6+-0x1f000], desc[UR60][R52.64], P0 ;  /* 0xe100000034067fae */ /* 0x000fe2000812187c */
[----:B------:R-:W-:-:S03]  /*4d9e0*/  IMAD.MOV.U32 R244, RZ, RZ, R70 ;  /* 0x000000fffff47224 */ /* 0x000fc600078e0046 */
[----:B------:R1:W-:Y:S04]  /*4d9f0*/  STL.64 [R1+0xec0], R24 ;  /* 0x000ec01801007387 */ /* 0x0003e80000100a00 */
[----:B------:R-:W-:Y:S04]  /*4da00*/  LDGSTS.E [R6+-0x1ec00], desc[UR60][R50.64], P0 ;  /* 0xe140000032067fae */ /* 0x000fe8000812187c */
[----:B------:R2:W-:Y:S04]  /*4da10*/  STL.64 [R1+0xea0], R10 ;  /* 0x000ea00a01007387 */ /* 0x0005e80000100a00 */
[----:B------:R-:W-:Y:S04]  /*4da20*/  LDGSTS.E [R6+-0x1e800], desc[UR60][R48.64], P0 ;  /* 0xe180000030067fae */ /* 0x000fe8000812187c */
[----:B------:R-:W-:Y:S04]  /*4da30*/  STL.64 [R1+0xe80], R36 ;  /* 0x000e802401007387 */ /* 0x000fe80000100a00 */
[----:B------:R-:W-:Y:S04]  /*4da40*/  LDGSTS.E [R6+-0x1e400], desc[UR60][R46.64], P0 ;  /* 0xe1c000002e067fae */ /* 0x000fe8000812187c */
[----:B------:R-:W-:Y:S04]  /*4da50*/  STL.64 [R1+0xe60], R34 ;  /* 0x000e602201007387 */ /* 0x000fe80000100a00 */
[----:B------:R-:W-:Y:S04]  /*4da60*/  LDGSTS.E [R6+-0x1e000], desc[UR60][R44.64], P0 ;  /* 0xe20000002c067fae */ /* 0x000fe8000812187c */
[----:B------:R-:W5:Y:S04]  /*4da70*/  LDL.LU R70, [R1+0x21b0] ;  /* 0x0021b00001467983 */ /* 0x000f680000300800 */
[----:B------:R-:W-:Y:S04]  /*4da80*/  LDGSTS.E [R6+-0x1dc00], desc[UR60][R42.64], P0 ;  /* 0xe24000002a067fae */ /* 0x000fe8000812187c */
[----:B------:R-:W-:Y:S04]  /*4da90*/  STL.64 [R1+0xe40], R32 ;  /* 0x000e402001007387 */ /* 0x000fe80000100a00 */
[----:B------:R-:W-:Y:S04]  /*4daa0*/  LDGSTS.E [R6+-0x1d800], desc[UR60][R40.64], P0 ;  /* 0xe280000028067fae */ /* 0x000fe8000812187c */
[----:B------:R-:W-:Y:S04]  /*4dab0*/  STL.64 [R1+0xe20], R30 ;  /* 0x000e201e01007387 */ /* 0x000fe80000100a00 */
[----:B------:R-:W-:Y:S04]  /*4dac0*/  LDGSTS.E [R6+-0x1d400], desc[UR60][R38.64], P0 ;  /* 0xe2c0000026067fae */ /* 0x000fe8000812187c */
[----:B------:R3:W-:Y:S04]  /*4dad0*/  STL.64 [R1+0xe00], R28 ;  /* 0x000e001c01007387 */ /* 0x0007e80000100a00 */
[----:B------:R-:W-:Y:S04]  /*4dae0*/  LDGSTS.E [R6+-0x1d000], desc[UR60][R24.64], P0 ;  /* 0xe300000018067fae */ /* 0x000fe8000812187c */
[----:B------:R-:W-:Y:S01]  /*4daf0*/  LDGSTS.E [R6+-0x1cc00], desc[UR60][R10.64], P0 ;  /* 0xe34000000a067fae */ /* 0x000fe2000812187c */
[----:B------:R-:W-:-:S03]  /*4db00*/  IADD3 R9, P2, R20, R4, RZ ;  /* 0x0000000414097210 */ /* 0x000fc60007f5e0ff */
[----:B------:R-:W-:Y:S04]  /*4db10*/  LDGSTS.E [R6+-0x1c800], desc[UR60][R36.64], P0 ;  /* 0xe380000024067fae */ /* 0x000fe8000812187c */
[----:B-1----:R-:W4:Y:S04]  /*4db20*/  LDL.LU R24, [R1+0x1964] ;  /* 0x0019640001187983 */ /* 0x002f280000300800 */
[----:B--2---:R-:W2:Y:S04]  /*4db30*/  LDL.LU R11, [R1+0x1984] ;  /* 0x00198400010b7983 */ /* 0x004ea80000300800 */
[----:B------:R-:W2:Y:S04]  /*4db40*/  LDL.LU R25, [R1+0x1960] ;  /* 0x0019600001197983 */ /* 0x000ea80000300800 */
[----:B------:R-:W2:Y:S04]  /*4db50*/  LDL.LU R12, [R1+0x1980] ;  /* 0x00198000010c7983 */ /* 0x000ea80000300800 */
[----:B------:R-:W-:Y:S01]  /*4db60*/  LDGSTS.E [R6+-0x1c400], desc[UR60][R34.64], P0 ;  /* 0xe3c0000022067fae */ /* 0x000fe2000812187c */
[----:B------:R-:W-:-:S03]  /*4db70*/  IADD3.X R20, R21, R3, RZ, P2, !PT ;  /* 0x0000000315147210 */ /* 0x000fc600017fe4ff */
[----:B------:R1:W-:Y:S04]  /*4db80*/  LDGSTS.E [R6+-0x1c000], desc[UR60][R32.64], P0 ;  /* 0xe400000020067fae */ /* 0x0003e8000812187c */
[----:B------:R-:W-:Y:S04]  /*4db90*/  LDGSTS.E [R6+-0x1bc00], desc[UR60][R30.64], P0 ;  /* 0xe44000001e067fae */ /* 0x000fe8000812187c */
[----:B------:R-:W-:Y:S01]  /*4dba0*/  LDGSTS.E [R6+-0x1b800], desc[UR60][R28.64], P0 ;  /* 0xe48000001c067fae */ /* 0x000fe2000812187c */
[----:B------:R-:W-:Y:S02]  /*4dbb0*/  IMAD.MOV.U32 R21, RZ, RZ, R20 ;  /* 0x000000ffff157224 */ /* 0x000fe400078e0014 */
[----:B------:R-:W-:Y:S01]  /*4dbc0*/  IMAD.MOV.U32 R20, RZ, RZ, R9 ;  /* 0x000000ffff147224 */ /* 0x000fe200078e0009 */
[----:B------:R-:W-:Y:S04]  /*4dbd0*/  LDGSTS.E [R6+-0x1b400], desc[UR60][R244.64], P0 ;  /* 0xe4c00000f4067fae */ /* 0x000fe8000812187c */
[----:B---3--:R-:W3:Y:S04]  /*4dbe0*/  LDL.LU R28, [R1+0x19a0] ;  /* 0x0019a000011c7983 */ /* 0x008ee80000300800 */
[----:B------:R-:W3:Y:S01]  /*4dbf0*/  LDL.LU R10, [R1+0x19a4] ;  /* 0x0019a400010a7983 */ /* 0x000ee20000300800 */
[----:B------:R-:W-:-:S03]  /*4dc00*/  IMAD.MOV.U32 R237, RZ, RZ, R236 ;  /* 0x000000ffffed7224 */ /* 0x000fc600078e00ec */
[----:B------:R-:W3:Y:S01]  /*4dc10*/  LDL.LU R30, [R1+0x19c0] ;  /* 0x0019c000011e7983 */ /* 0x000ee20000300800 */
[----:B------:R-:W-:-:S03]  /*4dc20*/  MOV R236, R69 ;  /* 0x0000004500ec7202 */ /* 0x000fc60000000f00 */
[----:B------:R-:W3:Y:S01]  /*4dc30*/  LDL.LU R9, [R1+0x19c4] ;  /* 0x0019c40001097983 */ /* 0x000ee20000300800 */
[----:B------:R-:W-:Y:S02]  /*4dc40*/  IMAD.MOV.U32 R229, RZ, RZ, R228 ;  /* 0x000000ffffe57224 */ /* 0x000fe400078e00e4 */
[----:B------:R-:W-:Y:S01]  /*4dc50*/  IMAD.MOV.U32 R228, RZ, RZ, R68 ;  /* 0x000000ffffe47224 */ /* 0x000fe200078e0044 */
[----:B------:R-:W-:Y:S01]  /*4dc60*/  LDGSTS.E [R6+-0x1b000], desc[UR60][R236.64], P0 ;  /* 0xe5000000ec067fae */ /* 0x000fe2000812187c */
[----:B------:R-:W-:Y:S01]  /*4dc70*/  IMAD.MOV.U32 R221, RZ, RZ, R220 ;  /* 0x000000ffffdd7224 */ /* 0x000fe200078e00dc */
[----:B------:R-:W-:Y:S01]  /*4dc80*/  MOV R220, R67 ;  /* 0x0000004300dc7202 */ /* 0x000fe20000000f00 */
[----:B------:R-:W-:Y:S01]  /*4dc90*/  IMAD.MOV.U32 R213, RZ, RZ, R212 ;  /* 0x000000ffffd57224 */ /* 0x000fe200078e00d4 */
[----:B------:R-:W-:Y:S01]  /*4dca0*/  LDGSTS.E [R6+-0x1ac00], desc[UR60][R228.64], P0 ;  /* 0xe5400000e4067fae */ /* 0x000fe2000812187c */
[----:B------:R-:W-:Y:S02]  /*4dcb0*/  IMAD.MOV.U32 R212, RZ, RZ, R66 ;  /* 0x000000ffffd47224 */ /* 0x000fe400078e0042 */
[----:B------:R-:W-:Y:S01]  /*4dcc0*/  IMAD.MOV.U32 R205, RZ, RZ, R204 ;  /* 0x000000ffffcd7224 */ /* 0x000fe200078e00cc */
[----:B------:R-:W-:Y:S01]  /*4dcd0*/  MOV R204, R65 ;  /* 0x0000004100cc7202 */ /* 0x000fe20000000f00 */
[----:B------:R-:W-:Y:S01]  /*4dce0*/  IMAD.MOV.U32 R197, RZ, RZ, R196 ;  /* 0x000000ffffc57224 */ /* 0x000fe200078e00c4 */
[----:B------:R-:W-:Y:S01]  /*4dcf0*/  LDGSTS.E [R6+-0x1a800], desc[UR60][R220.64], P0 ;  /* 0xe5800000dc067fae */ /* 0x000fe2000812187c */
[----:B------:R-:W-:-:S02]  /*4dd00*/  IMAD.MOV.U32 R196, RZ, RZ, R64 ;  /* 0x000000ffffc47224 */ /* 0x000fc400078e0040 */
[----:B------:R-:W-:Y:S01]  /*4dd10*/  IMAD.MOV.U32 R189, RZ, RZ, R188 ;  /* 0x000000ffffbd7224 */ /* 0x000fe200078e00bc */
[----:B------:R-:W-:Y:S01]  /*4dd20*/  MOV R188, R63 ;  /* 0x0000003f00bc7202 */ /* 0x000fe20000000f00 */
[----:B------:R-:W-:Y:S01]  /*4dd30*/  IMAD.MOV.U32 R181, RZ, RZ, R180 ;  /* 0x000000ffffb57224 */ /* 0x000fe200078e00b4 */
[----:B------:R-:W-:Y:S01]  /*4dd40*/  LOP3.LUT R5, R13, 0x20, RZ, 0x3c, !PT ;  /* 0x000000200d057812 */ /* 0x000fe200078e3cff */
[----:B------:R-:W-:Y:S01]  /*4dd50*/  IMAD.MOV.U32 R180, RZ, RZ, R62 ;  /* 0x000000ffffb47224 */ /* 0x000fe200078e003e */
[----:B------:R-:W-:Y:S01]  /*4dd60*/  LDGSTS.E [R6+-0x1a400], desc[UR60][R212.64], P0 ;  /* 0xe5c00000d4067fae */ /* 0x000fe2000812187c */
[----:B------:R-:W-:Y:S01]  /*4dd70*/  IMAD.MOV.U32 R173, RZ, RZ, R172 ;  /* 0x000000ffffad7224 */ /* 0x000fe200078e00ac */
[----:B------:R-:W-:Y:S01]  /*4dd80*/  MOV R172, R61 ;  /* 0x0000003d00ac7202 */ /* 0x000fe20000000f00 */
[----:B------:R-:W-:Y:S01]  /*4dd90*/  IMAD.MOV.U32 R157, RZ, RZ, R156 ;  /* 0x000000ffff9d7224 */ /* 0x000fe200078e009c */
[----:B------:R-:W-:Y:S01]  /*4dda0*/  MOV R156, R27 ;  /* 0x0000001b009c7202 */ /* 0x000fe20000000f00 */
[----:B------:R-:W-:Y:S01]  /*4ddb0*/  IMAD.MOV.U32 R165, RZ, RZ, R164 ;  /* 0x000000ffffa57224 */ /* 0x000fe200078e00a4 */
[----:B------:R-:W3:Y:S01]  /*4ddc0*/  LDL.LU R29, [R1+0x19e0] ;  /* 0x0019e000011d7983 */ /* 0x000ee20000300800 */
[----:B------:R-:W-:-:S03]  /*4ddd0*/  IMAD.MOV.U32 R164, RZ, RZ, R60 ;  /* 0x000000ffffa47224 */ /* 0x000fc600078e003c */
[----:B------:R-:W-:Y:S01]  /*4dde0*/  LDGSTS.E [R6+-0x1a000], desc[UR60][R204.64], P0 ;  /* 0xe6000000cc067fae */ /* 0x000fe2000812187c */
[----:B------:R-:W-:-:S03]  /*4ddf0*/  IADD3 R5, R5, 0x100000, R252 ;  /* 0x0010000005057810 */ /* 0x000fc60007ffe0fc */
[----:B------:R-:W3:Y:S01]  /*4de00*/  LDL.LU R27, [R1+0x19e4] ;  /* 0x0019e400011b7983 */ /* 0x000ee20000300800 */
[----:B-1----:R-:W-:Y:S01]  /*4de10*/  IMAD.MOV.U32 R32, RZ, RZ, R8 ;  /* 0x000000ffff207224 */ /* 0x002fe200078e0008 */
[----:B------:R-:W-:Y:S02]  /*4de20*/  MOV R33, R26 ;  /* 0x0000001a00217202 */ /* 0x000fe40000000f00 */
[----:B------:R-:W-:Y:S04]  /*4de30*/  LDGSTS.E [R6+-0x19c00], desc[UR60][R196.64], P0 ;  /* 0xe6400000c4067fae */ /* 0x000fe8000812187c */
[----:B------:R-:W-:Y:S04]  /*4de40*/  LDGSTS.E [R6+-0x19800], desc[UR60][R188.64], P0 ;  /* 0xe6800000bc067fae */ /* 0x000fe8000812187c */
[----:B------:R-:W-:Y:S04]  /*4de50*/  LDGSTS.E [R6+-0x19400], desc[UR60][R180.64], P0 ;  /* 0xe6c00000b4067fae */ /* 0x000fe8000812187c */
[----:B------:R-:W-:Y:S04]  /*4de60*/  LDGSTS.E [R6+-0x19000], desc[UR60][R172.64], P0 ;  /* 0xe7000000ac067fae */ /* 0x000fe8000812187c */
[----:B------:R-:W3:Y:S04]  /*4de70*/  LDL.LU R26, [R1+0x1a00] ;  /* 0x001a0000011a7983 */ /* 0x000ee80000300800 */
[----:B------:R-:W-:Y:S04]  /*4de80*/  LDGSTS.E [R6+-0x18c00], desc[UR60][R164.64], P0 ;  /* 0xe7400000a4067fae */ /* 0x000fe8000812187c */
[----:B------:R-:W3:Y:S04]  /*4de90*/  LDL.LU R8, [R1+0x1a04] ;  /* 0x001a040001087983 */ /* 0x000ee80000300800 */
[----:B------:R-:W-:Y:S04]  /*4dea0*/  LDGSTS.E [R6+-0x18800], desc[UR60][R156.64], P0 ;  /* 0xe78000009c067fae */ /* 0x000fe8000812187c */
[----:B------:R-:W-:Y:S04]  /*4deb0*/  LDGSTS.E [R6+-0x18400], desc[UR60][R20.64], P0 ;  /* 0xe7c0000014067fae */ /* 0x000fe8000812187c */
[----:B------:R1:W-:Y:S01]  /*4dec0*/  LDGSTS.E [R5+-0x3ff00], desc[UR60][R32.64], P0 ;  /* 0xc010000020057fae */ /* 0x0003e2000812187c */
[----:B----4-:R-:W-:-:S02]  /*4ded0*/  IADD3 R24, P1, R24, R4, RZ ;  /* 0x0000000418187210 */ /* 0x010fc40007f3e0ff */
[----:B--2---:R-:W-:-:S03]  /*4dee0*/  IADD3 R11, P2, R11, R4, RZ ;  /* 0x000000040b0b7210 */ /* 0x004fc60007f5e0ff */
[--C-:B------:R-:W-:Y:S01]  /*4def0*/  IMAD.X R25, R25, 0x1, R3.reuse, P1 ;  /* 0x0000000119197824 */ /* 0x100fe200008e0603 */
[----:B------:R2:W-:Y:S01]  /*4df00*/  STL [R1+0x1964], R24 ;  /* 0x0019641801007387 */ /* 0x0005e20000100800 */
[----:B-1----:R-:W-:Y:S02]  /*4df10*/  IMAD.MOV.U32 R32, RZ, RZ, R24 ;  /* 0x000000ffff207224 */ /* 0x002fe400078e0018 */
[----:B------:R-:W-:Y:S01]  /*4df20*/  IMAD.X R12, R12, 0x1, R3, P2 ;  /* 0x000000010c0c7824 */ /* 0x000fe200010e0603 */
[----:B------:R1:W-:Y:S01]  /*4df30*/  STL [R1+0x1960], R25 ;  /* 0x0019601901007387 */ /* 0x0003e20000100800 */
[----:B------:R-:W-:-:S03]  /*4df40*/  MOV R33, R25 ;  /* 0x0000001900217202 */ /* 0x000fc60000000f00 */
[----:B------:R-:W-:Y:S04]  /*4df50*/  STL [R1+0x1984], R11 ;  /* 0x0019840b01007387 */ /* 0x000fe80000100800 */
[----:B--2---:R-:W2:Y:S04]  /*4df60*/  LDL.LU R24, [R1+0x1a24] ;  /* 0x001a240001187983 */ /* 0x004ea80000300800 */
[----:B------:R4:W-:Y:S04]  /*4df70*/  STL [R1+0x1980], R12 ;  /* 0x0019800c01007387 */ /* 0x0009e80000100800 */
[----:B------:R4:W-:Y:S04]  /*4df80*/  LDGSTS.E [R5+-0x3fb00], desc[UR60][R32.64], P0 ;  /* 0xc050000020057fae */ /* 0x0009e8000812187c */
[----:B-1----:R-:W2:Y:S01]  /*4df90*/  LDL.LU R25, [R1+0x1a20] ;  /* 0x001a200001197983 */ /* 0x002ea20000300800 */
[----:B----4-:R-:W-:-:S02]  /*4dfa0*/  IMAD.MOV.U32 R33, RZ, RZ, R12 ;  /* 0x000000ffff217224 */ /* 0x010fc400078e000c */
[----:B------:R-:W-:Y:S01]  /*4dfb0*/  IMAD.MOV.U32 R32, RZ, RZ, R11 ;  /* 0x000000ffff207224 */ /* 0x000fe200078e000b */
[----:B------:R-:W4:Y:S04]  /*4dfc0*/  LDL.LU R12, [R1+0x1a40] ;  /* 0x001a4000010c7983 */ /* 0x000f280000300800 */
[----:B------:R-:W4:Y:S01]  /*4dfd0*/  LDL.LU R11, [R1+0x1a44] ;  /* 0x001a4400010b7983 */ /* 0x000f220000300800 */
[-C--:B---3--:R-:W-:Y:S02]  /*4dfe0*/  IADD3 R10, P1, R10, R4.reuse, RZ ;  /* 0x000000040a0a7210 */ /* 0x088fe40007f3e0ff */
[----:B------:R-:W-:Y:S01]  /*4dff0*/  IADD3 R9, P2, R9, R4, RZ ;  /* 0x0000000409097210 */ /* 0x000fe20007f5e0ff */
[----:B------:R1:W-:Y:S02]  /*4e000*/  LDGSTS.E [R5+-0x3f700], desc[UR60][R32.64], P0 ;  /* 0xc090000020057fae */ /* 0x0003e4000812187c */
[----:B------:R-:W-:Y:S01]  /*4e010*/  IMAD.X R28, R28, 0x1, R3, P1 ;  /* 0x000000011c1c7824 */ /* 0x000fe200008e0603 */
[----:B------:R-:W-:Y:S01]  /*4e020*/  IADD3.X R30, R30, R3, RZ, P2, !PT ;  /* 0x000000031e1e7210 */ /* 0x000fe200017fe4ff */
[----:B------:R3:W-:Y:S04]  /*4e030*/  STL [R1+0x19a4], R10 ;  /* 0x0019a40a01007387 */ /* 0x0007e80000100800 */
[----:B------:R3:W-:Y:S01]  /*4e040*/  STL [R1+0x19a0], R28 ;  /* 0x0019a01c01007387 */ /* 0x0007e20000100800 */
[----:B-1----:R-:W-:-:S03]  /*4e050*/  IMAD.MOV.U32 R32, RZ, RZ, R10 ;  /* 0x000000ffff207224 */ /* 0x002fc600078e000a */
[----:B------:R-:W-:Y:S01]  /*4e060*/  STL [R1+0x19c4], R9 ;  /* 0x0019c40901007387 */ /* 0x000fe20000100800 */
[----:B------:R-:W-:-:S03]  /*4e070*/  IMAD.MOV.U32 R33, RZ, RZ, R28 ;  /* 0x000000ffff217224 */ /* 0x000fc600078e001c */
[----:B---3--:R-:W3:Y:S01]  /*4e080*/  LDL.LU R10, [R1+0x1a64] ;  /* 0x001a6400010a7983 */ /* 0x008ee20000300800 */
[----:B------:R-:W-:-:S03]  /*4e090*/  IMAD.MOV.U32 R31, RZ, RZ, R30 ;  /* 0x000000ffff1f7224 */ /* 0x000fc600078e001e */
[----:B------:R1:W-:Y:S04]  /*4e0a0*/  STL [R1+0x19c0], R30 ;  /* 0x0019c01e01007387 */ /* 0x0003e80000100800 */
[----:B------:R-:W3:Y:S04]  /*4e0b0*/  LDL.LU R28, [R1+0x1a60] ;  /* 0x001a6000011c7983 */ /* 0x000ee80000300800 */
[----:B------:R-:W-:Y:S01]  /*4e0c0*/  LDGSTS.E [R5+-0x3f300], desc[UR60][R32.64], P0 ;  /* 0xc0d0000020057fae */ /* 0x000fe2000812187c */
[----:B-1----:R-:W-:-:S03]  /*4e0d0*/  MOV R30, R9 ;  /* 0x00000009001e7202 */ /* 0x002fc60000000f00 */
[----:B------:R-:W3:Y:S01]  /*4e0e0*/  LDL.LU R9, [R1+0x1a80] ;  /* 0x001a800001097983 */ /* 0x000ee20000300800 */
[----:B------:R-:W-:-:S03]  /*4e0f0*/  IADD3 R27, P1, R27, R4, RZ ;  /* 0x000000041b1b7210 */ /* 0x000fc60007f3e0ff */
[----:B------:R-:W3:Y:S02]  /*4e100*/  LDL.LU R6, [R1+0x1a84] ;  /* 0x001a840001067983 */ /* 0x000ee40000300800 */
[----:B------:R-:W-:Y:S02]  /*4e110*/  IMAD.X R29, R29, 0x1, R3, P1 ;  /* 0x000000011d1d7824 */ /* 0x000fe400008e0603 */
[----:B------:R1:W-:Y:S04]  /*4e120*/  LDGSTS.E [R5+-0x3ef00], desc[UR60][R30.64], P0 ;  /* 0xc11000001e057fae */ /* 0x0003e8000812187c */
[----:B------:R1:W-:Y:S04]  /*4e130*/  STL [R1+0x19e4], R27 ;  /* 0x0019e41b01007387 */ /* 0x0003e80000100800 */
[----:B------:R-:W-:Y:S01]  /*4e140*/  STL [R1+0x19e0], R29 ;  /* 0x0019e01d01007387 */ /* 0x000fe20000100800 */
[----:B-1----:R-:W-:Y:S01]  /*4e150*/  IMAD.MOV.U32 R30, RZ, RZ, R27 ;  /* 0x000000ffff1e7224 */ /* 0x002fe200078e001b */
[----:B------:R-:W-:-:S05]  /*4e160*/  MOV R31, R29 ;  /* 0x0000001d001f7202 */ /* 0x000fca0000000f00 */
[----:B------:R1:W-:Y:S01]  /*4e170*/  LDGSTS.E [R5+-0x3eb00], desc[UR60][R30.64], P0 ;  /* 0xc15000001e057fae */ /* 0x0003e2000812187c */
[----:B------:R-:W-:-:S05]  /*4e180*/  IADD3 R8, P2, R8, R4, RZ ;  /* 0x0000000408087210 */ /* 0x000fca0007f5e0ff */
[----:B------:R-:W-:Y:S01]  /*4e190*/  IMAD.X R26, R26, 0x1, R3, P2 ;  /* 0x000000011a1a7824 */ /* 0x000fe200010e0603 */
[----:B------:R1:W-:Y:S02]  /*4e1a0*/  STL [R1+0x1a04], R8 ;  /* 0x001a040801007387 */ /* 0x0003e40000100800 */
[----:B-1----:R-:W-:Y:S02]  /*4e1b0*/  IMAD.MOV.U32 R30, RZ, RZ, R8 ;  /* 0x000000ffff1e7224 */ /* 0x002fe400078e0008 */
[----:B------:R1:W-:Y:S01]  /*4e1c0*/  STL [R1+0x1a00], R26 ;  /* 0x001a001a01007387 */ /* 0x0003e20000100800 */
[----:B------:R-:W-:-:S03]  /*4e1d0*/  IMAD.MOV.U32 R31, RZ, RZ, R26 ;  /* 0x000000ffff1f7224 */ /* 0x000fc600078e001a */
[----:B------:R-:W3:Y:S04]  /*4e1e0*/  LDL.LU R27, [R1+0x1aa0] ;  /* 0x001aa000011b7983 */ /* 0x000ee80000300800 */
[----:B------:R-:W3:Y:S04]  /*4e1f0*/  LDL.LU R8, [R1+0x1aa4] ;  /* 0x001aa40001087983 */ /* 0x000ee80000300800 */
[----:B-1----:R-:W3:Y:S04]  /*4e200*/  LDL.LU R26, [R1+0x1ac0] ;  /* 0x001ac000011a7983 */ /* 0x002ee80000300800 */
[----:B------:R1:W-:Y:S01]  /*4e210*/  LDGSTS.E [R5+-0x3e700], desc[UR60][R30.64], P0 ;  /* 0xc19000001e057fae */ /* 0x0003e2000812187c */
[----:B--2---:R-:W-:-:S05]  /*4e220*/  IADD3 R24, P1, R24, R4, RZ ;  /* 0x0000000418187210 */ /* 0x004fca0007f3e0ff */
[----:B------:R-:W-:Y:S01]  /*4e230*/  STL [R1+0x1a24], R24 ;  /* 0x001a241801007387 */ /* 0x000fe20000100800 */
[----:B------:R-:W-:-:S04]  /*4e240*/  IMAD.X R25, R25, 0x1, R3, P1 ;  /* 0x0000000119197824 */ /* 0x000fc800008e0603 */
[----:B-1----:R-:W-:Y:S01]  /*4e250*/  IMAD.MOV.U32 R31, RZ, RZ, R25 ;  /* 0x000000ffff1f7224 */ /* 0x002fe200078e0019 */
[----:B------:R1:W-:Y:S01]  /*4e260*/  STL [R1+0x1a20], R25 ;  /* 0x001a201901007387 */ /* 0x0003e20000100800 */
[----:B----4-:R-:W-:-:S05]  /*4e270*/  IADD3 R11, P2, R11, R4, RZ ;  /* 0x000000040b0b7210 */ /* 0x010fca0007f5e0ff */
[----:B------:R-:W-:Y:S04]  /*4e280*/  STL [R1+0x1a44], R11 ;  /* 0x001a440b01007387 */ /* 0x000fe80000100800 */
[----:B-1----:R-:W2:Y:S01]  /*4e290*/  LDL.LU R25, [R1+0x1ac4] ;  /* 0x001ac40001197983 */ /* 0x002ea20000300800 */
[----:B------:R-:W-:Y:S01]  /*4e2a0*/  IADD3.X R12, R12, R3, RZ, P2, !PT ;  /* 0x000000030c0c7210 */ /* 0x000fe200017fe4ff */
[----:B------:R-:W-:-:S04]  /*4e2b0*/  IMAD.MOV.U32 R30, RZ, RZ, R24 ;  /* 0x000000ffff1e7224 */ /* 0x000fc800078e0018 */
[----:B------:R1:W-:Y:S04]  /*4e2c0*/  STL [R1+0x1a40], R12 ;  /* 0x001a400c01007387 */ /* 0x0003e80000100800 */
[----:B------:R4:W-:Y:S01]  /*4e2d0*/  LDGSTS.E [R5+-0x3e300], desc[UR60][R30.64], P0 ;  /* 0xc1d000001e057fae */ /* 0x0009e2000812187c */
[----:B---3--:R-:W-:-:S03]  /*4e2e0*/  IADD3 R10, P1, R10, R4, RZ ;  /* 0x000000040a0a7210 */ /* 0x008fc60007f3e0ff */
[----:B------:R-:W3:Y:S02]  /*4e2f0*/  LDL.LU R24, [R1+0x1ae0] ;  /* 0x001ae00001187983 */ /* 0x000ee40000300800 */
[----:B------:R-:W-:Y:S01]  /*4e300*/  IMAD.X R28, R28, 0x1, R3, P1 ;  /* 0x000000011c1c7824 */ /* 0x000fe200008e0603 */
[----:B----4-:R-:W-:Y:S01]  /*4e310*/  MOV R31, R12 ;  /* 0x0000000c001f7202 */ /* 0x010fe20000000f00 */
[----:B------:R-:W-:Y:S01]  /*4e320*/  IMAD.MOV.U32 R30, RZ, RZ, R11 ;  /* 0x000000ffff1e7224 */ /* 0x000fe200078e000b */
[----:B-1----:R-:W4:Y:S01]  /*4e330*/  LDL.LU R12, [R1+0x1ae4] ;  /* 0x001ae400010c7983 */ /* 0x002f220000300800 */
[----:B------:R-:W-:-:S03]  /*4e340*/  IMAD.MOV.U32 R29, RZ, RZ, R28 ;  /* 0x000000ffff1d7224 */ /* 0x000fc600078e001c */
[----:B------:R-:W3:Y:S01]  /*4e350*/  LDL.LU R11, [R1+0x1b00] ;  /* 0x001b0000010b7983 */ /* 0x000ee20000300800 */
[----:B------:R-:W-:-:S03]  /*4e360*/  IADD3 R6, P2, R6, R4, RZ ;  /* 0x0000000406067210 */ /* 0x000fc60007f5e0ff */
[----:B------:R-:W-:Y:S04]  /*4e370*/  STL [R1+0x1a64], R10 ;  /* 0x001a640a01007387 */ /* 0x000fe80000100800 */
[----:B------:R1:W-:Y:S04]  /*4e380*/  STL [R1+0x1a60], R28 ;  /* 0x001a601c01007387 */ /* 0x0003e80000100800 */
[----:B------:R-:W-:Y:S04]  /*4e390*/  STL [R1+0x1a84], R6 ;  /* 0x001a840601007387 */ /* 0x000fe80000100800 */
[----:B------:R1:W-:Y:S02]  /*4e3a0*/  LDGSTS.E [R5+-0x3df00], desc[UR60][R30.64], P0 ;  /* 0xc21000001e057fae */ /* 0x0003e4000812187c */
[----:B-1----:R-:W-:-:S02]  /*4e3b0*/  MOV R28, R10 ;  /* 0x0000000a001c7202 */ /* 0x002fc40000000f00 */
[----:B------:R-:W3:Y:S01]  /*4e3c0*/  LDL.LU R10, [R1+0x1b04] ;  /* 0x001b0400010a7983 */ /* 0x000ee20000300800 */
[----:B------:R-:W-:-:S03]  /*4e3d0*/  IMAD.X R9, R9, 0x1, R3, P2 ;  /* 0x0000000109097824 */ /* 0x000fc600010e0603 */
[----:B------:R-:W-:Y:S04]  /*4e3e0*/  LDGSTS.E [R5+-0x3db00], desc[UR60][R28.64], P0 ;  /* 0xc25000001c057fae */ /* 0x000fe8000812187c */
[----:B------:R1:W-:Y:S01]  /*4e3f0*/  STL [R1+0x1a80], R9 ;  /* 0x001a800901007387 */ /* 0x0003e20000100800 */
[----:B------:R-:W-:Y:S02]  /*4e400*/  IMAD.MOV.U32 R30, RZ, RZ, R6 ;  /* 0x000000ffff1e7224 */ /* 0x000fe400078e0006 */
[----:B------:R-:W-:Y:S01]  /*4e410*/  IMAD.MOV.U32 R31, RZ, RZ, R9 ;  /* 0x000000ffff1f7224 */ /* 0x000fe200078e0009 */
[----:B------:R-:W3:Y:S04]  /*4e420*/  LDL.LU R29, [R1+0x1b20] ;  /* 0x001b2000011d7983 */ /* 0x000ee80000300800 */
[----:B------:R-:W3:Y:S04]  /*4e430*/  LDL.LU R28, [R1+0x1b24] ;  /* 0x001b2400011c7983 */ /* 0x000ee80000300800 */
[----:B-1----:R-:W3:Y:S01]  /*4e440*/  LDL.LU R9, [R1+0x1b40] ;  /* 0x001b400001097983 */ /* 0x002ee20000300800 */
[----:B------:R-:W-:-:S03]  /*4e450*/  IADD3 R8, P1, R8, R4, RZ ;  /* 0x0000000408087210 */ /* 0x000fc60007f3e0ff */
[----:B------:R-:W3:Y:S02]  /*4e460*/  LDL.LU R6, [R1+0x1b44] ;  /* 0x001b440001067983 */ /* 0x000ee40000300800 */
[----:B------:R-:W-:Y:S02]  /*4e470*/  IMAD.X R27, R27, 0x1, R3, P1 ;  /* 0x000000011b1b7824 */ /* 0x000fe400008e0603 */
[----:B------:R1:W-:Y:S04]  /*4e480*/  LDGSTS.E [R5+-0x3d700], desc[UR60][R30.64], P0 ;  /* 0xc29000001e057fae */ /* 0x0003e8000812187c */
[----:B------:R2:W-:Y:S04]  /*4e490*/  STL [R1+0x1aa4], R8 ;  /* 0x001aa40801007387 */ /* 0x0005e80000100800 */
[----:B------:R2:W-:Y:S01]  /*4e4a0*/  STL [R1+0x1aa0], R27 ;  /* 0x001aa01b01007387 */ /* 0x0005e20000100800 */
[----:B-1----:R-:W-:-:S02]  /*4e4b0*/  IMAD.MOV.U32 R30, RZ, RZ, R8 ;  /* 0x000000ffff1e7224 */ /* 0x002fc400078e0008 */
[----:B------:R-:W-:-:S05]  /*4e4c0*/  IMAD.MOV.U32 R31, RZ, RZ, R27 ;  /* 0x000000ffff1f7224 */ /* 0x000fca00078e001b */
[----:B------:R1:W-:Y:S01]  /*4e4d0*/  LDGSTS.E [R5+-0x3d300], desc[UR60][R30.64], P0 ;  /* 0xc2d000001e057fae */ /* 0x0003e2000812187c */
[----:B--2---:R-:W-:-:S04]  /*4e4e0*/  IADD3 R25, P2, R25, R4, RZ ;  /* 0x0000000419197210 */ /* 0x004fc80007f5e0ff */
[----:B------:R-:W-:Y:S01]  /*4e4f0*/  IADD3.X R26, R26, R3, RZ, P2, !PT ;  /* 0x000000031a1a7210 */ /* 0x000fe200017fe4ff */
[----:B------:R-:W-:Y:S04]  /*4e500*/  STL [R1+0x1ac4], R25 ;  /* 0x001ac41901007387 */ /* 0x000fe80000100800 */
[----:B------:R-:W2:Y:S01]  /*4e510*/  LDL.LU R8, [R1+0x1b64] ;  /* 0x001b640001087983 */ /* 0x000ea20000300800 */
[----:B-1----:R-:W-:Y:S01]  /*4e520*/  MOV R31, R26 ;  /* 0x0000001a001f7202 */ /* 0x002fe20000000f00 */
[----:B------:R-:W-:Y:S02]  /*4e530*/  IMAD.MOV.U32 R30, RZ, RZ, R25 ;  /* 0x000000ffff1e7224 */ /* 0x000fe400078e0019 */
[----:B------:R1:W-:Y:S04]  /*4e540*/  STL [R1+0x1ac0], R26 ;  /* 0x001ac01a01007387 */ /* 0x0003e80000100800 */
[----:B------:R-:W2:Y:S04]  /*4e550*/  LDL.LU R27, [R1+0x1b60] ;  /* 0x001b6000011b7983 */ /* 0x000ea80000300800 */
[----:B------:R3:W-:Y:S04]  /*4e560*/  LDGSTS.E [R5+-0x3cf00], desc[UR60][R30.64], P0 ;  /* 0xc31000001e057fae */ /* 0x0007e8000812187c */
[----:B-1----:R-:W2:Y:S04]  /*4e570*/  LDL.LU R26, [R1+0x1b80] ;  /* 0x001b8000011a7983 */ /* 0x002ea80000300800 */
[----:B------:R-:W2:Y:S01]  /*4e580*/  LDL.LU R25, [R1+0x1b84] ;  /* 0x001b840001197983 */ /* 0x000ea20000300800 */
[----:B----4-:R-:W-:-:S05]  /*4e590*/  IADD3 R12, P1, R12, R4, RZ ;  /* 0x000000040c0c7210 */ /* 0x010fca0007f3e0ff */
[----:B---3--:R-:W-:Y:S01]  /*4e5a0*/  IMAD.X R24, R24, 0x1, R3, P1 ;  /* 0x0000000118187824 */ /* 0x008fe200008e0603 */
[----:B------:R1:W-:Y:S01]  /*4e5b0*/  STL [R1+0x1ae4], R12 ;  /* 0x001ae40c01007387 */ /* 0x0003e20000100800 */
[----:B------:R-:W-:-:S03]  /*4e5c0*/  IMAD.MOV.U32 R30, RZ, RZ, R12 ;  /* 0x000000ffff1e7224 */ /* 0x000fc600078e000c */
[----:B------:R3:W-:Y:S01]  /*4e5d0*/  STL [R1+0x1ae0], R24 ;  /* 0x001ae01801007387 */ /* 0x0007e20000100800 */
[----:B------:R-:W-:-:S05]  /*4e5e0*/  MOV R31, R24 ;  /* 0x00000018001f7202 */ /* 0x000fca0000000f00 */
[----:B------:R4:W-:Y:S01]  /*4e5f0*/  LDGSTS.E [R5+-0x3cb00], desc[UR60][R30.64], P0 ;  /* 0xc35000001e057fae */ /* 0x0009e2000812187c */
[----:B------:R-:W-:-:S05]  /*4e600*/  IADD3 R10, P2, R10, R4, RZ ;  /* 0x000000040a0a7210 */ /* 0x000fca0007f5e0ff */
[----:B------:R-:W-:Y:S01]  /*4e610*/  IMAD.X R11, R11, 0x1, R3, P2 ;  /* 0x000000010b0b7824 */ /* 0x000fe200010e0603 */
[----:B------:R-:W-:Y:S04]  /*4e620*/  STL [R1+0x1b04], R10 ;  /* 0x001b040a01007387 */ /* 0x000fe80000100800 */
[----:B-1----:R-:W2:Y:S01]  /*4e630*/  LDL.LU R12, [R1+0x1ba4] ;  /* 0x001ba400010c7983 */ /* 0x002ea20000300800 */
[----:B----4-:R-:W-:-:S03]  /*4e640*/  IMAD.MOV.U32 R31, RZ, RZ, R11 ;  /* 0x000000ffff1f7224 */ /* 0x010fc600078e000b */
[----:B------:R1:W-:Y:S01]  /*4e650*/  STL [R1+0x1b00], R11 ;  /* 0x001b000b01007387 */ /* 0x0003e20000100800 */
[----:B------:R-:W-:-:S03]  /*4e660*/  IMAD.MOV.U32 R30, RZ, RZ, R10 ;  /* 0x000000ffff1e7224 */ /* 0x000fc600078e000a */
[----:B---3--:R-:W3:Y:S01]  /*4e670*/  LDL.LU R24, [R1+0x1ba0] ;  /* 0x001ba00001187983 */ /* 0x008ee20000300800 */
[----:B------:R-:W-:-:S03]  /*4e680*/  IADD3 R28, P1, R28, R4, RZ ;  /* 0x000000041c1c7210 */ /* 0x000fc60007f3e0ff */
[----:B------:R4:W-:Y:S04]  /*4e690*/  LDGSTS.E [R5+-0x3c700], desc[UR60][R30.64], P0 ;  /* 0xc39000001e057fae */ /* 0x0009e8000812187c */
[----:B-1----:R-:W3:Y:S04]  /*4e6a0*/  LDL.LU R11, [R1+0x1bc0] ;  /* 0x001bc000010b7983 */ /* 0x002ee80000300800 */
[----:B------:R-:W3:Y:S01]  /*4e6b0*/  LDL.LU R10, [R1+0x1bc4] ;  /* 0x001bc400010a7983 */ /* 0x000ee20000300800 */
[----:B------:R-:W-:Y:S01]  /*4e6c0*/  IADD3 R6, P2, R6, R4, RZ ;  /* 0x0000000406067210 */ /* 0x000fe20007f5e0ff */
[----:B------:R-:W-:-:S03]  /*4e6d0*/  IMAD.X R29, R29, 0x1, R3, P1 ;  /* 0x000000011d1d7824 */ /* 0x000fc600008e0603 */
[----:B------:R-:W-:Y:S01]  /*4e6e0*/  IADD3.X R9, R9, R3, RZ, P2, !PT ;  /* 0x0000000309097210 */ /* 0x000fe200017fe4ff */
[----:B------:R1:W-:Y:S01]  /*4e6f0*/  STL [R1+0x1b24], R28 ;  /* 0x001b241c01007387 */ /* 0x0003e20000100800 */
[----:B----4-:R-:W-:-:S03]  /*4e700*/  IMAD.MOV.U32 R30, RZ, RZ, R6 ;  /* 0x000000ffff1e7224 */ /* 0x010fc600078e0006 */
[----:B------:R-:W-:Y:S01]  /*4e710*/  STL [R1+0x1b20], R29 ;  /* 0x001b201d01007387 */ /* 0x000fe20000100800 */
[----:B------:R-:W-:-:S03]  /*4e720*/  IMAD.MOV.U32 R31, RZ, RZ, R9 ;  /* 0x000000ffff1f7224 */ /* 0x000fc600078e0009 */
[----:B------:R4:W-:Y:S04]  /*4e730*/  STL [R1+0x1b44], R6 ;  /* 0x001b440601007387 */ /* 0x0009e80000100800 */
[----:B------:R-:W-:Y:S04]  /*4e740*/  LDGSTS.E [R5+-0x3c300], desc[UR60][R28.64], P0 ;  /* 0xc3d000001c057fae */ /* 0x000fe8000812187c */
[----:B------:R4:W-:Y:S04]  /*4e750*/  STL [R1+0x1b40], R9 ;  /* 0x001b400901007387 */ /* 0x0009e80000100800 */
[----:B------:R2:W-:Y:S04]  /*4e760*/  LDGSTS.E [R5+-0x3bf00], desc[UR60][R30.64], P0 ;  /* 0xc41000001e057fae */ /* 0x0005e8000812187c */
[----:B-1----:R-:W3:Y:S04]  /*4e770*/  LDL.LU R28, [R1+0x1be0] ;  /* 0x001be000011c7983 */ /* 0x002ee80000300800 */
[----:B----4-:R-:W4:Y:S04]  /*4e780*/  LDL.LU R6, [R1+0x1be4] ;  /* 0x001be40001067983 */ /* 0x010f280000300800 */
[----:B------:R-:W4:Y:S01]  /*4e790*/  LDL.LU R9, [R1+0x1c00] ;  /* 0x001c000001097983 */ /* 0x000f220000300800 */
[----:B--2---:R-:W-:-:S05]  /*4e7a0*/  IADD3 R8, P1, R8, R4, RZ ;  /* 0x0000000408087210 */ /* 0x004fca0007f3e0ff */
[----:B------:R-:W-:Y:S01]  /*4e7b0*/  IMAD.X R27, R27, 0x1, R3, P1 ;  /* 0x000000011b1b7824 */ /* 0x000fe200008e0603 */
[----:B------:R1:W-:Y:S01]  /*4e7c0*/  STL [R1+0x1b64], R8 ;  /* 0x001b640801007387 */ /* 0x0003e20000100800 */
[----:B------:R-:W-:-:S03]  /*4e7d0*/  IMAD.MOV.U32 R30, RZ, RZ, R8 ;  /* 0x000000ffff1e7224 */ /* 0x000fc600078e0008 */
[----:B------:R2:W-:Y:S01]  /*4e7e0*/  STL [R1+0x1b60], R27 ;  /* 0x001b601b01007387 */ /* 0x0005e20000100800 */
[----:B------:R-:W-:-:S05]  /*4e7f0*/  IADD3 R25, P2, R25, R4, RZ ;  /* 0x0000000419197210 */ /* 0x000fca0007f5e0ff */
[----:B------:R-:W-:Y:S04]  /*4e800*/  STL [R1+0x1b84], R25 ;  /* 0x001b841901007387 */ /* 0x000fe80000100800 */
[----:B-1----:R-:W4:Y:S01]  /*4e810*/  LDL.LU R8, [R1+0x1c04] ;  /* 0x001c040001087983 */ /* 0x002f220000300800 */
[----:B------:R-:W-:Y:S01]  /*4e820*/  IMAD.MOV.U32 R31, RZ, RZ, R27 ;  /* 0x000000ffff1f7224 */ /* 0x000fe200078e001b */
[----:B------:R-:W-:-:S04]  /*4e830*/  IADD3.X R26, R26, R3, RZ, P2, !PT ;  /* 0x000000031a1a7210 */ /* 0x000fc800017fe4ff */
[----:B------:R1:W-:Y:S04]  /*4e840*/  LDGSTS.E [R5+-0x3bb00], desc[UR60][R30.64], P0 ;  /* 0xc45000001e057fae */ /* 0x0003e8000812187c */
[----:B------:R1:W-:Y:S04]  /*4e850*/  STL [R1+0x1b80], R26 ;  /* 0x001b801a01007387 */ /* 0x0003e80000100800 */
[----:B--2---:R-:W2:Y:S01]  /*4e860*/  LDL.LU R27, [R1+0x1c20] ;  /* 0x001c2000011b7983 */ /* 0x004ea20000300800 */
[----:B------:R-:W-:Y:S01]  /*4e870*/  IADD3 R12, P1, R12, R4, RZ ;  /* 0x000000040c0c7210 */ /* 0x000fe20007f3e0ff */
[----:B-1----:R-:W-:Y:S01]  /*4e880*/  IMAD.MOV.U32 R30, RZ, RZ, R25 ;  /* 0x000000ffff1e7224 */ /* 0x002fe200078e0019 */
[----:B------:R-:W-:-:S02]  /*4e890*/  MOV R31, R26 ;  /* 0x0000001a001f7202 */ /* 0x000fc40000000f00 */
[----:B------:R-:W2:Y:S01]  /*4e8a0*/  LDL.LU R26, [R1+0x1c24] ;  /* 0x001c2400011a7983 */ /* 0x000ea20000300800 */
[----:B---3--:R-:W-:-:S03]  /*4e8b0*/  IMAD.X R24, R24, 0x1, R3, P1 ;  /* 0x0000000118187824 */ /* 0x008fc600008e0603 */
[----:B------:R-:W3:Y:S04]  /*4e8c0*/  LDL.LU R25, [R1+0x1c40] ;  /* 0x001c400001197983 */ /* 0x000ee80000300800 */
[----:B------:R-:W-:Y:S04]  /*4e8d0*/  STL [R1+0x1ba4], R12 ;  /* 0x001ba40c01007387 */ /* 0x000fe80000100800 */
[----:B------:R1:W-:Y:S01]  /*4e8e0*/  LDGSTS.E [R5+-0x3b700], desc[UR60][R30.64], P0 ;  /* 0xc49000001e057fae */ /* 0x0003e2000812187c */
[----:B------:R-:W-:-:S03]  /*4e8f0*/  IADD3 R10, P2, R10, R4, RZ ;  /* 0x000000040a0a7210 */ /* 0x000fc60007f5e0ff */
[----:B------:R1:W-:Y:S04]  /*4e900*/  STL [R1+0x1ba0], R24 ;  /* 0x001ba01801007387 */ /* 0x0003e80000100800 */
[----:B------:R-:W-:Y:S01]  /*4e910*/  STL [R1+0x1bc4], R10 ;  /* 0x001bc40a01007387 */ /* 0x000fe20000100800 */
[----:B-1----:R-:W-:-:S03]  /*4e920*/  MOV R31, R24 ;  /* 0x00000018001f7202 */ /* 0x002fc60000000f00 */
[----:B------:R-:W3:Y:S01]  /*4e930*/  LDL.LU R24, [R1+0x1c44] ;  /* 0x001c440001187983 */ /* 0x000ee20000300800 */
[----:B------:R-:W-:Y:S02]  /*4e940*/  IMAD.X R11, R11, 0x1, R3, P2 ;  /* 0x000000010b0b7824 */ /* 0x000fe400010e0603 */
[----:B------:R-:W-:-:S03]  /*4e950*/  IMAD.MOV.U32 R30, RZ, RZ, R12 ;  /* 0x000000ffff1e7224 */ /* 0x000fc600078e000c */
[----:B------:R1:W-:Y:S04]  /*4e960*/  STL [R1+0x1bc0], R11 ;  /* 0x001bc00b01007387 */ /* 0x0003e80000100800 */
[----:B------:R-:W3:Y:S04]  /*4e970*/  LDL.LU R29, [R1+0x1c60] ;  /* 0x001c6000011d7983 */ /* 0x000ee80000300800 */
[----:B------:R-:W3:Y:S04]  /*4e980*/  LDL.LU R12, [R1+0x1c64] ;  /* 0x001c6400010c7983 */ /* 0x000ee80000300800 */
[----:B------:R1:W-:Y:S01]  /*4e990*/  LDGSTS.E [R5+-0x3b300], desc[UR60][R30.64], P0 ;  /* 0xc4d000001e057fae */ /* 0x0003e2000812187c */
[----:B----4-:R-:W-:-:S05]  /*4e9a0*/  IADD3 R6, P1, R6, R4, RZ ;  /* 0x0000000406067210 */ /* 0x010fca0007f3e0ff */
[----:B------:R-:W-:Y:S02]  /*4e9b0*/  IMAD.X R28, R28, 0x1, R3, P1 ;  /* 0x000000011c1c7824 */ /* 0x000fe400008e0603 */
[----:B-1----:R-:W-:Y:S02]  /*4e9c0*/  IMAD.MOV.U32 R30, RZ, RZ, R10 ;  /* 0x000000ffff1e7224 */ /* 0x002fe400078e000a */
[----:B------:R-:W-:Y:S02]  /*4e9d0*/  IMAD.MOV.U32 R31, RZ, RZ, R11 ;  /* 0x000000ffff1f7224 */ /* 0x000fe400078e000b */
[----:B------:R-:W4:Y:S04]  /*4e9e0*/  LDL.LU R11, [R1+0x1c80] ;  /* 0x001c8000010b7983 */ /* 0x000f280000300800 */
[----:B------:R-:W4:Y:S04]  /*4e9f0*/  LDL.LU R10, [R1+0x1c84] ;  /* 0x001c8400010a7983 */ /* 0x000f280000300800 */
[----:B------:R1:W-:Y:S04]  /*4ea00*/  LDGSTS.E [R5+-0x3af00], desc[UR60][R30.64], P0 ;  /* 0xc51000001e057fae */ /* 0x0003e8000812187c */
[----:B------:R1:W-:Y:S04]  /*4ea10*/  STL [R1+0x1be4], R6 ;  /* 0x001be40601007387 */ /* 0x0003e80000100800 */
[----:B------:R1:W-:Y:S02]  /*4ea20*/  STL [R1+0x1be0], R28 ;  /* 0x001be01c01007387 */ /* 0x0003e40000100800 */
[----:B-1----:R-:W-:-:S02]  /*4ea30*/  IMAD.MOV.U32 R30, RZ, RZ, R6 ;  /* 0x000000ffff1e7224 */ /* 0x002fc400078e0006 */
[----:B------:R-:W-:-:S05]  /*4ea40*/  IMAD.MOV.U32 R31, RZ, RZ, R28 ;  /* 0x000000ffff1f7224 */ /* 0x000fca00078e001c */
[----:B------:R1:W-:Y:S01]  /*4ea50*/  LDGSTS.E [R5+-0x3ab00], desc[UR60][R30.64], P0 ;  /* 0xc55000001e057fae */ /* 0x0003e2000812187c */
[----:B------:R-:W-:-:S04]  /*4ea60*/  IADD3 R8, P2, R8, R4, RZ ;  /* 0x0000000408087210 */ /* 0x000fc80007f5e0ff */
[----:B------:R-:W-:Y:S01]  /*4ea70*/  IADD3.X R9, R9, R3, RZ, P2, !PT ;  /* 0x0000000309097210 */ /* 0x000fe200017fe4ff */
[----:B------:R-:W-:Y:S04]  /*4ea80*/  STL [R1+0x1c04], R8 ;  /* 0x001c040801007387 */ /* 0x000fe80000100800 */
[----:B------:R-:W4:Y:S01]  /*4ea90*/  LDL.LU R6, [R1+0x1ca4] ;  /* 0x001ca40001067983 */ /* 0x000f220000300800 */
[----:B-1----:R-:W-:Y:S01]  /*4eaa0*/  MOV R31, R9 ;  /* 0x00000009001f7202 */ /* 0x002fe20000000f00 */
[----:B------:R-:W-:Y:S02]  /*4eab0*/  IMAD.MOV.U32 R30, RZ, RZ, R8 ;  /* 0x000000ffff1e7224 */ /* 0x000fe400078e0008 */
[----:B------:R1:W-:Y:S04]  /*4eac0*/  STL [R1+0x1c00], R9 ;  /* 0x001c000901007387 */ /* 0x0003e80000100800 */
[----:B------:R-:W4:Y:S04]  /*4ead0*/  LDL.LU R28, [R1+0x1ca0] ;  /* 0x001ca000011c7983 */ /* 0x000f280000300800 */
[----:B------:R2:W-:Y:S04]  /*4eae0*/  LDGSTS.E [R5+-0x3a700], desc[UR60][R30.64], P0 ;  /* 0xc59000001e057fae */ /* 0x0005e8000812187c */
[----:B-1----:R-:W4:Y:S04]  /*4eaf0*/  LDL.LU R9, [R1+0x1cc0] ;  /* 0x001cc00001097983 */ /* 0x002f280000300800 */
[----:B------:R-:W4:Y:S01]  /*4eb00*/  LDL.LU R8, [R1+0x1cc4] ;  /* 0x001cc40001087983 */ /* 0x000f220000300800 */
[----:B--2---:R-:W-:-:S05]  /*4eb10*/  IADD3 R26, P1, R26, R4, RZ ;  /* 0x000000041a1a7210 */ /* 0x004fca0007f3e0ff */
[----:B------:R-:W-:Y:S01]  /*4eb20*/  IMAD.X R27, R27, 0x1, R3, P1 ;  /* 0x000000011b1b7824 */ /* 0x000fe200008e0603 */
[----:B------:R-:W-:Y:S01]  /*4eb30*/  STL [R1+0x1c24], R26 ;  /* 0x001c241a01007387 */ /* 0x000fe20000100800 */
[----:B------:R-:W-:-:S03]  /*4eb40*/  IMAD.MOV.U32 R30, RZ, RZ, R26 ;  /* 0x000000ffff1e7224 */ /* 0x000fc600078e001a */
[----:B------:R1:W-:Y:S01]  /*4eb50*/  STL [R1+0x1c20], R27 ;  /* 0x001c201b01007387 */ /* 0x0003e20000100800 */
[----:B------:R-:W-:-:S05]  /*4eb60*/  MOV R31, R27 ;  /* 0x0000001b001f7202 */ /* 0x000fca0000000f00 */
[----:B------:R2:W-:Y:S01]  /*4eb70*/  LDGSTS.E [R5+-0x3a300], desc[UR60][R30.64], P0 ;  /* 0xc5d000001e057fae */ /* 0x0005e2000812187c */
[----:B---3--:R-:W-:-:S05]  /*4eb80*/  IADD3 R24, P2, R24, R4, RZ ;  /* 0x0000000418187210 */ /* 0x008fca0007f5e0ff */
[----:B------:R-:W-:Y:S01]  /*4eb90*/  IMAD.X R25, R25, 0x1, R3, P2 ;  /* 0x0000000119197824 */ /* 0x000fe200010e0603 */
[----:B------:R-:W-:Y:S04]  /*4eba0*/  STL [R1+0x1c44], R24 ;  /* 0x001c441801007387 */ /* 0x000fe80000100800 */
[----:B-1----:R-:W3:Y:S04]  /*4ebb0*/  LDL.LU R27, [R1+0x1ce0] ;  /* 0x001ce000011b7983 */ /* 0x002ee80000300800 */
[----:B------:R1:W-:Y:S01]  /*4ebc0*/  STL [R1+0x1c40], R25 ;  /* 0x001c401901007387 */ /* 0x0003e20000100800 */
[----:B------:R-:W-:-:S03]  /*4ebd0*/  IADD3 R12, P1, R12, R4, RZ ;  /* 0x000000040c0c7210 */ /* 0x000fc60007f3e0ff */
[----:B------:R-:W3:Y:S01]  /*4ebe0*/  LDL.LU R26, [R1+0x1ce4] ;  /* 0x001ce400011a7983 */ /* 0x000ee20000300800 */
[----:B--2---:R-:W-:Y:S02]  /*4ebf0*/  IMAD.MOV.U32 R30, RZ, RZ, R24 ;  /* 0x000000ffff1e7224 */ /* 0x004fe400078e0018 */
[----:B------:R-:W-:Y:S02]  /*4ec00*/  IMAD.MOV.U32 R31, RZ, RZ, R25 ;  /* 0x000000ffff1f7224 */ /* 0x000fe400078e0019 */
[----:B------:R-:W-:Y:S01]  /*4ec10*/  IMAD.X R29, R29, 0x1, R3, P1 ;  /* 0x000000011d1d7824 */ /* 0x000fe200008e0603 */
[----:B-1----:R-:W2:Y:S04]  /*4ec20*/  LDL.LU R25, [R1+0x1d00] ;  /* 0x001d000001197983 */ /* 0x002ea80000300800 */
[----:B------:R-:W2:Y:S04]  /*4ec30*/  LDL.LU R24, [R1+0x1d04] ;  /* 0x001d040001187983 */ /* 0x000ea80000300800 */
[----:B------:R1:W-:Y:S01]  /*4ec40*/  LDGSTS.E [R5+-0x39f00], desc[UR60][R30.64], P0 ;  /* 0xc61000001e057fae */ /* 0x0003e2000812187c */
[----:B----4-:R-:W-:-:S03]  /*4ec50*/  IADD3 R10, P2, R10, R4, RZ ;  /* 0x000000040a0a7210 */ /* 0x010fc60007f5e0ff */
[----:B------:R4:W-:Y:S01]  /*4ec60*/  STL [R1+0x1c64], R12 ;  /* 0x001c640c01007387 */ /* 0x0009e20000100800 */
[----:B------:R-:W-:Y:S01]  /*4ec70*/  IADD3.X R11, R11, R3, RZ, P2, !PT ;  /* 0x000000030b0b7210 */ /* 0x000fe200017fe4ff */
[----:B-1----:R-:W-:Y:S02]  /*4ec80*/  IMAD.MOV.U32 R30, RZ, RZ, R12 ;  /* 0x000000ffff1e7224 */ /* 0x002fe400078e000c */
[----:B------:R-:W-:Y:S01]  /*4ec90*/  IMAD.MOV.U32 R31, RZ, RZ, R29 ;  /* 0x000000ffff1f7224 */ /* 0x000fe200078e001d */
[----:B------:R-:W-:Y:S04]  /*4eca0*/  STL [R1+0x1c60], R29 ;  /* 0x001c601d01007387 */ /* 0x000fe80000100800 */
[----:B------:R-:W-:Y:S04]  /*4ecb0*/  STL [R1+0x1c84], R10 ;  /* 0x001c840a01007387 */ /* 0x000fe80000100800 */
[----:B----4-:R-:W4:Y:S04]  /*4ecc0*/  LDL.LU R12, [R1+0x1d20] ;  /* 0x001d2000010c7983 */ /* 0x010f280000300800 */
[----:B------:R1:W-:Y:S04]  /*4ecd0*/  LDGSTS.E [R5+-0x39b00], desc[UR60][R30.64], P0 ;  /* 0xc65000001e057fae */ /* 0x0003e8000812187c */
[----:B------:R1:W-:Y:S02]  /*4ece0*/  STL [R1+0x1c80], R11 ;  /* 0x001c800b01007387 */ /* 0x0003e40000100800 */
[----:B-1----:R-:W-:Y:S01]  /*4ecf0*/  MOV R31, R11 ;  /* 0x0000000b001f7202 */ /* 0x002fe20000000f00 */
[----:B------:R-:W-:Y:S01]  /*4ed00*/  IMAD.MOV.U32 R30, RZ, RZ, R10 ;  /* 0x000000ffff1e7224 */ /* 0x000fe200078e000a */
[----:B------:R-:W4:Y:S04]  /*4ed10*/  LDL.LU R11, [R1+0x1d24] ;  /* 0x001d2400010b7983 */ /* 0x000f280000300800 */
[----:B------:R-:W4:Y:S04]  /*4ed20*/  LDL.LU R10, [R1+0x1d40] ;  /* 0x001d4000010a7983 */ /* 0x000f280000300800 */
[----:B------:R-:W-:Y:S01]  /*4ed30*/  LDGSTS.E [R5+-0x39700], desc[UR60][R30.64], P0 ;  /* 0xc69000001e057fae */ /* 0x000fe2000812187c */
[----:B------:R-:W-:-:S05]  /*4ed40*/  IADD3 R6, P1, R6, R4, RZ ;  /* 0x0000000406067210 */ /* 0x000fca0007f3e0ff */
[----:B------:R-:W-:Y:S01]  /*4ed50*/  IMAD.X R28, R28, 0x1, R3, P1 ;  /* 0x000000011c1c7824 */ /* 0x000fe200008e0603 */
[----:B------:R-:W-:Y:S03]  /*4ed60*/  STL [R1+0x1ca4], R6 ;  /* 0x001ca40601007387 */ /* 0x000fe60000100800 */
[----:B------:R-:W-:Y:S01]  /*4ed70*/  IMAD.MOV.U32 R29, RZ, RZ, R28 ;  /* 0x000000ffff1d7224 */ /* 0x000fe200078e001c */
[----:B------:R1:W-:Y:S01]  /*4ed80*/  STL [R1+0x1ca0], R28 ;  /* 0x001ca01c01007387 */ /* 0x0003e20000100800 */
[----:B------:R-:W-:Y:S02]  /*4ed90*/  IADD3 R8, P2, R8, R4, RZ ;  /* 0x0000000408087210 */ /* 0x000fe40007f5e0ff */
[----:B-1----:R-:W-:-:S03]  /*4eda0*/  MOV R28, R6 ;  /* 0x00000006001c7202 */ /* 0x002fc60000000f00 */
[----:B------:R-:W-:Y:S04]  /*4edb0*/  STL [R1+0x1cc4], R8 ;  /* 0x001cc40801007387 */ /* 0x000fe80000100800 */
[----:B------:R-:W4:Y:S01]  /*4edc0*/  LDL.LU R6, [R1+0x1d44] ;  /* 0x001d440001067983 */ /* 0x000f220000300800 */
[----:B------:R-:W-:-:S03]  /*4edd0*/  IMAD.X R9, R9, 0x1, R3, P2 ;  /* 0x0000000109097824 */ /* 0x000fc600010e0603 */
[----:B------:R1:W-:Y:S04]  /*4ede0*/  LDGSTS.E [R5+-0x39300], desc[UR60][R28.64], P0 ;  /* 0xc6d000001c057fae */ /* 0x0003e8000812187c */
[----:B------:R1:W-:Y:S02]  /*4edf0*/  STL [R1+0x1cc0], R9 ;  /* 0x001cc00901007387 */ /* 0x0003e40000100800 */
[----:B-1----:R-:W-:Y:S02]  /*4ee00*/  IMAD.MOV.U32 R28, RZ, RZ, R8 ;  /* 0x000000ffff1c7224 */ /* 0x002fe400078e0008 */
[----:B------:R-:W-:Y:S02]  /*4ee10*/  IMAD.MOV.U32 R29, RZ, RZ, R9 ;  /* 0x000000ffff1d7224 */ /* 0x000fe400078e0009 */
[----:B------:R-:W4:Y:S04]  /*4ee20*/  LDL.LU.64 R8, [R1+0x1018] ;  /* 0x0010180001087983 */ /* 0x000f280000300a00 */
[----:B------:R-:W-:Y:S01]  /*4ee30*/  LDGSTS.E [R5+-0x38f00], desc[UR60][R28.64], P0 ;  /* 0xc71000001c057fae */ /* 0x000fe2000812187c */
[----:B---3--:R-:W-:-:S05]  /*4ee40*/  IADD3 R26, P1, R26, R4, RZ ;  /* 0x000000041a1a7210 */ /* 0x008fca0007f3e0ff */
[----:B------:R-:W-:Y:S01]  /*4ee50*/  IMAD.X R27, R27, 0x1, R3, P1 ;  /* 0x000000011b1b7824 */ /* 0x000fe200008e0603 */
[----:B------:R-:W-:Y:S01]  /*4ee60*/  STL [R1+0x1ce4], R26 ;  /* 0x001ce41a01007387 */ /* 0x000fe20000100800 */
[----:B--2---:R-:W-:-:S03]  /*4ee70*/  IADD3 R24, P2, R24, R4, RZ ;  /* 0x0000000418187210 */ /* 0x004fc60007f5e0ff */
[----:B------:R-:W-:Y:S01]  /*4ee80*/  STL [R1+0x1ce0], R27 ;  /* 0x001ce01b01007387 */ /* 0x000fe20000100800 */
[----:B------:R-:W-:-:S03]  /*4ee90*/  IADD3.X R25, R25, R3, RZ, P2, !PT ;  /* 0x0000000319197210 */ /* 0x000fc600017fe4ff */
[----:B------:R1:W-:Y:S04]  /*4eea0*/  STL [R1+0x1d04], R24 ;  /* 0x001d041801007387 */ /* 0x0003e80000100800 */
[----:B------:R-:W2:Y:S04]  /*4eeb0*/  LDL.LU.64 R34, [R1+0xff8] ;  /* 0x000ff80001227983 */ /* 0x000ea80000300a00 */
[----:B------:R3:W-:Y:S04]  /*4eec0*/  STL [R1+0x1d00], R25 ;  /* 0x001d001901007387 */ /* 0x0007e80000100800 */
[----:B------:R-:W2:Y:S04]  /*4eed0*/  LDL.LU.64 R32, [R1+0xfd8] ;  /* 0x000fd80001207983 */ /* 0x000ea80000300a00 */
[----:B------:R-:W2:Y:S04]  /*4eee0*/  LDL.LU.64 R28, [R1+0xfb8] ;  /* 0x000fb800011c7983 */ /* 0x000ea80000300a00 */
[----:B------:R-:W-:Y:S04]  /*4eef0*/  LDGSTS.E [R5+-0x38b00], desc[UR60][R26.64], P0 ;  /* 0xc75000001a057fae */ /* 0x000fe8000812187c */
[----:B------:R1:W-:Y:S01]  /*4ef00*/  LDGSTS.E [R5+-0x38700], desc[UR60][R24.64], P0 ;  /* 0xc790000018057fae */ /* 0x0003e2000812187c */
[----:B----4-:R-:W-:-:S05]  /*4ef10*/  IADD3 R11, P1, R11, R4, RZ ;  /* 0x000000040b0b7210 */ /* 0x010fca0007f3e0ff */
[----:B------:R-:W-:Y:S01]  /*4ef20*/  IMAD.X R12, R12, 0x1, R3, P1 ;  /* 0x000000010c0c7824 */ /* 0x000fe200008e0603 */
[----:B------:R4:W-:Y:S04]  /*4ef30*/  STL [R1+0x1d24], R11 ;  /* 0x001d240b01007387 */ /* 0x0009e80000100800 */
[----:B------:R-:W-:Y:S01]  /*4ef40*/  STL [R1+0x1d20], R12 ;  /* 0x001d200c01007387 */ /* 0x000fe20000100800 */
[----:B-1----:R-:W-:Y:S01]  /*4ef50*/  IMAD.MOV.U32 R24, RZ, RZ, R11 ;  /* 0x000000ffff187224 */ /* 0x002fe200078e000b */
[----:B---3--:R-:W-:-:S05]  /*4ef60*/  MOV R25, R12 ;  /* 0x0000000c00197202 */ /* 0x008fca0000000f00 */
[----:B------:R-:W-:Y:S01]  /*4ef70*/  LDGSTS.E [R5+-0x38300], desc[UR60][R24.64], P0 ;  /* 0xc7d0000018057fae */ /* 0x000fe2000812187c */
[----:B------:R-:W-:-:S05]  /*4ef80*/  IADD3 R6, P2, R6, R4, RZ ;  /* 0x0000000406067210 */ /* 0x000fca0007f5e0ff */
[----:B------:R-:W-:Y:S01]  /*4ef90*/  STL [R1+0x1d44], R6 ;  /* 0x001d440601007387 */ /* 0x000fe20000100800 */
[----:B------:R-:W-:-:S03]  /*4efa0*/  IMAD.X R10, R10, 0x1, R3, P2 ;  /* 0x000000010a0a7824 */ /* 0x000fc600010e0603 */
[----:B------:R-:W3:Y:S04]  /*4efb0*/  LDL.LU.64 R30, [R1+0xf98] ;  /* 0x000f9800011e7983 */ /* 0x000ee80000300a00 */
[----:B------:R1:W-:Y:S04]  /*4efc0*/  STL [R1+0x1d40], R10 ;  /* 0x001d400a01007387 */ /* 0x0003e80000100800 */
[----:B------:R-:W3:Y:S04]  /*4efd0*/  LDL.LU.64 R26, [R1+0xf78] ;  /* 0x000f7800011a7983 */ /* 0x000ee80000300a00 */
[----:B------:R-:W3:Y:S01]  /*4efe0*/  LDL.LU.64 R24, [R1+0xf58] ;  /* 0x000f580001187983 */ /* 0x000ee20000300a00 */
[----:B----4-:R-:W-:-:S02]  /*4eff0*/  IMAD.MOV.U32 R11, RZ, RZ, R10 ;  /* 0x000000ffff0b7224 */ /* 0x010fc400078e000a */
[----:B-1----:R-:W-:Y:S01]  /*4f000*/  IMAD.MOV.U32 R10, RZ, RZ, R6 ;  /* 0x000000ffff0a7224 */ /* 0x002fe200078e0006 */
[----:B------:R-:W4:Y:S01]  /*4f010*/  LDL.LU.64 R36, [R1+0xf38] ;  /* 0x000f380001247983 */ /* 0x000f220000300a00 */
[----:B------:R-:W-:-:S03]  /*4f020*/  IADD3 R51, P1, R8, R4, RZ ;  /* 0x0000000408337210 */ /* 0x000fc60007f3e0ff */
[----:B------:R1:W-:Y:S02]  /*4f030*/  LDGSTS.E [R5+-0x1ff00], desc[UR60][R10.64], P0 ;  /* 0xe01000000a057fae */ /* 0x0003e4000812187c */
[----:B------:R-:W-:Y:S02]  /*4f040*/  IMAD.X R6, R9, 0x1, R3, P1 ;  /* 0x0000000109067824 */ /* 0x000fe400008e0603 */
[----:B------:R-:W4:Y:S04]  /*4f050*/  LDL.LU.64 R10, [R1+0xf18] ;  /* 0x000f1800010a7983 */ /* 0x000f280000300a00 */
[----:B------:R-:W1:Y:S01]  /*4f060*/  LDL.LU.64 R8, [R1+0xef8] ;  /* 0x000ef80001087983 */ /* 0x000e620000300a00 */
[----:B--2---:R-:W-:-:S04]  /*4f070*/  IADD3 R50, P1, R34, R4, RZ ;  /* 0x0000000422327210 */ /* 0x004fc80007f3e0ff */
[----:B------:R-:W-:Y:S02]  /*4f080*/  IADD3.X R12, R35, R3, RZ, P1, !PT ;  /* 0x00000003230c7210 */ /* 0x000fe40000ffe4ff */
[----:B------:R-:W2:Y:S01]  /*4f090*/  LDL.LU.64 R34, [R1+0xed8] ;  /* 0x000ed80001227983 */ /* 0x000ea20000300a00 */
[----:B------:R-:W-:-:S05]  /*4f0a0*/  IADD3 R48, P1, R32, R4, RZ ;  /* 0x0000000420307210 */ /* 0x000fca0007f3e0ff */
[--C-:B------:R-:W-:Y:S01]  /*4f0b0*/  IMAD.X R49, R33, 0x1, R3.reuse, P1 ;  /* 0x0000000121317824 */ /* 0x100fe200008e0603 */
[-C--:B------:R-:W-:Y:S01]  /*4f0c0*/  IADD3 R46, P1, R28, R4.reuse, RZ ;  /* 0x000000041c2e7210 */ /* 0x080fe20007f3e0ff */
[----:B------:R-:W2:Y:S04]  /*4f0d0*/  LDL.LU.64 R32, [R1+0xeb8] ;  /* 0x000eb80001207983 */ /* 0x000ea80000300a00 */
[----:B------:R-:W-:Y:S02]  /*4f0e0*/  IMAD.X R47, R29, 0x1, R3, P1 ;  /* 0x000000011d2f7824 */ /* 0x000fe400008e0603 */
[----:B------:R-:W2:Y:S01]  /*4f0f0*/  LDL.LU.64 R28, [R1+0xe98] ;  /* 0x000e9800011c7983 */ /* 0x000ea20000300a00 */
[----:B---3--:R-:W-:-:S05]  /*4f100*/  IADD3 R44, P1, R30, R4, RZ ;  /* 0x000000041e2c7210 */ /* 0x008fca0007f3e0ff */
[----:B------:R-:W-:Y:S02]  /*4f110*/  IMAD.X R45, R31, 0x1, R3, P1 ;  /* 0x000000011f2d7824 */ /* 0x000fe400008e0603 */
[----:B------:R-:W3:Y:S01]  /*4f120*/  LDL.LU.64 R30, [R1+0xe78] ;  /* 0x000e7800011e7983 */ /* 0x000ee20000300a00 */
[----:B------:R-:W-:-:S04]  /*4f130*/  IADD3 R42, P1, R26, R4, RZ ;  /* 0x000000041a2a7210 */ /* 0x000fc80007f3e0ff */
[----:B------:R-:W-:Y:S02]  /*4f140*/  IADD3.X R43, R27, R3, RZ, P1, !PT ;  /* 0x000000031b2b7210 */ /* 0x000fe40000ffe4ff */
[----:B------:R-:W3:Y:S01]  /*4f150*/  LDL.LU.64 R26, [R1+0xe58] ;  /* 0x000e5800011a7983 */ /* 0x000ee20000300a00 */
[----:B------:R-:W-:-:S05]  /*4f160*/  IADD3 R40, P1, R24, R4, RZ ;  /* 0x0000000418287210 */ /* 0x000fca0007f3e0ff */
[----:B------:R-:W-:Y:S02]  /*4f170*/  IMAD.X R41, R25, 0x1, R3, P1 ;  /* 0x0000000119297824 */ /* 0x000fe400008e0603 */
[----:B------:R-:W3:Y:S04]  /*4f180*/  LDL.LU.64 R24, [R1+0xe38] ;  /* 0x000e380001187983 */ /* 0x000ee80000300a00 */
[----:B------:R-:W3:Y:S01]  /*4f190*/  LDL.LU.64 R52, [R1+0xe18] ;  /* 0x000e180001347983 */ /* 0x000ee20000300a00 */
[----:B----4-:R-:W-:-:S05]  /*4f1a0*/  IADD3 R38, P1, R36, R4, RZ ;  /* 0x0000000424267210 */ /* 0x010fca0007f3e0ff */
[----:B------:R-:W-:Y:S01]  /*4f1b0*/  IMAD.X R39, R37, 0x1, R3, P1 ;  /* 0x0000000125277824 */ /* 0x000fe200008e0603 */
[----:B------:R-:W-:-:S05]  /*4f1c0*/  IADD3 R36, P1, R10, R4, RZ ;  /* 0x000000040a247210 */ /* 0x000fca0007f3e0ff */
[----:B------:R-:W-:Y:S01]  /*4f1d0*/  IMAD.X R37, R11, 0x1, R3, P1 ;  /* 0x000000010b257824 */ /* 0x000fe200008e0603 */
[----:B-1----:R-:W-:-:S04]  /*4f1e0*/  IADD3 R10, P1, R8, R4, RZ ;  /* 0x00000004080a7210 */ /* 0x002fc80007f3e0ff */
[----:B------:R-:W-:Y:S02]  /*4f1f0*/  IADD3.X R11, R9, R3, RZ, P1, !PT ;  /* 0x00000003090b7210 */ /* 0x000fe40000ffe4ff */
[----:B--2---:R-:W-:-:S05]  /*4f200*/  IADD3 R8, P1, R34, R4, RZ ;  /* 0x0000000422087210 */ /* 0x004fca0007f3e0ff */
[----:B------:R-:W-:Y:S01]  /*4f210*/  IMAD.X R9, R35, 0x1, R3, P1 ;  /* 0x0000000123097824 */ /* 0x000fe200008e0603 */
[----:B------:R-:W-:-:S05]  /*4f220*/  IADD3 R34, P1, R32, R4, RZ ;  /* 0x0000000420227210 */ /* 0x000fca0007f3e0ff */
[----:B------:R-:W-:Y:S01]  /*4f230*/  IMAD.X R35, R33, 0x1, R3, P1 ;  /* 0x0000000121237824 */ /* 0x000fe200008e0603 */
[----:B------:R-:W-:-:S05]  /*4f240*/  IADD3 R32, P1, R28, R4, RZ ;  /* 0x000000041c207210 */ /* 0x000fca0007f3e0ff */
[----:B------:R-:W-:Y:S01]  /*4f250*/  IMAD.X R33, R29, 0x1, R3, P1 ;  /* 0x000000011d217824 */ /* 0x000fe200008e0603 */
[----:B---3--:R-:W-:-:S04]  /*4f260*/  IADD3 R28, P1, R30, R4, RZ ;  /* 0x000000041e1c7210 */ /* 0x008fc80007f3e0ff */
[----:B------:R-:W-:Y:S02]  /*4f270*/  IADD3.X R29, R31, R3, RZ, P1, !PT ;  /* 0x000000031f1d7210 */ /* 0x000fe40000ffe4ff */
[----:B------:R-:W-:-:S05]  /*4f280*/  IADD3 R30, P1, R26, R4, RZ ;  /* 0x000000041a1e7210 */ /* 0x000fca0007f3e0ff */
[----:B------:R-:W-:Y:S01]  /*4f290*/  IMAD.X R31, R27, 0x1, R3, P1 ;  /* 0x000000011b1f7824 */ /* 0x000fe200008e0603 */
[----:B------:R-:W-:-:S05]  /*4f2a0*/  IADD3 R26, P1, R24, R4, RZ ;  /* 0x00000004181a7210 */ /* 0x000fca0007f3e0ff */
[----:B------:R-:W-:Y:S01]  /*4f2b0*/  IMAD.X R27, R25, 0x1, R3, P1 ;  /* 0x00000001191b7824 */ /* 0x000fe200008e0603 */
[----:B------:R-:W-:Y:S01]  /*4f2c0*/  IADD3 R24, P1, R52, R4, RZ ;  /* 0x0000000434187210 */ /* 0x000fe20007f3e0ff */
[----:B------:R-:W-:Y:S01]  /*4f2d0*/  IMAD.MOV.U32 R52, RZ, RZ, R51 ;  /* 0x000000ffff347224 */ /* 0x000fe200078e0033 */
[----:B------:R-:W-:-:S03]  /*4f2e0*/  MOV R51, R12 ;  /* 0x0000000c00337202 */ /* 0x000fc60000000f00 */
[----:B------:R-:W-:Y:S02]  /*4f2f0*/  IMAD.X R25, R53, 0x1, R3, P1 ;  /* 0x0000000135197824 */ /* 0x000fe400008e0603 */
[----:B------:R-:W-:-:S05]  /*4f300*/  IMAD.MOV.U32 R53, RZ, RZ, R6 ;  /* 0x000000ffff357224 */ /* 0x000fca00078e0006 */
        /* <DEDUP_REMOVED lines=23> */
[----:B------:R4:W-:Y:S04]  /*4f480*/  STL.64 [R1+0xe38], R26 ;  /* 0x000e381a01007387 */ /* 0x0009e80000100a00 */
[----:B------:R-:W-:Y:S04]  /*4f490*/  LDGSTS.E [R5+-0x1db00], desc[UR60][R36.64], P0 ;  /* 0xe250000024057fae */ /* 0x000fe8000812187c */
[----:B------:R4:W-:Y:S04]  /*4f4a0*/  STL.64 [R1+0xe18], R24 ;  /* 0x000e181801007387 */ /* 0x0009e80000100a00 */
[----:B------:R4:W-:Y:S04]  /*4f4b0*/  LDGSTS.E [R5+-0x1d700], desc[UR60][R10.64], P0 ;  /* 0xe29000000a057fae */ /* 0x0009e8000812187c */
[----:B------:R4:W-:Y:S04]  /*4f4c0*/  LDGSTS.E [R5+-0x1d300], desc[UR60][R8.64], P0 ;  /* 0xe2d0000008057fae */ /* 0x0009e8000812187c */
[----:B------:R-:W-:Y:S04]  /*4f4d0*/  LDGSTS.E [R5+-0x1cf00], desc[UR60][R34.64], P0 ;  /* 0xe310000022057fae */ /* 0x000fe8000812187c */
[----:B-1----:R-:W4:Y:S04]  /*4f4e0*/  LDL.LU R11, [R1+0x194c] ;  /* 0x00194c00010b7983 */ /* 0x002f280000300800 */
[----:B------:R1:W-:Y:S04]  /*4f4f0*/  LDGSTS.E [R5+-0x1cb00], desc[UR60][R32.64], P0 ;  /* 0xe350000020057fae */ /* 0x0003e8000812187c */
[----:B--2---:R-:W2:Y:S04]  /*4f500*/  LDL.LU R9, [R1+0x196c] ;  /* 0x00196c0001097983 */ /* 0x004ea80000300800 */
[----:B------:R1:W-:Y:S01]  /*4f510*/  LDGSTS.E [R5+-0x1c700], desc[UR60][R28.64], P0 ;  /* 0xe39000001c057fae */ /* 0x0003e2000812187c */
[----:B------:R-:W-:-:S03]  /*4f520*/  IADD3 R67, P1, R250, R4, RZ ;  /* 0x00000004fa437210 */ /* 0x000fc60007f3e0ff */
[----:B------:R-:W-:Y:S04]  /*4f530*/  LDGSTS.E [R5+-0x1c300], desc[UR60][R30.64], P0 ;  /* 0xe3d000001e057fae */ /* 0x000fe8000812187c */
[----:B---3--:R-:W3:Y:S04]  /*4f540*/  LDL.LU R28, [R1+0x1948] ;  /* 0x00194800011c7983 */ /* 0x008ee80000300800 */
[----:B------:R-:W3:Y:S01]  /*4f550*/  LDL.LU R10, [R1+0x1968] ;  /* 0x00196800010a7983 */ /* 0x000ee20000300800 */
[-C--:B------:R-:W-:Y:S02]  /*4f560*/  IADD3.X R250, R251, R3.reuse, RZ, P1, !PT ;  /* 0x00000003fbfa7210 */ /* 0x080fe40000ffe4ff */
[-C--:B------:R-:W-:Y:S01]  /*4f570*/  IADD3 R66, P1, R242, R4.reuse, RZ ;  /* 0x00000004f2427210 */ /* 0x080fe20007f3e0ff */
[----:B------:R-:W3:Y:S04]  /*4f580*/  LDL.LU R12, [R1+0x1988] ;  /* 0x00198800010c7983 */ /* 0x000ee80000300800 */
[--C-:B------:R-:W-:Y:S01]  /*4f590*/  IMAD.X R242, R243, 0x1, R3.reuse, P1 ;  /* 0x00000001f3f27824 */ /* 0x100fe200008e0603 */
[-C--:B------:R-:W-:Y:S01]  /*4f5a0*/  IADD3 R65, P1, R234, R4.reuse, RZ ;  /* 0x00000004ea417210 */ /* 0x080fe20007f3e0ff */
[----:B------:R-:W3:Y:S04]  /*4f5b0*/  LDL.LU R8, [R1+0x198c] ;  /* 0x00198c0001087983 */ /* 0x000ee80000300800 */
[--C-:B------:R-:W-:Y:S01]  /*4f5c0*/  IMAD.X R234, R235, 0x1, R3.reuse, P1 ;  /* 0x00000001ebea7824 */ /* 0x100fe200008e0603 */
[-C--:B------:R-:W-:Y:S01]  /*4f5d0*/  IADD3 R64, P1, R226, R4.reuse, RZ ;  /* 0x00000004e2407210 */ /* 0x080fe20007f3e0ff */
[----:B------:R-:W-:Y:S04]  /*4f5e0*/  LDGSTS.E [R5+-0x1bf00], desc[UR60][R26.64], P0 ;  /* 0xe41000001a057fae */ /* 0x000fe8000812187c */
[----:B------:R-:W-:Y:S01]  /*4f5f0*/  IMAD.X R226, R227, 0x1, R3, P1 ;  /* 0x00000001e3e27824 */ /* 0x000fe200008e0603 */
[-C--:B------:R-:W-:Y:S01]  /*4f600*/  IADD3 R63, P1, R218, R4.reuse, RZ ;  /* 0x00000004da3f7210 */ /* 0x080fe20007f3e0ff */
[----:B----4-:R-:W4:Y:S03]  /*4f610*/  LDL.LU R30, [R1+0x19a8] ;  /* 0x0019a800011e7983 */ /* 0x010f260000300800 */
[----:B------:R-:W-:Y:S01]  /*4f620*/  IADD3.X R218, R219, R3, RZ, P1, !PT ;  /* 0x00000003dbda7210 */ /* 0x000fe20000ffe4ff */
[----:B------:R-:W-:Y:S01]  /*4f630*/  LDGSTS.E [R5+-0x1bb00], desc[UR60][R24.64], P0 ;  /* 0xe450000018057fae */ /* 0x000fe2000812187c */
[----:B------:R-:W-:-:S03]  /*4f640*/  IADD3 R62, P1, R210, R4, RZ ;  /* 0x00000004d23e7210 */ /* 0x000fc60007f3e0ff */
[----:B------:R-:W4:Y:S02]  /*4f650*/  LDL.LU R27, [R1+0x19ac] ;  /* 0x0019ac00011b7983 */ /* 0x000f240000300800 */
[--C-:B------:R-:W-:Y:S01]  /*4f660*/  IMAD.X R210, R211, 0x1, R3.reuse, P1 ;  /* 0x00000001d3d27824 */ /* 0x100fe200008e0603 */
[-C--:B------:R-:W-:Y:S01]  /*4f670*/  IADD3 R61, P1, R202, R4.reuse, RZ ;  /* 0x00000004ca3d7210 */ /* 0x080fe20007f3e0ff */
[----:B------:R-:W4:Y:S04]  /*4f680*/  LDL.LU R29, [R1+0x19c8] ;  /* 0x0019c800011d7983 */ /* 0x000f280000300800 */
[--C-:B------:R-:W-:Y:S01]  /*4f690*/  IMAD.X R202, R203, 0x1, R3.reuse, P1 ;  /* 0x00000001cbca7824 */ /* 0x100fe200008e0603 */
[-C--:B------:R-:W-:Y:S01]  /*4f6a0*/  IADD3 R60, P1, R194, R4.reuse, RZ ;  /* 0x00000004c23c7210 */ /* 0x080fe20007f3e0ff */
[----:B------:R-:W4:Y:S04]  /*4f6b0*/  LDL.LU R26, [R1+0x19cc] ;  /* 0x0019cc00011a7983 */ /* 0x000f280000300800 */
[----:B------:R-:W-:Y:S01]  /*4f6c0*/  IMAD.X R194, R195, 0x1, R3, P1 ;  /* 0x00000001c3c27824 */ /* 0x000fe200008e0603 */
[-C--:B------:R-:W-:Y:S01]  /*4f6d0*/  IADD3 R59, P1, R186, R4.reuse, RZ ;  /* 0x00000004ba3b7210 */ /* 0x080fe20007f3e0ff */
[----:B------:R-:W4:Y:S03]  /*4f6e0*/  LDL.LU R25, [R1+0x19e8] ;  /* 0x0019e80001197983 */ /* 0x000f260000300800 */
[----:B------:R-:W-:Y:S01]  /*4f6f0*/  IADD3.X R186, R187, R3, RZ, P1, !PT ;  /* 0x00000003bbba7210 */ /* 0x000fe20000ffe4ff */
[----:B------:R-:W4:Y:S01]  /*4f700*/  LDL.LU R24, [R1+0x19ec] ;  /* 0x0019ec0001187983 */ /* 0x000f220000300800 */
[----:B------:R-:W-:-:S05]  /*4f710*/  IADD3 R58, P1, R178, R4, RZ ;  /* 0x00000004b23a7210 */ /* 0x000fca0007f3e0ff */
[----:B------:R-:W-:Y:S01]  /*4f720*/  IMAD.X R178, R179, 0x1, R3, P1 ;  /* 0x00000001b3b27824 */ /* 0x000fe200008e0603 */
[----:B------:R-:W-:-:S05]  /*4f730*/  IADD3 R57, P1, R170, R4, RZ ;  /* 0x00000004aa397210 */ /* 0x000fca0007f3e0ff */
[----:B------:R-:W-:Y:S01]  /*4f740*/  IMAD.X R170, R171, 0x1, R3, P1 ;  /* 0x00000001abaa7824 */ /* 0x000fe200008e0603 */
[----:B------:R-:W-:-:S05]  /*4f750*/  IADD3 R56, P1, R162, R4, RZ ;  /* 0x00000004a2387210 */ /* 0x000fca0007f3e0ff */
[----:B------:R-:W-:Y:S01]  /*4f760*/  IMAD.X R162, R163, 0x1, R3, P1 ;  /* 0x00000001a3a27824 */ /* 0x000fe200008e0603 */
[----:B------:R-:W-:Y:S01]  /*4f770*/  IADD3 R55, P1, R154, R4, RZ ;  /* 0x000000049a377210 */ /* 0x000fe20007f3e0ff */
[----:B------:R-:W-:-:S03]  /*4f780*/  IMAD.MOV.U32 R251, RZ, RZ, R250 ;  /* 0x000000fffffb7224 */ /* 0x000fc600078e00fa */
[----:B------:R-:W-:Y:S02]  /*4f790*/  IADD3.X R154, R155, R3, RZ, P1, !PT ;  /* 0x000000039b9a7210 */ /* 0x000fe40000ffe4ff */
[----:B------:R-:W-:Y:S01]  /*4f7a0*/  IADD3 R54, P1, R18, R4, RZ ;  /* 0x0000000412367210 */ /* 0x000fe20007f3e0ff */
[----:B------:R-:W-:Y:S02]  /*4f7b0*/  IMAD.MOV.U32 R250, RZ, RZ, R67 ;  /* 0x000000fffffa7224 */ /* 0x000fe400078e0043 */
[----:B------:R-:W-:Y:S01]  /*4f7c0*/  IMAD.MOV.U32 R243, RZ, RZ, R242 ;  /* 0x000000fffff37224 */ /* 0x000fe200078e00f2 */
[----:B------:R-:W-:Y:S01]  /*4f7d0*/  MOV R242, R66 ;  /* 0x0000004200f27202 */ /* 0x000fe20000000f00 */
[----:B------:R-:W-:Y:S01]  /*4f7e0*/  IMAD.MOV.U32 R235, RZ, RZ, R234 ;  /* 0x000000ffffeb7224 */ /* 0x000fe200078e00ea */
[----:B------:R-:W-:Y:S01]  /*4f7f0*/  LDGSTS.E [R5+-0x1b700], desc[UR60][R250.64], P0 ;  /* 0xe4900000fa057fae */ /* 0x000fe2000812187c */
[----:B------:R-:W-:Y:S02]  /*4f800*/  IMAD.MOV.U32 R234, RZ, RZ, R65 ;  /* 0x000000ffffea7224 */ /* 0x000fe400078e0041 */
[----:B------:R-:W-:Y:S01]  /*4f810*/  IMAD.MOV.U32 R227, RZ, RZ, R226 ;  /* 0x000000ffffe37224 */ /* 0x000fe200078e00e2 */
[----:B------:R-:W-:Y:S01]  /*4f820*/  MOV R226, R64 ;  /* 0x0000004000e27202 */ /* 0x000fe20000000f00 */
[----:B------:R-:W-:Y:S01]  /*4f830*/  IMAD.X R18, R19, 0x1, R3, P1 ;  /* 0x0000000113127824 */ /* 0x000fe200008e0603 */
[----:B------:R-:W-:Y:S01]  /*4f840*/  LDGSTS.E [R5+-0x1b300], desc[UR60][R242.64], P0 ;  /* 0xe4d00000f2057fae */ /* 0x000fe2000812187c */
[----:B------:R-:W-:-:S02]  /*4f850*/  IMAD.MOV.U32 R219, RZ, RZ, R218 ;  /* 0x000000ffffdb7224 */ /* 0x000fc400078e00da */
        /* <DEDUP_REMOVED lines=15> */
[----:B------:R-:W-:Y:S01]  /*4f950*/  LDGSTS.E [R5+-0x1a300], desc[UR60][R210.64], P0 ;  /* 0xe5d00000d2057fae */ /* 0x000fe2000812187c */
[----:B------:R-:W-:Y:S01]  /*4f960*/  IMAD.MOV.U32 R170, RZ, RZ, R57 ;  /* 0x000000ffffaa7224 */ /* 0x000fe200078e0039 */
[----:B------:R-:W-:Y:S01]  /*4f970*/  LOP3.LUT R6, R13, 0x40, RZ, 0x3c, !PT ;  /* 0x000000400d067812 */ /* 0x000fe200078e3cff */
[----:B------:R-:W-:Y:S01]  /*4f980*/  IMAD.MOV.U32 R163, RZ, RZ, R162 ;  /* 0x000000ffffa37224 */ /* 0x000fe200078e00a2 */
[----:B------:R-:W-:Y:S01]  /*4f990*/  MOV R162, R56 ;  /* 0x0000003800a27202 */ /* 0x000fe20000000f00 */
[----:B------:R-:W-:Y:S01]  /*4f9a0*/  IMAD.MOV.U32 R155, RZ, RZ, R154 ;  /* 0x000000ffff9b7224 */ /* 0x000fe200078e009a */
[----:B------:R-:W-:Y:S01]  /*4f9b0*/  LDGSTS.E [R5+-0x19f00], desc[UR60][R202.64], P0 ;  /* 0xe6100000ca057fae */ /* 0x000fe2000812187c */
[----:B------:R-:W-:-:S02]  /*4f9c0*/  IMAD.MOV.U32 R154, RZ, RZ, R55 ;  /* 0x000000ffff9a7224 */ /* 0x000fc400078e0037 */
[----:B------:R-:W-:Y:S01]  /*4f9d0*/  IMAD.MOV.U32 R19, RZ, RZ, R18 ;  /* 0x000000ffff137224 */ /* 0x000fe200078e0012 */
[----:B------:R-:W-:Y:S01]  /*4f9e0*/  LDGSTS.E [R5+-0x19b00], desc[UR60][R194.64], P0 ;  /* 0xe6500000c2057fae */ /* 0x000fe2000812187c */
[----:B------:R-:W-:Y:S02]  /*4f9f0*/  MOV R18, R54 ;  /* 0x0000003600127202 */ /* 0x000fe40000000f00 */
[----:B------:R-:W-:Y:S01]  /*4fa00*/  IADD3 R6, R6, 0x100000, R252 ;  /* 0x0010000006067810 */ /* 0x000fe20007ffe0fc */
[----:B------:R-:W-:Y:S04]  /*4fa10*/  LDGSTS.E [R5+-0x19700], desc[UR60][R186.64], P0 ;  /* 0xe6900000ba057fae */ /* 0x000fe8000812187c */
[----:B------:R-:W-:Y:S04]  /*4fa20*/  LDGSTS.E [R5+-0x19300], desc[UR60][R178.64], P0 ;  /* 0xe6d00000b2057fae */ /* 0x000fe8000812187c */
[----:B------:R-:W-:Y:S04]  /*4fa30*/  LDGSTS.E [R5+-0x18f00], desc[UR60][R170.64], P0 ;  /* 0xe7100000aa057fae */ /* 0x000fe8000812187c */
[----:B------:R-:W-:Y:S04]  /*4fa40*/  LDGSTS.E [R5+-0x18b00], desc[UR60][R162.64], P0 ;  /* 0xe7500000a2057fae */ /* 0x000fe8000812187c */
[----:B------:R-:W-:Y:S04]  /*4fa50*/  LDGSTS.E [R5+-0x18700], desc[UR60][R154.64], P0 ;  /* 0xe79000009a057fae */ /* 0x000fe8000812187c */
[----:B------:R-:W-:Y:S01]  /*4fa60*/  LDGSTS.E [R5+-0x18300], desc[UR60][R18.64], P0 ;  /* 0xe7d0000012057fae */ /* 0x000fe2000812187c */
[----:B------:R-:W-:-:S02]  /*4fa70*/  IADD3 R11, P1, R11, R4, RZ ;  /* 0x000000040b0b7210 */ /* 0x000fc40007f3e0ff */
[----:B--2---:R-:W-:-:S03]  /*4fa80*/  IADD3 R9, P2, R9, R4, RZ ;  /* 0x0000000409097210 */ /* 0x004fc60007f5e0ff */
[----:B------:R2:W-:Y:S01]  /*4fa90*/  STL [R1+0x194c], R11 ;  /* 0x00194c0b01007387 */ /* 0x0005e20000100800 */
[----:B-1----:R-:W-:-:S03]  /*4faa0*/  IMAD.MOV.U32 R32, RZ, RZ, R11 ;  /* 0x000000ffff207224 */ /* 0x002fc600078e000b */
[----:B------:R-:W-:Y:S01]  /*4fab0*/  STL [R1+0x196c], R9 ;  /* 0x00196c0901007387 */ /* 0x000fe20000100800 */
[--C-:B---3--:R-:W-:Y:S02]  /*4fac0*/  IMAD.X R28, R28, 0x1, R3.reuse, P1 ;  /* 0x000000011c1c7824 */ /* 0x108fe400008e0603 */
[----:B------:R-:W-:-:S03]  /*4fad0*/  IMAD.X R10, R10, 0x1, R3, P2 ;  /* 0x000000010a0a7824 */ /* 0x000fc600010e0603 */
[----:B------:R-:W-:Y:S01]  /*4fae0*/  MOV R33, R28 ;  /* 0x0000001c00217202 */ /* 0x000fe20000000f00 */
[----:B------:R1:W-:Y:S04]  /*4faf0*/  STL [R1+0x1948], R28 ;  /* 0x0019481c01007387 */ /* 0x0003e80000100800 */
[----:B--2---:R-:W2:Y:S04]  /*4fb00*/  LDL.LU R11, [R1+0x1a0c] ;  /* 0x001a0c00010b7983 */ /* 0x004ea80000300800 */
[----:B------:R3:W-:Y:S04]  /*4fb10*/  LDGSTS.E [R6+-0x3fe00], desc[UR60][R32.64], P0 ;  /* 0xc020000020067fae */ /* 0x0007e8000812187c */
[----:B------:R3:W-:Y:S04]  /*4fb20*/  STL [R1+0x1968], R10 ;  /* 0x0019680a01007387 */ /* 0x0007e80000100800 */
[----:B-1----:R-:W2:Y:S01]  /*4fb30*/  LDL.LU R28, [R1+0x1a08] ;  /* 0x001a0800011c7983 */ /* 0x002ea20000300800 */
[----:B---3--:R-:W-:-:S02]  /*4fb40*/  IMAD.MOV.U32 R33, RZ, RZ, R10 ;  /* 0x000000ffff217224 */ /* 0x008fc400078e000a */
[----:B------:R-:W-:Y:S01]  /*4fb50*/  IMAD.MOV.U32 R32, RZ, RZ, R9 ;  /* 0x000000ffff207224 */ /* 0x000fe200078e0009 */
[----:B------:R-:W3:Y:S04]  /*4fb60*/  LDL.LU R10, [R1+0x1a28] ;  /* 0x001a2800010a7983 */ /* 0x000ee80000300800 */
[----:B------:R-:W3:Y:S01]  /*4fb70*/  LDL.LU R9, [R1+0x1a2c] ;  /* 0x001a2c0001097983 */ /* 0x000ee20000300800 */
[-C--:B------:R-:W-:Y:S02]  /*4fb80*/  IADD3 R8, P1, R8, R4.reuse, RZ ;  /* 0x0000000408087210 */ /* 0x080fe40007f3e0ff */
[-C--:B----4-:R-:W-:Y:S01]  /*4fb90*/  IADD3 R27, P2, R27, R4.reuse, RZ ;  /* 0x000000041b1b7210 */ /* 0x090fe20007f5e0ff */
[----:B------:R1:W-:Y:S02]  /*4fba0*/  LDGSTS.E [R6+-0x3fa00], desc[UR60][R32.64], P0 ;  /* 0xc060000020067fae */ /* 0x0003e4000812187c */
[----:B------:R-:W-:Y:S01]  /*4fbb0*/  IMAD.X R12, R12, 0x1, R3, P1 ;  /* 0x000000010c0c7824 */ /* 0x000fe200008e0603 */
[----:B------:R-:W-:Y:S01]  /*4fbc0*/  IADD3.X R30, R30, R3, RZ, P2, !PT ;  /* 0x000000031e1e7210 */ /* 0x000fe200017fe4ff */
[----:B------:R4:W-:Y:S01]  /*4fbd0*/  STL [R1+0x198c], R8 ;  /* 0x00198c0801007387 */ /* 0x0009e20000100800 */
[----:B------:R-:W-:-:S03]  /*4fbe0*/  IADD3 R26, P1, R26, R4, RZ ;  /* 0x000000041a1a7210 */ /* 0x000fc60007f3e0ff */
[----:B------:R4:W-:Y:S01]  /*4fbf0*/  STL [R1+0x1988], R12 ;  /* 0x0019880c01007387 */ /* 0x0009e20000100800 */
[----:B------:R-:W-:Y:S02]  /*4fc00*/  IMAD.MOV.U32 R31, RZ, RZ, R30 ;  /* 0x000000ffff1f7224 */ /* 0x000fe400078e001e */
[----:B-1----:R-:W-:Y:S01]  /*4fc10*/  IMAD.MOV.U32 R32, RZ, RZ, R8 ;  /* 0x000000ffff207224 */ /* 0x002fe200078e0008 */
[----:B------:R-:W-:Y:S01]  /*4fc20*/  STL [R1+0x19ac], R27 ;  /* 0x0019ac1b01007387 */ /* 0x000fe20000100800 */
[----:B------:R-:W-:Y:S02]  /*4fc30*/  IMAD.X R29, R29, 0x1, R3, P1 ;  /* 0x000000011d1d7824 */ /* 0x000fe400008e0603 */
[----:B------:R-:W-:Y:S01]  /*4fc40*/  IMAD.MOV.U32 R33, RZ, RZ, R12 ;  /* 0x000000ffff217224 */ /* 0x000fe200078e000c */
[----:B----4-:R-:W4:Y:S01]  /*4fc50*/  LDL.LU R8, [R1+0x1a4c] ;  /* 0x001a4c0001087983 */ /* 0x010f220000300800 */
[----:B------:R-:W-:-:S03]  /*4fc60*/  IADD3 R24, P2, R24, R4, RZ ;  /* 0x0000000418187210 */ /* 0x000fc60007f5e0ff */
[----:B------:R1:W-:Y:S04]  /*4fc70*/  STL [R1+0x19a8], R30 ;  /* 0x0019a81e01007387 */ /* 0x0003e80000100800 */
[----:B------:R-:W4:Y:S04]  /*4fc80*/  LDL.LU R12, [R1+0x1a48] ;  /* 0x001a4800010c7983 */ /* 0x000f280000300800 */
[----:B------:R-:W-:Y:S01]  /*4fc90*/  LDGSTS.E [R6+-0x3f600], desc[UR60][R32.64], P0 ;  /* 0xc0a0000020067fae */ /* 0x000fe2000812187c */
[----:B-1----:R-:W-:-:S03]  /*4fca0*/  MOV R30, R27 ;  /* 0x0000001b001e7202 */ /* 0x002fc60000000f00 */
[----:B------:R-:W4:Y:S04]  /*4fcb0*/  LDL.LU R27, [R1+0x1a68] ;  /* 0x001a6800011b7983 */ /* 0x000f280000300800 */
[----:B------:R1:W-:Y:S04]  /*4fcc0*/  STL [R1+0x19cc], R26 ;  /* 0x0019cc1a01007387 */ /* 0x0003e80000100800 */
[----:B------:R-:W-:Y:S04]  /*4fcd0*/  STL [R1+0x19c8], R29 ;  /* 0x0019c81d01007387 */ /* 0x000fe80000100800 */
[----:B------:R-:W-:Y:S04]  /*4fce0*/  STL [R1+0x19ec], R24 ;  /* 0x0019ec1801007387 */ /* 0x000fe80000100800 */
[----:B------:R-:W4:Y:S01]  /*4fcf0*/  LDL.LU R5, [R1+0x1a6c] ;  /* 0x001a6c0001057983 */ /* 0x000f220000300800 */
[----:B------:R-:W-:-:S03]  /*4fd00*/  IMAD.X R25, R25, 0x1, R3, P2 ;  /* 0x0000000119197824 */ /* 0x000fc600010e0603 */
[----:B------:R1:W-:Y:S04]  /*4fd10*/  LDGSTS.E [R6+-0x3f200], desc[UR60][R30.64], P0 ;  /* 0xc0e000001e067fae */ /* 0x0003e8000812187c */
[----:B------:R1:W-:Y:S02]  /*4fd20*/  STL [R1+0x19e8], R25 ;  /* 0x0019e81901007387 */ /* 0x0003e40000100800 */
[----:B-1----:R-:W-:Y:S01]  /*4fd30*/  IMAD.MOV.U32 R30, RZ, RZ, R26 ;  /* 0x000000ffff1e7224 */ /* 0x002fe200078e001a */
[----:B------:R-:W-:Y:S01]  /*4fd40*/  MOV R31, R29 ;  /* 0x0000001d001f7202 */ /* 0x000fe20000000f00 */
[----:B------:R-:W4:Y:S04]  /*4fd50*/  LDL.LU R26, [R1+0x1a88] ;  /* 0x001a8800011a7983 */ /* 0x000f280000300800 */
[----:B------:R1:W-:Y:S02]  /*4fd60*/  LDGSTS.E [R6+-0x3ee00], desc[UR60][R30.64], P0 ;  /* 0xc12000001e067fae */ /* 0x0003e4000812187c */
[----:B-1----:R-:W-:-:S02]  /*4fd70*/  IMAD.MOV.U32 R31, RZ, RZ, R25 ;  /* 0x000000ffff1f7224 */ /* 0x002fc400078e0019 */
[----:B------:R-:W4:Y:S01]  /*4fd80*/  LDL.LU R25, [R1+0x1a8c] ;  /* 0x001a8c0001197983 */ /* 0x000f220000300800 */
[----:B------:R-:W-:-:S03]  /*4fd90*/  IMAD.MOV.U32 R30, RZ, RZ, R24 ;  /* 0x000000ffff1e7224 */ /* 0x000fc600078e0018 */
[----:B------:R-:W4:Y:S04]  /*4fda0*/  LDL.LU R24, [R1+0x1aa8] ;  /* 0x001aa80001187983 */ /* 0x000f280000300800 */
[----:B------:R1:W-:Y:S01]  /*4fdb0*/  LDGSTS.E [R6+-0x3ea00], desc[UR60][R30.64], P0 ;  /* 0xc16000001e067fae */ /* 0x0003e2000812187c */
[----:B--2---:R-:W-:-:S05]  /*4fdc0*/  IADD3 R11, P1, R11, R4, RZ ;  /* 0x000000040b0b7210 */ /* 0x004fca0007f3e0ff */
[----:B------:R-:W-:Y:S01]  /*4fdd0*/  STL [R1+0x1a0c], R11 ;  /* 0x001a0c0b01007387 */ /* 0x000fe20000100800 */
[----:B------:R-:W-:-:S04]  /*4fde0*/  IMAD.X R28, R28, 0x1, R3, P1 ;  /* 0x000000011c1c7824 */ /* 0x000fc800008e0603 */
[----:B------:R-:W-:Y:S01]  /*4fdf0*/  IMAD.MOV.U32 R29, RZ, RZ, R28 ;  /* 0x000000ffff1d7224 */ /* 0x000fe200078e001c */
[----:B------:R2:W-:Y:S01]  /*4fe00*/  STL [R1+0x1a08], R28 ;  /* 0x001a081c01007387 */ /* 0x0005e20000100800 */
[----:B---3--:R-:W-:Y:S01]  /*4fe10*/  IADD3 R9, P2, R9, R4, RZ ;  /* 0x0000000409097210 */ /* 0x008fe20007f5e0ff */
[----:B--2---:R-:W-:-:S04]  /*4fe20*/  IMAD.MOV.U32 R28, RZ, RZ, R11 ;  /* 0x000000ffff1c7224 */ /* 0x004fc800078e000b */
[----:B------:R-:W-:Y:S04]  /*4fe30*/  STL [R1+0x1a2c], R9 ;  /* 0x001a2c0901007387 */ /* 0x000fe80000100800 */
[----:B------:R-:W2:Y:S01]  /*4fe40*/  LDL.LU R11, [R1+0x1aac] ;  /* 0x001aac00010b7983 */ /* 0x000ea20000300800 */
[----:B------:R-:W-:Y:S01]  /*4fe50*/  IADD3.X R10, R10, R3, RZ, P2, !PT ;  /* 0x000000030a0a7210 */ /* 0x000fe200017fe4ff */
[----:B-1----:R-:W-:Y:S02]  /*4fe60*/  IMAD.MOV.U32 R30, RZ, RZ, R9 ;  /* 0x000000ffff1e7224 */ /* 0x002fe400078e0009 */
[----:B------:R-:W-:Y:S01]  /*4fe70*/  LDGSTS.E [R6+-0x3e600], desc[UR60][R28.64], P0 ;  /* 0xc1a000001c067fae */ /* 0x000fe2000812187c */
[----:B------:R-:W-:Y:S02]  /*4fe80*/  MOV R31, R10 ;  /* 0x0000000a001f7202 */ /* 0x000fe40000000f00 */
[----:B----4-:R-:W-:Y:S01]  /*4fe90*/  IADD3 R8, P1, R8, R4, RZ ;  /* 0x0000000408087210 */ /* 0x010fe20007f3e0ff */
[----:B------:R1:W-:Y:S04]  /*4fea0*/  STL [R1+0x1a28], R10 ;  /* 0x001a280a01007387 */ /* 0x0003e80000100800 */
[----:B------:R3:W-:Y:S01]  /*4feb0*/  LDGSTS.E [R6+-0x3e200], desc[UR60][R30.64], P0 ;  /* 0xc1e000001e067fae */ /* 0x0007e2000812187c */
[----:B------:R-:W-:-:S03]  /*4fec0*/  IMAD.X R12, R12, 0x1, R3, P1 ;  /* 0x000000010c0c7824 */ /* 0x000fc600008e0603 */
[----:B-1----:R-:W4:Y:S04]  /*4fed0*/  LDL.LU R10, [R1+0x1ac8] ;  /* 0x001ac800010a7983 */ /* 0x002f280000300800 */
[----:B------:R-:W4:Y:S04]  /*4fee0*/  LDL.LU R9, [R1+0x1acc] ;  /* 0x001acc0001097983 */ /* 0x000f280000300800 */
[----:B------:R-:W4:Y:S01]  /*4fef0*/  LDL.LU R29, [R1+0x1ae8] ;  /* 0x001ae800011d7983 */ /* 0x000f220000300800 */
[----:B---3--:R-:W-:-:S03]  /*4ff00*/  MOV R31, R12 ;  /* 0x0000000c001f7202 */ /* 0x008fc60000000f00 */
[----:B------:R-:W-:Y:S04]  /*4ff10*/  STL [R1+0x1a4c], R8 ;  /* 0x001a4c0801007387 */ /* 0x000fe80000100800 */
[----:B------:R1:W-:Y:S01]  /*4ff20*/  STL [R1+0x1a48], R12 ;  /* 0x001a480c01007387 */ /* 0x0003e20000100800 */
[----:B------:R-:W-:Y:S01]  /*4ff30*/  IADD3 R5, P2, R5, R4, RZ ;  /* 0x0000000405057210 */ /* 0x000fe20007f5e0ff */
[----:B------:R-:W-:-:S04]  /*4ff40*/  IMAD.MOV.U32 R30, RZ, RZ, R8 ;  /* 0x000000ffff1e7224 */ /* 0x000fc800078e0008 */
[----:B------:R-:W-:Y:S01]  /*4ff50*/  IMAD.X R27, R27, 0x1, R3, P2 ;  /* 0x000000011b1b7824 */ /* 0x000fe200010e0603 */
[----:B------:R-:W-:Y:S04]  /*4ff60*/  STL [R1+0x1a6c], R5 ;  /* 0x001a6c0501007387 */ /* 0x000fe80000100800 */
[----:B-1----:R-:W3:Y:S04]  /*4ff70*/  LDL.LU R12, [R1+0x1aec] ;  /* 0x001aec00010c7983 */ /* 0x002ee80000300800 */
[----:B------:R1:W-:Y:S04]  /*4ff80*/  STL [R1+0x1a68], R27 ;  /* 0x001a681b01007387 */ /* 0x0003e80000100800 */
[----:B------:R-:W3:Y:S04]  /*4ff90*/  LDL.LU R8, [R1+0x1b0c] ;  /* 0x001b0c0001087983 */ /* 0x000ee80000300800 */
[----:B------:R1:W-:Y:S04]  /*4ffa0*/  LDGSTS.E [R6+-0x3de00], desc[UR60][R30.64], P0 ;  /* 0xc22000001e067fae */ /* 0x0003e8000812187c */
[----:B------:R-:W3:Y:S01]  /*4ffb0*/  LDL.LU R28, [R1+0x1b08] ;  /* 0x001b0800011c7983 */ /* 0x000ee20000300800 */
[----:B-1----:R-:W-:-:S02]  /*4ffc0*/  IMAD.MOV.U32 R31, RZ, RZ, R27 ;  /* 0x000000ffff1f7224 */ /* 0x002fc400078e001b */
[----:B------:R-:W-:Y:S01]  /*4ffd0*/  IMAD.MOV.U32 R30, RZ, RZ, R5 ;  /* 0x000000ffff1e7224 */ /* 0x000fe200078e0005 */
[----:B------:R-:W3:Y:S01]  /*4ffe0*/  LDL.LU R27, [R1+0x1b28] ;  /* 0x001b2800011b7983 */ /* 0x000ee20000300800 */
        /* <DEDUP_REMOVED lines=21> */
[----:B------:R-:W-:Y:S01]  /*50140*/  IMAD.X R10, R10, 0x1, R3, P1 ;  /* 0x000000010a0a7824 */ /* 0x000fe200008e0603 */
[----:B------:R1:W-:Y:S01]  /*50150*/  STL [R1+0x1acc], R9 ;  /* 0x001acc0901007387 */ /* 0x0003e20000100800 */
[----:B------:R-:W-:-:S03]  /*50160*/  IMAD.MOV.U32 R30, RZ, RZ, R9 ;  /* 0x000000ffff1e7224 */ /* 0x000fc600078e0009 */
[----:B------:R-:W-:Y:S01]  /*50170*/  MOV R31, R10 ;  /* 0x0000000a001f7202 */ /* 0x000fe20000000f00 */
[----:B------:R4:W-:Y:S04]  /*50180*/  STL [R1+0x1ac8], R10 ;  /* 0x001ac80a01007387 */ /* 0x0009e80000100800 */
[----:B------:R1:W-:Y:S01]  /*50190*/  LDGSTS.E [R6+-0x3ce00], desc[UR60][R30.64], P0 ;  /* 0xc32000001e067fae */ /* 0x0003e2000812187c */
[----:B---3--:R-:W-:-:S05]  /*501a0*/  IADD3 R12, P2, R12, R4, RZ ;  /* 0x000000040c0c7210 */ /* 0x008fca0007f5e0ff */
[----:B------:R-:W-:Y:S01]  /*501b0*/  IMAD.X R29, R29, 0x1, R3, P2 ;  /* 0x000000011d1d7824 */ /* 0x000fe200010e0603 */
[----:B------:R-:W-:Y:S01]  /*501c0*/  IADD3 R8, P1, R8, R4, RZ ;  /* 0x0000000408087210 */ /* 0x000fe20007f3e0ff */
[----:B------:R3:W-:Y:S01]  /*501d0*/  STL [R1+0x1aec], R12 ;  /* 0x001aec0c01007387 */ /* 0x0007e20000100800 */
[----:B-1----:R-:W-:-:S03]  /*501e0*/  IMAD.MOV.U32 R30, RZ, RZ, R12 ;  /* 0x000000ffff1e7224 */ /* 0x002fc600078e000c */
[----:B------:R-:W2:Y:S01]  /*501f0*/  LDL.LU R9, [R1+0x1b8c] ;  /* 0x001b8c0001097983 */ /* 0x000ea20000300800 */
[----:B------:R-:W-:-:S03]  /*50200*/  IMAD.X R28, R28, 0x1, R3, P1 ;  /* 0x000000011c1c7824 */ /* 0x000fc600008e0603 */
[----:B------:R1:W-:Y:S01]  /*50210*/  STL [R1+0x1ae8], R29 ;  /* 0x001ae81d01007387 */ /* 0x0003e20000100800 */
[----:B------:R-:W-:-:S03]  /*50220*/  IMAD.MOV.U32 R31, RZ, RZ, R29 ;  /* 0x000000ffff1f7224 */ /* 0x000fc600078e001d */
[----:B----4-:R-:W4:Y:S04]  /*50230*/  LDL.LU R10, [R1+0x1b88] ;  /* 0x001b8800010a7983 */ /* 0x010f280000300800 */
[----:B---3--:R-:W3:Y:S01]  /*50240*/  LDL.LU R12, [R1+0x1ba8] ;  /* 0x001ba800010c7983 */ /* 0x008ee20000300800 */
[----:B-1----:R-:W-:Y:S01]  /*50250*/  IMAD.MOV.U32 R29, RZ, RZ, R28 ;  /* 0x000000ffff1d7224 */ /* 0x002fe200078e001c */
[----:B------:R-:W-:Y:S02]  /*50260*/  IADD3 R5, P2, R5, R4, RZ ;  /* 0x0000000405057210 */ /* 0x000fe40007f5e0ff */
[----:B------:R-:W-:Y:S04]  /*50270*/  STL [R1+0x1b0c], R8 ;  /* 0x001b0c0801007387 */ /* 0x000fe80000100800 */
[----:B------:R1:W-:Y:S04]  /*50280*/  STL [R1+0x1b08], R28 ;  /* 0x001b081c01007387 */ /* 0x0003e80000100800 */
[----:B------:R1:W-:Y:S04]  /*50290*/  STL [R1+0x1b2c], R5 ;  /* 0x001b2c0501007387 */ /* 0x0003e80000100800 */
[----:B------:R1:W-:Y:S02]  /*502a0*/  LDGSTS.E [R6+-0x3ca00], desc[UR60][R30.64], P0 ;  /* 0xc36000001e067fae */ /* 0x0003e4000812187c */
[----:B-1----:R-:W-:-:S02]  /*502b0*/  IMAD.MOV.U32 R28, RZ, RZ, R8 ;  /* 0x000000ffff1c7224 */ /* 0x002fc400078e0008 */
[----:B------:R-:W3:Y:S01]  /*502c0*/  LDL.LU R8, [R1+0x1bac] ;  /* 0x001bac0001087983 */ /* 0x000ee20000300800 */
[----:B------:R-:W-:-:S03]  /*502d0*/  IADD3.X R27, R27, R3, RZ, P2, !PT ;  /* 0x000000031b1b7210 */ /* 0x000fc600017fe4ff */
[----:B------:R-:W-:Y:S04]  /*502e0*/  LDGSTS.E [R6+-0x3c600], desc[UR60][R28.64], P0 ;  /* 0xc3a000001c067fae */ /* 0x000fe8000812187c */
[----:B------:R1:W-:Y:S01]  /*502f0*/  STL [R1+0x1b28], R27 ;  /* 0x001b281b01007387 */ /* 0x0003e20000100800 */
[----:B------:R-:W-:Y:S01]  /*50300*/  IMAD.MOV.U32 R30, RZ, RZ, R5 ;  /* 0x000000ffff1e7224 */ /* 0x000fe200078e0005 */
[----:B------:R-:W-:-:S05]  /*50310*/  MOV R31, R27 ;  /* 0x0000001b001f7202 */ /* 0x000fca0000000f00 */
[----:B------:R2:W-:Y:S04]  /*50320*/  LDGSTS.E [R6+-0x3c200], desc[UR60][R30.64], P0 ;  /* 0xc3e000001e067fae */ /* 0x0005e8000812187c */
[----:B------:R-:W3:Y:S04]  /*50330*/  LDL.LU R28, [R1+0x1bc8] ;  /* 0x001bc800011c7983 */ /* 0x000ee80000300800 */
[----:B------:R-:W3:Y:S04]  /*50340*/  LDL.LU R5, [R1+0x1bcc] ;  /* 0x001bcc0001057983 */ /* 0x000ee80000300800 */
[----:B-1----:R-:W3:Y:S01]  /*50350*/  LDL.LU R27, [R1+0x1be8] ;  /* 0x001be800011b7983 */ /* 0x002ee20000300800 */
[----:B--2---:R-:W-:-:S05]  /*50360*/  IADD3 R25, P1, R25, R4, RZ ;  /* 0x0000000419197210 */ /* 0x004fca0007f3e0ff */
[----:B------:R-:W-:Y:S01]  /*50370*/  IMAD.X R26, R26, 0x1, R3, P1 ;  /* 0x000000011a1a7824 */ /* 0x000fe200008e0603 */
[----:B------:R-:W-:Y:S04]  /*50380*/  STL [R1+0x1b4c], R25 ;  /* 0x001b4c1901007387 */ /* 0x000fe80000100800 */
[----:B------:R1:W-:Y:S01]  /*50390*/  STL [R1+0x1b48], R26 ;  /* 0x001b481a01007387 */ /* 0x0003e20000100800 */
[----:B------:R-:W-:Y:S02]  /*503a0*/  MOV R31, R26 ;  /* 0x0000001a001f7202 */ /* 0x000fe40000000f00 */
[----:B------:R-:W-:-:S05]  /*503b0*/  IADD3 R11, P2, R11, R4, RZ ;  /* 0x000000040b0b7210 */ /* 0x000fca0007f5e0ff */
[----:B------:R-:W-:Y:S04]  /*503c0*/  STL [R1+0x1b6c], R11 ;  /* 0x001b6c0b01007387 */ /* 0x000fe80000100800 */
[----:B-1----:R-:W2:Y:S01]  /*503d0*/  LDL.LU R26, [R1+0x1bec] ;  /* 0x001bec00011a7983 */ /* 0x002ea20000300800 */
[----:B------:R-:W-:Y:S02]  /*503e0*/  IMAD.X R24, R24, 0x1, R3, P2 ;  /* 0x0000000118187824 */ /* 0x000fe400010e0603 */
[----:B------:R-:W-:-:S03]  /*503f0*/  IMAD.MOV.U32 R30, RZ, RZ, R25 ;  /* 0x000000ffff1e7224 */ /* 0x000fc600078e0019 */
[----:B------:R1:W-:Y:S04]  /*50400*/  STL [R1+0x1b68], R24 ;  /* 0x001b681801007387 */ /* 0x0003e80000100800 */
[----:B------:R1:W-:Y:S04]  /*50410*/  LDGSTS.E [R6+-0x3be00], desc[UR60][R30.64], P0 ;  /* 0xc42000001e067fae */ /* 0x0003e8000812187c */
[----:B------:R-:W2:Y:S01]  /*50420*/  LDL.LU R25, [R1+0x1c08] ;  /* 0x001c080001197983 */ /* 0x000ea20000300800 */
[----:B-1----:R-:W-:-:S03]  /*50430*/  IMAD.MOV.U32 R31, RZ, RZ, R24 ;  /* 0x000000ffff1f7224 */ /* 0x002fc600078e0018 */
[----:B------:R-:W2:Y:S01]  /*50440*/  LDL.LU R24, [R1+0x1c0c] ;  /* 0x001c0c0001187983 */ /* 0x000ea20000300800 */
[-C--:B------:R-:W-:Y:S01]  /*50450*/  IADD3 R9, P1, R9, R4.reuse, RZ ;  /* 0x0000000409097210 */ /* 0x080fe20007f3e0ff */
[----:B------:R-:W-:Y:S02]  /*50460*/  IMAD.MOV.U32 R30, RZ, RZ, R11 ;  /* 0x000000ffff1e7224 */ /* 0x000fe400078e000b */
[----:B------:R-:W2:Y:S02]  /*50470*/  LDL.LU R29, [R1+0x1c28] ;  /* 0x001c2800011d7983 */ /* 0x000ea40000300800 */
[----:B----4-:R-:W-:Y:S02]  /*50480*/  IMAD.X R10, R10, 0x1, R3, P1 ;  /* 0x000000010a0a7824 */ /* 0x010fe400008e0603 */
[----:B------:R1:W-:Y:S04]  /*50490*/  STL [R1+0x1b8c], R9 ;  /* 0x001b8c0901007387 */ /* 0x0003e80000100800 */
[----:B------:R4:W-:Y:S04]  /*504a0*/  STL [R1+0x1b88], R10 ;  /* 0x001b880a01007387 */ /* 0x0009e80000100800 */
[----:B------:R1:W-:Y:S01]  /*504b0*/  LDGSTS.E [R6+-0x3ba00], desc[UR60][R30.64], P0 ;  /* 0xc46000001e067fae */ /* 0x0003e2000812187c */
[----:B---3--:R-:W-:-:S04]  /*504c0*/  IADD3 R8, P2, R8, R4, RZ ;  /* 0x0000000408087210 */ /* 0x008fc80007f5e0ff */
[----:B------:R-:W-:Y:S01]  /*504d0*/  IADD3.X R12, R12, R3, RZ, P2, !PT ;  /* 0x000000030c0c7210 */ /* 0x000fe200017fe4ff */
[----:B------:R-:W-:Y:S01]  /*504e0*/  STL [R1+0x1bac], R8 ;  /* 0x001bac0801007387 */ /* 0x000fe20000100800 */
[----:B-1----:R-:W-:-:S03]  /*504f0*/  IMAD.MOV.U32 R30, RZ, RZ, R9 ;  /* 0x000000ffff1e7224 */ /* 0x002fc600078e0009 */
[----:B------:R-:W3:Y:S01]  /*50500*/  LDL.LU R11, [R1+0x1c2c] ;  /* 0x001c2c00010b7983 */ /* 0x000ee20000300800 */
[----:B------:R-:W-:-:S03]  /*50510*/  IMAD.MOV.U32 R31, RZ, RZ, R10 ;  /* 0x000000ffff1f7224 */ /* 0x000fc600078e000a */
[----:B------:R1:W-:Y:S04]  /*50520*/  STL [R1+0x1ba8], R12 ;  /* 0x001ba80c01007387 */ /* 0x0003e80000100800 */
[----:B------:R-:W3:Y:S04]  /*50530*/  LDL.LU R9, [R1+0x1c4c] ;  /* 0x001c4c0001097983 */ /* 0x000ee80000300800 */
[----:B------:R1:W-:Y:S01]  /*50540*/  LDGSTS.E [R6+-0x3b600], desc[UR60][R30.64], P0 ;  /* 0xc4a000001e067fae */ /* 0x0003e2000812187c */
[----:B------:R-:W-:-:S03]  /*50550*/  IADD3 R5, P1, R5, R4, RZ ;  /* 0x0000000405057210 */ /* 0x000fc60007f3e0ff */
[----:B----4-:R-:W4:Y:S01]  /*50560*/  LDL.LU R10, [R1+0x1c48] ;  /* 0x001c4800010a7983 */ /* 0x010f220000300800 */
[----:B-1----:R-:W-:Y:S01]  /*50570*/  MOV R31, R12 ;  /* 0x0000000c001f7202 */ /* 0x002fe20000000f00 */
[----:B------:R-:W-:Y:S02]  /*50580*/  IMAD.MOV.U32 R30, RZ, RZ, R8 ;  /* 0x000000ffff1e7224 */ /* 0x000fe400078e0008 */
[----:B------:R-:W4:Y:S04]  /*50590*/  LDL.LU R12, [R1+0x1c68] ;  /* 0x001c6800010c7983 */ /* 0x000f280000300800 */
[----:B------:R-:W4:Y:S01]  /*505a0*/  LDL.LU R8, [R1+0x1c6c] ;  /* 0x001c6c0001087983 */ /* 0x000f220000300800 */
[----:B------:R-:W-:-:S03]  /*505b0*/  IMAD.X R28, R28, 0x1, R3, P1 ;  /* 0x000000011c1c7824 */ /* 0x000fc600008e0603 */
[----:B------:R1:W-:Y:S04]  /*505c0*/  LDGSTS.E [R6+-0x3b200], desc[UR60][R30.64], P0 ;  /* 0xc4e000001e067fae */ /* 0x0003e8000812187c */
[----:B------:R2:W-:Y:S04]  /*505d0*/  STL [R1+0x1bcc], R5 ;  /* 0x001bcc0501007387 */ /* 0x0005e80000100800 */
[----:B------:R2:W-:Y:S01]  /*505e0*/  STL [R1+0x1bc8], R28 ;  /* 0x001bc81c01007387 */ /* 0x0005e20000100800 */
[----:B-1----:R-:W-:Y:S01]  /*505f0*/  IMAD.MOV.U32 R30, RZ, RZ, R5 ;  /* 0x000000ffff1e7224 */ /* 0x002fe200078e0005 */
[----:B------:R-:W-:-:S05]  /*50600*/  MOV R31, R28 ;  /* 0x0000001c001f7202 */ /* 0x000fca0000000f00 */
[----:B------:R1:W-:Y:S01]  /*50610*/  LDGSTS.E [R6+-0x3ae00], desc[UR60][R30.64], P0 ;  /* 0xc52000001e067fae */ /* 0x0003e2000812187c */
[----:B--2---:R-:W-:-:S05]  /*50620*/  IADD3 R26, P2, R26, R4, RZ ;  /* 0x000000041a1a7210 */ /* 0x004fca0007f5e0ff */
[----:B------:R-:W-:Y:S01]  /*50630*/  IMAD.X R27, R27, 0x1, R3, P2 ;  /* 0x000000011b1b7824 */ /* 0x000fe200010e0603 */
[----:B------:R-:W-:Y:S04]  /*50640*/  STL [R1+0x1bec], R26 ;  /* 0x001bec1a01007387 */ /* 0x000fe80000100800 */
[----:B------:R-:W2:Y:S01]  /*50650*/  LDL.LU R5, [R1+0x1c8c] ;  /* 0x001c8c0001057983 */ /* 0x000ea20000300800 */
[----:B-1----:R-:W-:-:S03]  /*50660*/  IMAD.MOV.U32 R31, RZ, RZ, R27 ;  /* 0x000000ffff1f7224 */ /* 0x002fc600078e001b */
[----:B------:R1:W-:Y:S01]  /*50670*/  STL [R1+0x1be8], R27 ;  /* 0x001be81b01007387 */ /* 0x0003e20000100800 */
[----:B------:R-:W-:-:S03]  /*50680*/  IMAD.MOV.U32 R30, RZ, RZ, R26 ;  /* 0x000000ffff1e7224 */ /* 0x000fc600078e001a */
[----:B------:R-:W2:Y:S04]  /*50690*/  LDL.LU R28, [R1+0x1c88] ;  /* 0x001c8800011c7983 */ /* 0x000ea80000300800 */
[----:B------:R1:W-:Y:S04]  /*506a0*/  LDGSTS.E [R6+-0x3aa00], desc[UR60][R30.64], P0 ;  /* 0xc56000001e067fae */ /* 0x0003e8000812187c */
[----:B-1----:R-:W2:Y:S04]  /*506b0*/  LDL.LU R27, [R1+0x1ca8] ;  /* 0x001ca800011b7983 */ /* 0x002ea80000300800 */
[----:B------:R-:W2:Y:S01]  /*506c0*/  LDL.LU R26, [R1+0x1cac] ;  /* 0x001cac00011a7983 */ /* 0x000ea20000300800 */
[----:B------:R-:W-:-:S05]  /*506d0*/  IADD3 R24, P1, R24, R4, RZ ;  /* 0x0000000418187210 */ /* 0x000fca0007f3e0ff */
[----:B------:R-:W-:Y:S02]  /*506e0*/  IMAD.X R25, R25, 0x1, R3, P1 ;  /* 0x0000000119197824 */ /* 0x000fe400008e0603 */
[----:B------:R-:W-:Y:S02]  /*506f0*/  IMAD.MOV.U32 R30, RZ, RZ, R24 ;  /* 0x000000ffff1e7224 */ /* 0x000fe400078e0018 */
[----:B------:R-:W-:Y:S01]  /*50700*/  IMAD.MOV.U32 R31, RZ, RZ, R25 ;  /* 0x000000ffff1f7224 */ /* 0x000fe200078e0019 */
[----:B------:R-:W-:Y:S04]  /*50710*/  STL [R1+0x1c0c], R24 ;  /* 0x001c0c1801007387 */ /* 0x000fe80000100800 */
[----:B------:R1:W-:Y:S04]  /*50720*/  STL [R1+0x1c08], R25 ;  /* 0x001c081901007387 */ /* 0x0003e80000100800 */
[----:B------:R1:W-:Y:S01]  /*50730*/  LDGSTS.E [R6+-0x3a600], desc[UR60][R30.64], P0 ;  /* 0xc5a000001e067fae */ /* 0x0003e2000812187c */
[----:B---3--:R-:W-:-:S04]  /*50740*/  IADD3 R11, P2, R11, R4, RZ ;  /* 0x000000040b0b7210 */ /* 0x008fc80007f5e0ff */
[----:B------:R-:W-:Y:S01]  /*50750*/  IADD3.X R29, R29, R3, RZ, P2, !PT ;  /* 0x000000031d1d7210 */ /* 0x000fe200017fe4ff */
[----:B------:R3:W-:Y:S01]  /*50760*/  STL [R1+0x1c2c], R11 ;  /* 0x001c2c0b01007387 */ /* 0x0007e20000100800 */
[----:B------:R-:W-:-:S03]  /*50770*/  IADD3 R9, P1, R9, R4, RZ ;  /* 0x0000000409097210 */ /* 0x000fc60007f3e0ff */
[----:B-1----:R-:W2:Y:S01]  /*50780*/  LDL.LU R25, [R1+0x1cc8] ;  /* 0x001cc80001197983 */ /* 0x002ea20000300800 */
[----:B------:R-:W-:Y:S01]  /*50790*/  IMAD.MOV.U32 R30, RZ, RZ, R11 ;  /* 0x000000ffff1e7224 */ /* 0x000fe200078e000b */
[----:B------:R-:W-:Y:S02]  /*507a0*/  MOV R31, R29 ;  /* 0x0000001d001f7202 */ /* 0x000fe40000000f00 */
[----:B------:R-:W-:Y:S01]  /*507b0*/  STL [R1+0x1c28], R29 ;  /* 0x001c281d01007387 */ /* 0x000fe20000100800 */
[----:B----4-:R-:W-:-:S03]  /*507c0*/  IMAD.X R10, R10, 0x1, R3, P1 ;  /* 0x000000010a0a7824 */ /* 0x010fc600008e0603 */
[----:B------:R-:W4:Y:S04]  /*507d0*/  LDL.LU R24, [R1+0x1ccc] ;  /* 0x001ccc0001187983 */ /* 0x000f280000300800 */
[----:B---3--:R-:W3:Y:S04]  /*507e0*/  LDL.LU R11, [R1+0x1ce8] ;  /* 0x001ce800010b7983 */ /* 0x008ee80000300800 */
[----:B------:R-:W-:Y:S04]  /*507f0*/  STL [R1+0x1c4c], R9 ;  /* 0x001c4c0901007387 */ /* 0x000fe80000100800 */
[----:B------:R1:W-:Y:S01]  /*50800*/  LDGSTS.E [R6+-0x3a200], desc[UR60][R30.64], P0 ;  /* 0xc5e000001e067fae */ /* 0x0003e2000812187c */
[----:B------:R-:W-:-:S03]  /*50810*/  IADD3 R8, P2, R8, R4, RZ ;  /* 0x0000000408087210 */ /* 0x000fc60007f5e0ff */
[----:B------:R1:W-:Y:S04]  /*50820*/  STL [R1+0x1c48], R10 ;  /* 0x001c480a01007387 */ /* 0x0003e80000100800 */
[----:B------:R1:W-:Y:S02]  /*50830*/  STL [R1+0x1c6c], R8 ;  /* 0x001c6c0801007387 */ /* 0x0003e40000100800 */
[----:B-1----:R-:W-:Y:S02]  /*50840*/  MOV R31, R10 ;  /* 0x0000000a001f7202 */ /* 0x002fe40000000f00 */
[----:B------:R-:W3:Y:S01]  /*50850*/  LDL.LU R10, [R1+0x1cec] ;  /* 0x001cec00010a7983 */ /* 0x000ee20000300800 */
[----:B------:R-:W-:Y:S02]  /*50860*/  IMAD.X R12, R12, 0x1, R3, P2 ;  /* 0x000000010c0c7824 */ /* 0x000fe400010e0603 */
[----:B------:R-:W-:-:S03]  /*50870*/  IMAD.MOV.U32 R30, RZ, RZ, R9 ;  /* 0x000000ffff1e7224 */ /* 0x000fc600078e0009 */
[----:B------:R1:W-:Y:S04]  /*50880*/  STL [R1+0x1c68], R12 ;  /* 0x001c680c01007387 */ /* 0x0003e80000100800 */
[----:B------:R1:W-:Y:S04]  /*50890*/  LDGSTS.E [R6+-0x39e00], desc[UR60][R30.64], P0 ;  /* 0xc62000001e067fae */ /* 0x0003e8000812187c */
[----:B------:R-:W3:Y:S01]  /*508a0*/  LDL.LU R9, [R1+0x1d08] ;  /* 0x001d080001097983 */ /* 0x000ee20000300800 */
[----:B-1----:R-:W-:-:S03]  /*508b0*/  IMAD.MOV.U32 R30, RZ, RZ, R8 ;  /* 0x000000ffff1e7224 */ /* 0x002fc600078e0008 */
[----:B------:R-:W3:Y:S01]  /*508c0*/  LDL.LU R8, [R1+0x1d0c] ;  /* 0x001d0c0001087983 */ /* 0x000ee20000300800 */
[----:B------:R-:W-:-:S03]  /*508d0*/  IMAD.MOV.U32 R31, RZ, RZ, R12 ;  /* 0x000000ffff1f7224 */ /* 0x000fc600078e000c */
[----:B------:R-:W3:Y:S04]  /*508e0*/  LDL.LU R12, [R1+0x1d28] ;  /* 0x001d2800010c7983 */ /* 0x000ee80000300800 */
[----:B------:R-:W-:Y:S01]  /*508f0*/  LDGSTS.E [R6+-0x39a00], desc[UR60][R30.64], P0 ;  /* 0xc66000001e067fae */ /* 0x000fe2000812187c */
[----:B--2---:R-:W-:-:S05]  /*50900*/  IADD3 R5, P1, R5, R4, RZ ;  /* 0x0000000405057210 */ /* 0x004fca0007f3e0ff */
[----:B------:R-:W-:Y:S01]  /*50910*/  IMAD.X R28, R28, 0x1, R3, P1 ;  /* 0x000000011c1c7824 */ /* 0x000fe200008e0603 */
[----:B------:R-:W-:Y:S03]  /*50920*/  STL [R1+0x1c8c], R5 ;  /* 0x001c8c0501007387 */ /* 0x000fe60000100800 */
[----:B------:R-:W-:Y:S01]  /*50930*/  IMAD.MOV.U32 R29, RZ, RZ, R28 ;  /* 0x000000ffff1d7224 */ /* 0x000fe200078e001c */
[----:B------:R1:W-:Y:S01]  /*50940*/  STL [R1+0x1c88], R28 ;  /* 0x001c881c01007387 */ /* 0x0003e20000100800 */
[----:B------:R-:W-:Y:S01]  /*50950*/  IADD3 R26, P2, R26, R4, RZ ;  /* 0x000000041a1a7210 */ /* 0x000fe20007f5e0ff */
[----:B-1----:R-:W-:-:S04]  /*50960*/  IMAD.MOV.U32 R28, RZ, RZ, R5 ;  /* 0x000000ffff1c7224 */ /* 0x002fc800078e0005 */
[----:B------:R-:W-:Y:S04]  /*50970*/  STL [R1+0x1cac], R26 ;  /* 0x001cac1a01007387 */ /* 0x000fe80000100800 */
[----:B------:R-:W2:Y:S01]  /*50980*/  LDL.LU R5, [R1+0x1d2c] ;  /* 0x001d2c0001057983 */ /* 0x000ea20000300800 */
[----:B------:R-:W-:-:S03]  /*50990*/  IADD3.X R27, R27, R3, RZ, P2, !PT ;  /* 0x000000031b1b7210 */ /* 0x000fc600017fe4ff */
[----:B------:R-:W-:Y:S04]  /*509a0*/  LDGSTS.E [R6+-0x39600], desc[UR60][R28.64], P0 ;  /* 0xc6a000001c067fae */ /* 0x000fe8000812187c */
[----:B------:R-:W-:Y:S04]  /*509b0*/  STL [R1+0x1ca8], R27 ;  /* 0x001ca81b01007387 */ /* 0x000fe80000100800 */
[----:B------:R-:W2:Y:S04]  /*509c0*/  LDL.LU.64 R36, [R1+0x1030] ;  /* 0x0010300001247983 */ /* 0x000ea80000300a00 */
[----:B------:R-:W-:Y:S01]  /*509d0*/  LDGSTS.E [R6+-0x39200], desc[UR60][R26.64], P0 ;  /* 0xc6e000001a067fae */ /* 0x000fe2000812187c */
[----:B----4-:R-:W-:-:S05]  /*509e0*/  IADD3 R24, P1, R24, R4, RZ ;  /* 0x0000000418187210 */ /* 0x010fca0007f3e0ff */
[----:B------:R-:W-:Y:S01]  /*509f0*/  IMAD.X R25, R25, 0x1, R3, P1 ;  /* 0x0000000119197824 */ /* 0x000fe200008e0603 */
[----:B------:R1:W-:Y:S04]  /*50a00*/  STL [R1+0x1ccc], R24 ;  /* 0x001ccc1801007387 */ /* 0x0003e80000100800 */
[----:B------:R4:W-:Y:S04]  /*50a10*/  STL [R1+0x1cc8], R25 ;  /* 0x001cc81901007387 */ /* 0x0009e80000100800 */
[----:B------:R1:W-:Y:S01]  /*50a20*/  LDGSTS.E [R6+-0x38e00], desc[UR60][R24.64], P0 ;  /* 0xc720000018067fae */ /* 0x0003e2000812187c */
[----:B---3--:R-:W-:-:S04]  /*50a30*/  IADD3 R10, P2, R10, R4, RZ ;  /* 0x000000040a0a7210 */ /* 0x008fc80007f5e0ff */
[----:B------:R-:W-:Y:S01]  /*50a40*/  IADD3.X R11, R11, R3, RZ, P2, !PT ;  /* 0x000000030b0b7210 */ /* 0x000fe200017fe4ff */
[----:B------:R-:W-:Y:S04]  /*50a50*/  STL [R1+0x1cec], R10 ;  /* 0x001cec0a01007387 */ /* 0x000fe80000100800 */
[----:B------:R-:W3:Y:S04]  /*50a60*/  LDL.LU.64 R34, [R1+0x1010] ;  /* 0x0010100001227983 */ /* 0x000ee80000300a00 */
[----:B------:R4:W-:Y:S04]  /*50a70*/  STL [R1+0x1ce8], R11 ;  /* 0x001ce80b01007387 */ /* 0x0009e80000100800 */
[----:B------:R-:W3:Y:S01]  /*50a80*/  LDL.LU.64 R32, [R1+0xff0] ;  /* 0x000ff00001207983 */ /* 0x000ee20000300a00 */
[----:B-1----:R-:W-:Y:S01]  /*50a90*/  IMAD.MOV.U32 R24, RZ, RZ, R10 ;  /* 0x000000ffff187224 */ /* 0x002fe200078e000a */
[----:B------:R-:W-:Y:S01]  /*50aa0*/  IADD3 R8, P1, R8, R4, RZ ;  /* 0x0000000408087210 */ /* 0x000fe20007f3e0ff */
[----:B----4-:R-:W-:-:S02]  /*50ab0*/  IMAD.MOV.U32 R25, RZ, RZ, R11 ;  /* 0x000000ffff197224 */ /* 0x010fc400078e000b */
[----:B------:R-:W4:Y:S02]  /*50ac0*/  LDL.LU.64 R10, [R1+0xfd0] ;  /* 0x000fd000010a7983 */ /* 0x000f240000300a00 */
[----:B------:R-:W-:Y:S02]  /*50ad0*/  IMAD.X R9, R9, 0x1, R3, P1 ;  /* 0x0000000109097824 */ /* 0x000fe400008e0603 */
[----:B------:R-:W-:Y:S04]  /*50ae0*/  STL [R1+0x1d0c], R8 ;  /* 0x001d0c0801007387 */ /* 0x000fe80000100800 */
[----:B------:R1:W-:Y:S04]  /*50af0*/  LDGSTS.E [R6+-0x38a00], desc[UR60][R24.64], P0 ;  /* 0xc760000018067fae */ /* 0x0003e8000812187c */
[----:B------:R2:W-:Y:S01]  /*50b00*/  STL [R1+0x1d08], R9 ;  /* 0x001d080901007387 */ /* 0x0005e20000100800 */
[----:B-1----:R-:W-:-:S02]  /*50b10*/  IMAD.MOV.U32 R24, RZ, RZ, R8 ;  /* 0x000000ffff187224 */ /* 0x002fc400078e0008 */
[----:B------:R-:W-:-:S05]  /*50b20*/  IMAD.MOV.U32 R25, RZ, RZ, R9 ;  /* 0x000000ffff197224 */ /* 0x000fca00078e0009 */
[----:B------:R-:W-:Y:S01]  /*50b30*/  LDGSTS.E [R6+-0x38600], desc[UR60][R24.64], P0 ;  /* 0xc7a0000018067fae */ /* 0x000fe2000812187c */
[----:B--2---:R-:W-:-:S04]  /*50b40*/  IADD3 R5, P2, R5, R4, RZ ;  /* 0x0000000405057210 */ /* 0x004fc80007f5e0ff */
[----:B------:R-:W-:Y:S01]  /*50b50*/  IADD3.X R12, R12, R3, RZ, P2, !PT ;  /* 0x000000030c0c7210 */ /* 0x000fe200017fe4ff */
[----:B------:R1:W-:Y:S04]  /*50b60*/  STL [R1+0x1d2c], R5 ;  /* 0x001d2c0501007387 */ /* 0x0003e80000100800 */
[----:B------:R-:W2:Y:S04]  /*50b70*/  LDL.LU.64 R8, [R1+0xfb0] ;  /* 0x000fb00001087983 */ /* 0x000ea80000300a00 */
[----:B------:R3:W-:Y:S04]  /*50b80*/  STL [R1+0x1d28], R12 ;  /* 0x001d280c01007387 */ /* 0x0007e80000100800 */
[----:B------:R-:W2:Y:S04]  /*50b90*/  LDL.LU.64 R30, [R1+0xf90] ;  /* 0x000f9000011e7983 */ /* 0x000ea80000300a00 */
[----:B------:R-:W2:Y:S04]  /*50ba0*/  LDL.LU.64 R28, [R1+0xf70] ;  /* 0x000f7000011c7983 */ /* 0x000ea80000300a00 */
[----:B------:R-:W2:Y:S04]  /*50bb0*/  LDL.LU.64 R26, [R1+0xf50] ;  /* 0x000f5000011a7983 */ /* 0x000ea80000300a00 */
[----:B------:R-:W2:Y:S01]  /*50bc0*/  LDL.LU.64 R24, [R1+0xf30] ;  /* 0x000f300001187983 */ /* 0x000ea20000300a00 */
[----:B------:R-:W-:Y:S01]  /*50bd0*/  IADD3 R53, P1, R36, R4, RZ ;  /* 0x0000000424357210 */ /* 0x000fe20007f3e0ff */
[----:B------:R-:W-:-:S04]  /*50be0*/  IMAD.MOV.U32 R38, RZ, RZ, R5 ;  /* 0x000000ffff267224 */ /* 0x000fc800078e0005 */
[----:B-1----:R-:W-:Y:S01]  /*50bf0*/  IMAD.X R5, R37, 0x1, R3, P1 ;  /* 0x0000000125057824 */ /* 0x002fe200008e0603 */
[----:B------:R-:W-:-:S05]  /*50c00*/  MOV R39, R12 ;  /* 0x0000000c00277202 */ /* 0x000fca0000000f00 */
[----:B------:R1:W-:Y:S01]  /*50c10*/  LDGSTS.E [R6+-0x38200], desc[UR60][R38.64], P0 ;  /* 0xc7e0000026067fae */ /* 0x0003e2000812187c */
[----:B---3--:R-:W-:-:S05]  /*50c20*/  IADD3 R52, P1, R34, R4, RZ ;  /* 0x0000000422347210 */ /* 0x008fca0007f3e0ff */
[----:B------:R-:W-:Y:S02]  /*50c30*/  IMAD.X R12, R35, 0x1, R3, P1 ;  /* 0x00000001230c7824 */ /* 0x000fe400008e0603 */
[----:B------:R-:W3:Y:S01]  /*50c40*/  LDL.LU.64 R34, [R1+0xf10] ;  /* 0x000f100001227983 */ /* 0x000ee20000300a00 */
[----:B------:R-:W-:-:S05]  /*50c50*/  IADD3 R50, P1, R32, R4, RZ ;  /* 0x0000000420327210 */ /* 0x000fca0007f3e0ff */
[----:B------:R-:W-:Y:S02]  /*50c60*/  IMAD.X R51, R33, 0x1, R3, P1 ;  /* 0x0000000121337824 */ /* 0x000fe400008e0603 */
[----:B------:R-:W3:Y:S01]  /*50c70*/  LDL.LU.64 R32, [R1+0xef0] ;  /* 0x000ef00001207983 */ /* 0x000ee20000300a00 */
[----:B----4-:R-:W-:-:S04]  /*50c80*/  IADD3 R48, P1, R10, R4, RZ ;  /* 0x000000040a307210 */ /* 0x010fc80007f3e0ff */
[----:B------:R-:W-:Y:S02]  /*50c90*/  IADD3.X R49, R11, R3, RZ, P1, !PT ;  /* 0x000000030b317210 */ /* 0x000fe40000ffe4ff */
[----:B------:R-:W4:Y:S01]  /*50ca0*/  LDL.LU.64 R10, [R1+0xed0] ;  /* 0x000ed000010a7983 */ /* 0x000f220000300a00 */
[----:B--2---:R-:W-:-:S05]  /*50cb0*/  IADD3 R46, P1, R8, R4, RZ ;  /* 0x00000004082e7210 */ /* 0x004fca0007f3e0ff */
[----:B------:R-:W-:Y:S02]  /*50cc0*/  IMAD.X R47, R9, 0x1, R3, P1 ;  /* 0x00000001092f7824 */ /* 0x000fe400008e0603 */
[----:B------:R-:W2:Y:S01]  /*50cd0*/  LDL.LU.64 R8, [R1+0xeb0] ;  /* 0x000eb00001087983 */ /* 0x000ea20000300a00 */
[----:B------:R-:W-:-:S05]  /*50ce0*/  IADD3 R44, P1, R30, R4, RZ ;  /* 0x000000041e2c7210 */ /* 0x000fca0007f3e0ff */
[--C-:B------:R-:W-:Y:S01]  /*50cf0*/  IMAD.X R45, R31, 0x1, R3.reuse, P1 ;  /* 0x000000011f2d7824 */ /* 0x100fe200008e0603 */
[-C--:B------:R-:W-:Y:S01]  /*50d00*/  IADD3 R42, P1, R28, R4.reuse, RZ ;  /* 0x000000041c2a7210 */ /* 0x080fe20007f3e0ff */
[----:B------:R-:W2:Y:S04]  /*50d10*/  LDL.LU.64 R30, [R1+0xe90] ;  /* 0x000e9000011e7983 */ /* 0x000ea80000300a00 */
[----:B------:R-:W-:Y:S01]  /*50d20*/  IMAD.X R43, R29, 0x1, R3, P1 ;  /* 0x000000011d2b7824 */ /* 0x000fe200008e0603 */
[----:B------:R-:W-:Y:S01]  /*50d30*/  IADD3 R40, P1, R26, R4, RZ ;  /* 0x000000041a287210 */ /* 0x000fe20007f3e0ff */
[----:B------:R-:W2:Y:S03]  /*50d40*/  LDL.LU.64 R28, [R1+0xe70] ;  /* 0x000e7000011c7983 */ /* 0x000ea60000300a00 */
[----:B------:R-:W-:-:S02]  /*50d50*/  IADD3.X R41, R27, R3, RZ, P1, !PT ;  /* 0x000000031b297210 */ /* 0x000fc40000ffe4ff */
[-C--:B-1----:R-:W-:Y:S01]  /*50d60*/  IADD3 R38, P1, R24, R4.reuse, RZ ;  /* 0x0000000418267210 */ /* 0x082fe20007f3e0ff */
[----:B------:R-:W2:Y:S04]  /*50d70*/  LDL.LU.64 R26, [R1+0xe50] ;  /* 0x000e5000011a7983 */ /* 0x000ea80000300a00 */
[----:B------:R-:W-:Y:S02]  /*50d80*/  IMAD.X R39, R25, 0x1, R3, P1 ;  /* 0x0000000119277824 */ /* 0x000fe400008e0603 */
[----:B------:R-:W2:Y:S04]  /*50d90*/  LDL.LU.64 R24, [R1+0xe30] ;  /* 0x000e300001187983 */ /* 0x000ea80000300a00 */
[----:B------:R-:W2:Y:S01]  /*50da0*/  LDL.LU.64 R54, [R1+0xe10] ;  /* 0x000e100001367983 */ /* 0x000ea20000300a00 */
[----:B---3--:R-:W-:-:S05]  /*50db0*/  IADD3 R36, P1, R34, R4, RZ ;  /* 0x0000000422247210 */ /* 0x008fca0007f3e0ff */
[----:B------:R-:W-:Y:S01]  /*50dc0*/  IMAD.X R37, R35, 0x1, R3, P1 ;  /* 0x0000000123257824 */ /* 0x000fe200008e0603 */
[----:B------:R-:W-:-:S05]  /*50dd0*/  IADD3 R34, P1, R32, R4, RZ ;  /* 0x0000000420227210 */ /* 0x000fca0007f3e0ff */
[----:B------:R-:W-:Y:S01]  /*50de0*/  IMAD.X R35, R33, 0x1, R3, P1 ;  /* 0x0000000121237824 */ /* 0x000fe200008e0603 */
[----:B----4-:R-:W-:-:S04]  /*50df0*/  IADD3 R32, P1, R10, R4, RZ ;  /* 0x000000040a207210 */ /* 0x010fc80007f3e0ff */
[----:B------:R-:W-:Y:S02]  /*50e00*/  IADD3.X R33, R11, R3, RZ, P1, !PT ;  /* 0x000000030b217210 */ /* 0x000fe40000ffe4ff */
[----:B--2---:R-:W-:-:S05]  /*50e10*/  IADD3 R10, P1, R8, R4, RZ ;  /* 0x00000004080a7210 */ /* 0x004fca0007f3e0ff */
        /* <DEDUP_REMOVED lines=9> */
[----:B------:R-:W-:Y:S01]  /*50eb0*/  IADD3 R24, P1, R54, R4, RZ ;  /* 0x0000000436187210 */ /* 0x000fe20007f3e0ff */
[----:B------:R-:W-:Y:S02]  /*50ec0*/  IMAD.MOV.U32 R54, RZ, RZ, R53 ;  /* 0x000000ffff367224 */ /* 0x000fe400078e0035 */
[----:B------:R-:W-:Y:S02]  /*50ed0*/  IMAD.MOV.U32 R53, RZ, RZ, R12 ;  /* 0x000000ffff357224 */ /* 0x000fe400078e000c */
[----:B------:R-:W-:Y:S02]  /*50ee0*/  IMAD.X R25, R55, 0x1, R3, P1 ;  /* 0x0000000137197824 */ /* 0x000fe400008e0603 */
[----:B------:R-:W-:-:S05]  /*50ef0*/  IMAD.MOV.U32 R55, RZ, RZ, R5 ;  /* 0x000000ffff377224 */ /* 0x000fca00078e0005 */
        /* <DEDUP_REMOVED lines=31> */
[----:B------:R4:W-:Y:S04]  /*510f0*/  LDGSTS.E [R6+-0x1ca00], desc[UR60][R8.64], P0 ;  /* 0xe360000008067fae */ /* 0x0009e8000812187c */
[----:B------:R-:W-:Y:S04]  /*51100*/  LDGSTS.E [R6+-0x1c600], desc[UR60][R30.64], P0 ;  /* 0xe3a000001e067fae */ /* 0x000fe8000812187c */
[----:B------:R4:W-:Y:S04]  /*51110*/  LDGSTS.E [R6+-0x1c200], desc[UR60][R28.64], P0 ;  /* 0xe3e000001c067fae */ /* 0x0009e8000812187c */
[----:B-1----:R-:W4:Y:S04]  /*51120*/  LDL.LU R9, [R1+0x1954] ;  /* 0x0019540001097983 */ /* 0x002f280000300800 */
[----:B------:R-:W4:Y:S04]  /*51130*/  LDL.LU R10, [R1+0x1974] ;  /* 0x00197400010a7983 */ /* 0x000f280000300800 */
[----:B--2---:R-:W2:Y:S04]  /*51140*/  LDL.LU R29, [R1+0x1950] ;  /* 0x00195000011d7983 */ /* 0x004ea80000300800 */
[----:B------:R-:W2:Y:S04]  /*51150*/  LDL.LU R28, [R1+0x1970] ;  /* 0x00197000011c7983 */ /* 0x000ea80000300800 */
[----:B------:R1:W-:Y:S04]  /*51160*/  LDGSTS.E [R6+-0x1be00], desc[UR60][R26.64], P0 ;  /* 0xe42000001a067fae */ /* 0x0003e8000812187c */
[----:B------:R-:W2:Y:S01]  /*51170*/  LDL.LU R30, [R1+0x1990] ;  /* 0x00199000011e7983 */ /* 0x000ea20000300800 */
[----:B------:R-:W-:-:S03]  /*51180*/  IADD3 R69, P1, R248, R4, RZ ;  /* 0x00000004f8457210 */ /* 0x000fc60007f3e0ff */
[----:B------:R-:W-:Y:S04]  /*51190*/  LDGSTS.E [R6+-0x1ba00], desc[UR60][R24.64], P0 ;  /* 0xe460000018067fae */ /* 0x000fe8000812187c */
[----:B---3--:R-:W1:Y:S04]  /*511a0*/  LDL.LU R27, [R1+0x1994] ;  /* 0x00199400011b7983 */ /* 0x008e680000300800 */
[----:B------:R-:W3:Y:S04]  /*511b0*/  LDL.LU R26, [R1+0x19b0] ;  /* 0x0019b000011a7983 */ /* 0x000ee80000300800 */
[----:B------:R-:W3:Y:S01]  /*511c0*/  LDL.LU R8, [R1+0x19b4] ;  /* 0x0019b40001087983 */ /* 0x000ee20000300800 */
[----:B------:R-:W-:Y:S01]  /*511d0*/  IMAD.X R248, R249, 0x1, R3, P1 ;  /* 0x00000001f9f87824 */ /* 0x000fe200008e0603 */
[----:B------:R-:W-:-:S02]  /*511e0*/  IADD3 R68, P1, R240, R4, RZ ;  /* 0x00000004f0447210 */ /* 0x000fc40007f3e0ff */
[----:B----4-:R-:W4:Y:S02]  /*511f0*/  LDL.LU R25, [R1+0x19d0] ;  /* 0x0019d00001197983 */ /* 0x010f240000300800 */
[-C--:B------:R-:W-:Y:S02]  /*51200*/  IADD3.X R240, R241, R3.reuse, RZ, P1, !PT ;  /* 0x00000003f1f07210 */ /* 0x080fe40000ffe4ff */
[-C--:B------:R-:W-:Y:S01]  /*51210*/  IADD3 R67, P1, R232, R4.reuse, RZ ;  /* 0x00000004e8437210 */ /* 0x080fe20007f3e0ff */
[----:B------:R-:W4:Y:S04]  /*51220*/  LDL.LU R24, [R1+0x19d4] ;  /* 0x0019d40001187983 */ /* 0x000f280000300800 */
[--C-:B------:R-:W-:Y:S01]  /*51230*/  IMAD.X R232, R233, 0x1, R3.reuse, P1 ;  /* 0x00000001e9e87824 */ /* 0x100fe200008e0603 */
[----:B------:R-:W-:Y:S01]  /*51240*/  IADD3 R66, P1, R224, R4, RZ ;  /* 0x00000004e0427210 */ /* 0x000fe20007f3e0ff */
[----:B------:R-:W-:Y:S01]  /*51250*/  IMAD.MOV.U32 R241, RZ, RZ, R240 ;  /* 0x000000fffff17224 */ /* 0x000fe200078e00f0 */
[----:B------:R-:W-:Y:S01]  /*51260*/  MOV R249, R248 ;  /* 0x000000f800f97202 */ /* 0x000fe20000000f00 */
[----:B------:R-:W4:Y:S02]  /*51270*/  LDL.LU R12, [R1+0x19f0] ;  /* 0x0019f000010c7983 */ /* 0x000f240000300800 */
[----:B------:R-:W-:Y:S01]  /*51280*/  IMAD.X R224, R225, 0x1, R3, P1 ;  /* 0x00000001e1e07824 */ /* 0x000fe200008e0603 */
[----:B------:R-:W-:Y:S01]  /*51290*/  IADD3 R65, P1, R216, R4, RZ ;  /* 0x00000004d8417210 */ /* 0x000fe20007f3e0ff */
[----:B------:R-:W-:Y:S01]  /*512a0*/  IMAD.MOV.U32 R248, RZ, RZ, R69 ;  /* 0x000000fffff87224 */ /* 0x000fe200078e0045 */
[----:B------:R-:W-:Y:S01]  /*512b0*/  MOV R233, R232 ;  /* 0x000000e800e97202 */ /* 0x000fe20000000f00 */
[----:B------:R-:W-:Y:S01]  /*512c0*/  IMAD.MOV.U32 R240, RZ, RZ, R68 ;  /* 0x000000fffff07224 */ /* 0x000fe200078e0044 */
[----:B------:R-:W4:Y:S01]  /*512d0*/  LDL.LU R11, [R1+0x19f4] ;  /* 0x0019f400010b7983 */ /* 0x000f220000300800 */
[----:B------:R-:W-:Y:S01]  /*512e0*/  IMAD.X R216, R217, 0x1, R3, P1 ;  /* 0x00000001d9d87824 */ /* 0x000fe200008e0603 */
[----:B------:R-:W-:Y:S01]  /*512f0*/  IADD3 R64, P1, R208, R4, RZ ;  /* 0x00000004d0407210 */ /* 0x000fe20007f3e0ff */
[----:B------:R-:W-:Y:S01]  /*51300*/  IMAD.MOV.U32 R225, RZ, RZ, R224 ;  /* 0x000000ffffe17224 */ /* 0x000fe200078e00e0 */
[----:B------:R-:W-:Y:S02]  /*51310*/  LDGSTS.E [R6+-0x1b600], desc[UR60][R248.64], P0 ;  /* 0xe4a00000f8067fae */ /* 0x000fe4000812187c */
[----:B------:R-:W-:-:S02]  /*51320*/  IADD3.X R208, R209, R3, RZ, P1, !PT ;  /* 0x00000003d1d07210 */ /* 0x000fc40000ffe4ff */
[----:B------:R-:W-:Y:S01]  /*51330*/  IADD3 R63, P1, R200, R4, RZ ;  /* 0x00000004c83f7210 */ /* 0x000fe20007f3e0ff */
[----:B------:R-:W-:Y:S01]  /*51340*/  IMAD.MOV.U32 R232, RZ, RZ, R67 ;  /* 0x000000ffffe87224 */ /* 0x000fe200078e0043 */
[----:B------:R-:W-:Y:S01]  /*51350*/  MOV R217, R216 ;  /* 0x000000d800d97202 */ /* 0x000fe20000000f00 */
[----:B------:R-:W-:Y:S01]  /*51360*/  IMAD.MOV.U32 R224, RZ, RZ, R66 ;  /* 0x000000ffffe07224 */ /* 0x000fe200078e0042 */
[----:B------:R-:W-:Y:S01]  /*51370*/  LDGSTS.E [R6+-0x1b200], desc[UR60][R240.64], P0 ;  /* 0xe4e00000f0067fae */ /* 0x000fe2000812187c */
[----:B------:R-:W-:Y:S01]  /*51380*/  IMAD.X R200, R201, 0x1, R3, P1 ;  /* 0x00000001c9c87824 */ /* 0x000fe200008e0603 */
[-C--:B------:R-:W-:Y:S01]  /*51390*/  IADD3 R62, P1, R192, R4.reuse, RZ ;  /* 0x00000004c03e7210 */ /* 0x080fe20007f3e0ff */
[----:B------:R-:W-:Y:S01]  /*513a0*/  IMAD.MOV.U32 R216, RZ, RZ, R65 ;  /* 0x000000ffffd87224 */ /* 0x000fe200078e0041 */
[----:B------:R-:W-:Y:S03]  /*513b0*/  LDGSTS.E [R6+-0x1ae00], desc[UR60][R232.64], P0 ;  /* 0xe5200000e8067fae */ /* 0x000fe6000812187c */
[--C-:B------:R-:W-:Y:S01]  /*513c0*/  IMAD.X R192, R193, 0x1, R3.reuse, P1 ;  /* 0x00000001c1c07824 */ /* 0x100fe200008e0603 */
[----:B------:R-:W-:Y:S01]  /*513d0*/  IADD3 R61, P1, R184, R4, RZ ;  /* 0x00000004b83d7210 */ /* 0x000fe20007f3e0ff */
[----:B------:R-:W-:Y:S01]  /*513e0*/  IMAD.MOV.U32 R209, RZ, RZ, R208 ;  /* 0x000000ffffd17224 */ /* 0x000fe200078e00d0 */
[----:B------:R-:W-:Y:S01]  /*513f0*/  MOV R201, R200 ;  /* 0x000000c800c97202 */ /* 0x000fe20000000f00 */
[----:B------:R-:W-:Y:S02]  /*51400*/  LDGSTS.E [R6+-0x1aa00], desc[UR60][R224.64], P0 ;  /* 0xe5600000e0067fae */ /* 0x000fe4000812187c */
        /* <DEDUP_REMOVED lines=13> */
[----:B------:R-:W-:Y:S01]  /*514e0*/  LOP3.LUT R5, R13, 0x60, RZ, 0x3c, !PT ;  /* 0x000000600d057812 */ /* 0x000fe200078e3cff */
[----:B------:R-:W-:Y:S01]  /*514f0*/  IMAD.MOV.U32 R184, RZ, RZ, R61 ;  /* 0x000000ffffb87224 */ /* 0x000fe200078e003d */
[----:B------:R-:W-:Y:S01]  /*51500*/  LDGSTS.E [R6+-0x19e00], desc[UR60][R200.64], P0 ;  /* 0xe6200000c8067fae */ /* 0x000fe2000812187c */
        /* <DEDUP_REMOVED lines=9> */
[----:B------:R-:W-:Y:S01]  /*515a0*/  IADD3.X R16, R17, R3, RZ, P1, !PT ;  /* 0x0000000311107210 */ /* 0x000fe20000ffe4ff */
[----:B------:R-:W-:Y:S01]  /*515b0*/  IMAD.MOV.U32 R168, RZ, RZ, R59 ;  /* 0x000000ffffa87224 */ /* 0x000fe200078e003b */
[----:B------:R-:W-:Y:S01]  /*515c0*/  MOV R153, R152 ;  /* 0x0000009800997202 */ /* 0x000fe20000000f00 */
[----:B------:R-:W-:Y:S01]  /*515d0*/  IMAD.MOV.U32 R161, RZ, RZ, R160 ;  /* 0x000000ffffa17224 */ /* 0x000fe200078e00a0 */
[----:B------:R-:W-:Y:S01]  /*515e0*/  LDGSTS.E [R6+-0x19200], desc[UR60][R176.64], P0 ;  /* 0xe6e00000b0067fae */ /* 0x000fe2000812187c */
[----:B------:R-:W-:-:S02]  /*515f0*/  IMAD.MOV.U32 R160, RZ, RZ, R58 ;  /* 0x000000ffffa07224 */ /* 0x000fc400078e003a */
[----:B------:R-:W-:Y:S01]  /*51600*/  IMAD.MOV.U32 R152, RZ, RZ, R57 ;  /* 0x000000ffff987224 */ /* 0x000fe200078e0039 */
[----:B------:R-:W-:Y:S01]  /*51610*/  IADD3 R5, R5, 0x100000, R252 ;  /* 0x0010000005057810 */ /* 0x000fe20007ffe0fc */
[----:B------:R-:W-:Y:S01]  /*51620*/  IMAD.MOV.U32 R17, RZ, RZ, R16 ;  /* 0x000000ffff117224 */ /* 0x000fe200078e0010 */
[----:B------:R-:W-:Y:S01]  /*51630*/  LDGSTS.E [R6+-0x18e00], desc[UR60][R168.64], P0 ;  /* 0xe7200000a8067fae */ /* 0x000fe2000812187c */
[----:B------:R-:W-:-:S03]  /*51640*/  IMAD.MOV.U32 R16, RZ, RZ, R56 ;  /* 0x000000ffff107224 */ /* 0x000fc600078e0038 */
[----:B------:R-:W-:Y:S04]  /*51650*/  LDGSTS.E [R6+-0x18a00], desc[UR60][R160.64], P0 ;  /* 0xe7600000a0067fae */ /* 0x000fe8000812187c */
[----:B------:R-:W-:Y:S04]  /*51660*/  LDGSTS.E [R6+-0x18600], desc[UR60][R152.64], P0 ;  /* 0xe7a0000098067fae */ /* 0x000fe8000812187c */
[----:B------:R-:W-:Y:S01]  /*51670*/  LDGSTS.E [R6+-0x18200], desc[UR60][R16.64], P0 ;  /* 0xe7e0000010067fae */ /* 0x000fe2000812187c */
[-C--:B------:R-:W-:Y:S02]  /*51680*/  IADD3 R9, P1, R9, R4.reuse, RZ ;  /* 0x0000000409097210 */ /* 0x080fe40007f3e0ff */
[----:B------:R-:W-:-:S02]  /*51690*/  IADD3 R10, P2, R10, R4, RZ ;  /* 0x000000040a0a7210 */ /* 0x000fc40007f5e0ff */
[----:B--2---:R-:W-:Y:S01]  /*516a0*/  IADD3.X R29, R29, R3, RZ, P1, !PT ;  /* 0x000000031d1d7210 */ /* 0x004fe20000ffe4ff */
[----:B------:R2:W-:Y:S01]  /*516b0*/  STL [R1+0x1954], R9 ;  /* 0x0019540901007387 */ /* 0x0005e20000100800 */
[----:B------:R-:W-:Y:S02]  /*516c0*/  IMAD.MOV.U32 R32, RZ, RZ, R9 ;  /* 0x000000ffff207224 */ /* 0x000fe400078e0009 */
[----:B------:R-:W-:Y:S01]  /*516d0*/  IMAD.X R28, R28, 0x1, R3, P2 ;  /* 0x000000011c1c7824 */ /* 0x000fe200010e0603 */
[----:B------:R3:W-:Y:S01]  /*516e0*/  STL [R1+0x1950], R29 ;  /* 0x0019501d01007387 */ /* 0x0007e20000100800 */
[----:B------:R-:W-:-:S03]  /*516f0*/  IMAD.MOV.U32 R33, RZ, RZ, R29 ;  /* 0x000000ffff217224 */ /* 0x000fc600078e001d */
[----:B------:R-:W-:Y:S04]  /*51700*/  STL [R1+0x1974], R10 ;  /* 0x0019740a01007387 */ /* 0x000fe80000100800 */
[----:B--2---:R-:W2:Y:S01]  /*51710*/  LDL.LU R9, [R1+0x1a14] ;  /* 0x001a140001097983 */ /* 0x004ea20000300800 */
[----:B-1----:R-:W-:-:S03]  /*51720*/  IADD3 R27, P1, R27, R4, RZ ;  /* 0x000000041b1b7210 */ /* 0x002fc60007f3e0ff */
[----:B------:R1:W-:Y:S04]  /*51730*/  STL [R1+0x1970], R28 ;  /* 0x0019701c01007387 */ /* 0x0003e80000100800 */
[----:B------:R1:W-:Y:S01]  /*51740*/  LDGSTS.E [R5+-0x3fd00], desc[UR60][R32.64], P0 ;  /* 0xc030000020057fae */ /* 0x0003e2000812187c */
[--C-:B------:R-:W-:Y:S01]  /*51750*/  IMAD.X R30, R30, 0x1, R3.reuse, P1 ;  /* 0x000000011e1e7824 */ /* 0x100fe200008e0603 */
[----:B---3--:R-:W-:Y:S02]  /*51760*/  IADD3 R8, P2, R8, R4, RZ ;  /* 0x0000000408087210 */ /* 0x008fe40007f5e0ff */
[----:B------:R-:W3:Y:S02]  /*51770*/  LDL.LU R29, [R1+0x1a10] ;  /* 0x001a1000011d7983 */ /* 0x000ee40000300800 */
[----:B------:R-:W-:Y:S01]  /*51780*/  MOV R31, R30 ;  /* 0x0000001e001f7202 */ /* 0x000fe20000000f00 */
[----:B-1----:R-:W-:Y:S01]  /*51790*/  IMAD.MOV.U32 R33, RZ, RZ, R28 ;  /* 0x000000ffff217224 */ /* 0x002fe200078e001c */
[----:B------:R-:W-:Y:S01]  /*517a0*/  MOV R32, R10 ;  /* 0x0000000a00207202 */ /* 0x000fe20000000f00 */
[----:B------:R-:W3:Y:S01]  /*517b0*/  LDL.LU R28, [R1+0x1a30] ;  /* 0x001a3000011c7983 */ /* 0x000ee20000300800 */
[----:B------:R-:W-:-:S03]  /*517c0*/  IMAD.X R26, R26, 0x1, R3, P2 ;  /* 0x000000011a1a7824 */ /* 0x000fc600010e0603 */
[----:B------:R-:W3:Y:S04]  /*517d0*/  LDL.LU R10, [R1+0x1a34] ;  /* 0x001a3400010a7983 */ /* 0x000ee80000300800 */
[----:B------:R-:W-:Y:S04]  /*517e0*/  STL [R1+0x1994], R27 ;  /* 0x0019941b01007387 */ /* 0x000fe80000100800 */
[----:B------:R1:W-:Y:S04]  /*517f0*/  STL [R1+0x1990], R30 ;  /* 0x0019901e01007387 */ /* 0x0003e80000100800 */
[----:B------:R-:W-:Y:S04]  /*51800*/  STL [R1+0x19b4], R8 ;  /* 0x0019b40801007387 */ /* 0x000fe80000100800 */
[----:B------:R-:W-:Y:S01]  /*51810*/  LDGSTS.E [R5+-0x3f900], desc[UR60][R32.64], P0 ;  /* 0xc070000020057fae */ /* 0x000fe2000812187c */
[----:B-1----:R-:W-:-:S03]  /*51820*/  IMAD.MOV.U32 R30, RZ, RZ, R27 ;  /* 0x000000ffff1e7224 */ /* 0x002fc600078e001b */
[----:B------:R-:W3:Y:S04]  /*51830*/  LDL.LU R6, [R1+0x1a54] ;  /* 0x001a540001067983 */ /* 0x000ee80000300800 */
[----:B------:R1:W-:Y:S04]  /*51840*/  STL [R1+0x19b0], R26 ;  /* 0x0019b01a01007387 */ /* 0x0003e80000100800 */
[----:B------:R4:W-:Y:S04]  /*51850*/  LDGSTS.E [R5+-0x3f500], desc[UR60][R30.64], P0 ;  /* 0xc0b000001e057fae */ /* 0x0009e8000812187c */
[----:B------:R-:W3:Y:S01]  /*51860*/  LDL.LU R27, [R1+0x1a50] ;  /* 0x001a5000011b7983 */ /* 0x000ee20000300800 */
[----:B----4-:R-:W-:-:S02]  /*51870*/  IMAD.MOV.U32 R31, RZ, RZ, R26 ;  /* 0x000000ffff1f7224 */ /* 0x010fc400078e001a */
[----:B------:R-:W-:Y:S01]  /*51880*/  IMAD.MOV.U32 R30, RZ, RZ, R8 ;  /* 0x000000ffff1e7224 */ /* 0x000fe200078e0008 */
[----:B-1----:R-:W4:Y:S04]  /*51890*/  LDL.LU R26, [R1+0x1a70] ;  /* 0x001a7000011a7983 */ /* 0x002f280000300800 */
[----:B------:R-:W4:Y:S01]  /*518a0*/  LDL.LU R8, [R1+0x1a74] ;  /* 0x001a740001087983 */ /* 0x000f220000300800 */
[-C--:B------:R-:W-:Y:S02]  /*518b0*/  IADD3 R24, P1, R24, R4.reuse, RZ ;  /* 0x0000000418187210 */ /* 0x080fe40007f3e0ff */
[----:B------:R-:W-:Y:S01]  /*518c0*/  IADD3 R11, P2, R11, R4, RZ ;  /* 0x000000040b0b7210 */ /* 0x000fe20007f5e0ff */
[----:B------:R1:W-:Y:S01]  /*518d0*/  LDGSTS.E [R5+-0x3f100], desc[UR60][R30.64], P0 ;  /* 0xc0f000001e057fae */ /* 0x0003e2000812187c */
[----:B------:R-:W-:-:S03]  /*518e0*/  IADD3.X R25, R25, R3, RZ, P1, !PT ;  /* 0x0000000319197210 */ /* 0x000fc60000ffe4ff */
[----:B------:R1:W-:Y:S01]  /*518f0*/  STL [R1+0x19d4], R24 ;  /* 0x0019d41801007387 */ /* 0x0003e20000100800 */
[----:B------:R-:W-:-:S03]  /*51900*/  IMAD.X R12, R12, 0x1, R3, P2 ;  /* 0x000000010c0c7824 */ /* 0x000fc600010e0603 */
[----:B------:R1:W-:Y:S02]  /*51910*/  STL [R1+0x19d0], R25 ;  /* 0x0019d01901007387 */ /* 0x0003e40000100800 */
[----:B-1----:R-:W-:Y:S02]  /*51920*/  IMAD.MOV.U32 R30, RZ, RZ, R24 ;  /* 0x000000ffff1e7224 */ /* 0x002fe400078e0018 */
[----:B------:R-:W-:Y:S01]  /*51930*/  IMAD.MOV.U32 R31, RZ, RZ, R25 ;  /* 0x000000ffff1f7224 */ /* 0x000fe200078e0019 */
[----:B------:R-:W-:Y:S04]  /*51940*/  STL [R1+0x19f4], R11 ;  /* 0x0019f40b01007387 */ /* 0x000fe80000100800 */
[----:B------:R-:W4:Y:S04]  /*51950*/  LDL.LU R24, [R1+0x1a94] ;  /* 0x001a940001187983 */ /* 0x000f280000300800 */
[----:B------:R1:W-:Y:S04]  /*51960*/  LDGSTS.E [R5+-0x3ed00], desc[UR60][R30.64], P0 ;  /* 0xc13000001e057fae */ /* 0x0003e8000812187c */
[----:B------:R1:W-:Y:S04]  /*51970*/  STL [R1+0x19f0], R12 ;  /* 0x0019f00c01007387 */ /* 0x0003e80000100800 */
[----:B------:R-:W4:Y:S01]  /*51980*/  LDL.LU R25, [R1+0x1a90] ;  /* 0x001a900001197983 */ /* 0x000f220000300800 */
[----:B-1----:R-:W-:Y:S01]  /*51990*/  MOV R30, R11 ;  /* 0x0000000b001e7202 */ /* 0x002fe20000000f00 */
[----:B------:R-:W-:-:S02]  /*519a0*/  IMAD.MOV.U32 R31, RZ, RZ, R12 ;  /* 0x000000ffff1f7224 */ /* 0x000fc400078e000c */
[----:B------:R-:W4:Y:S04]  /*519b0*/  LDL.LU R12, [R1+0x1ab0] ;  /* 0x001ab000010c7983 */ /* 0x000f280000300800 */
[----:B------:R-:W4:Y:S04]  /*519c0*/  LDL.LU R11, [R1+0x1ab4] ;  /* 0x001ab400010b7983 */ /* 0x000f280000300800 */
[----:B------:R1:W-:Y:S01]  /*519d0*/  LDGSTS.E [R5+-0x3e900], desc[UR60][R30.64], P0 ;  /* 0xc17000001e057fae */ /* 0x0003e2000812187c */
[----:B--2---:R-:W-:-:S04]  /*519e0*/  IADD3 R9, P1, R9, R4, RZ ;  /* 0x0000000409097210 */ /* 0x004fc80007f3e0ff */
[----:B-1----:R-:W-:Y:S01]  /*519f0*/  MOV R30, R9 ;  /* 0x00000009001e7202 */ /* 0x002fe20000000f00 */
[----:B------:R1:W-:Y:S01]  /*51a00*/  STL [R1+0x1a14], R9 ;  /* 0x001a140901007387 */ /* 0x0003e20000100800 */
[----:B---3--:R-:W-:-:S04]  /*51a10*/  IMAD.X R29, R29, 0x1, R3, P1 ;  /* 0x000000011d1d7824 */ /* 0x008fc800008e0603 */
[----:B------:R-:W-:Y:S01]  /*51a20*/  IMAD.MOV.U32 R31, RZ, RZ, R29 ;  /* 0x000000ffff1f7224 */ /* 0x000fe200078e001d */
[----:B------:R2:W-:Y:S04]  /*51a30*/  STL [R1+0x1a10], R29 ;  /* 0x001a101d01007387 */ /* 0x0005e80000100800 */
[----:B------:R3:W-:Y:S01]  /*51a40*/  LDGSTS.E [R5+-0x3e500], desc[UR60][R30.64], P0 ;  /* 0xc1b000001e057fae */ /* 0x0007e2000812187c */
[----:B------:R-:W-:-:S05]  /*51a50*/  IADD3 R10, P2, R10, R4, RZ ;  /* 0x000000040a0a7210 */ /* 0x000fca0007f5e0ff */
[----:B------:R-:W-:Y:S01]  /*51a60*/  IMAD.X R28, R28, 0x1, R3, P2 ;  /* 0x000000011c1c7824 */ /* 0x000fe200010e0603 */
[----:B------:R-:W-:Y:S01]  /*51a70*/  STL [R1+0x1a34], R10 ;  /* 0x001a340a01007387 */ /* 0x000fe20000100800 */
[----:B---3--:R-:W-:-:S03]  /*51a80*/  IMAD.MOV.U32 R30, RZ, RZ, R10 ;  /* 0x000000ffff1e7224 */ /* 0x008fc600078e000a */
[----:B-1----:R-:W3:Y:S01]  /*51a90*/  LDL.LU R9, [R1+0x1ad4] ;  /* 0x001ad40001097983 */ /* 0x002ee20000300800 */
[----:B------:R-:W-:-:S03]  /*51aa0*/  IMAD.MOV.U32 R31, RZ, RZ, R28 ;  /* 0x000000ffff1f7224 */ /* 0x000fc600078e001c */
[----:B------:R1:W-:Y:S04]  /*51ab0*/  STL [R1+0x1a30], R28 ;  /* 0x001a301c01007387 */ /* 0x0003e80000100800 */
[----:B--2---:R-:W2:Y:S01]  /*51ac0*/  LDL.LU R29, [R1+0x1ad0] ;  /* 0x001ad000011d7983 */ /* 0x004ea20000300800 */
[----:B------:R-:W-:-:S03]  /*51ad0*/  IADD3 R6, P1, R6, R4, RZ ;  /* 0x0000000406067210 */ /* 0x000fc60007f3e0ff */
[----:B------:R1:W-:Y:S04]  /*51ae0*/  LDGSTS.E [R5+-0x3e100], desc[UR60][R30.64], P0 ;  /* 0xc1f000001e057fae */ /* 0x0003e8000812187c */
[----:B-1----:R-:W2:Y:S04]  /*51af0*/  LDL.LU R28, [R1+0x1af0] ;  /* 0x001af000011c7983 */ /* 0x002ea80000300800 */
[----:B------:R-:W2:Y:S01]  /*51b00*/  LDL.LU R10, [R1+0x1af4] ;  /* 0x001af400010a7983 */ /* 0x000ea20000300800 */
[----:B------:R-:W-:-:S03]  /*51b10*/  IADD3.X R27, R27, R3, RZ, P1, !PT ;  /* 0x000000031b1b7210 */ /* 0x000fc60000ffe4ff */
[----:B------:R1:W-:Y:S01]  /*51b20*/  STL [R1+0x1a54], R6 ;  /* 0x001a540601007387 */ /* 0x0003e20000100800 */
[----:B------:R-:W-:Y:S02]  /*51b30*/  IMAD.MOV.U32 R30, RZ, RZ, R6 ;  /* 0x000000ffff1e7224 */ /* 0x000fe400078e0006 */
[----:B------:R-:W-:Y:S01]  /*51b40*/  IMAD.MOV.U32 R31, RZ, RZ, R27 ;  /* 0x000000ffff1f7224 */ /* 0x000fe200078e001b */
[----:B------:R1:W-:Y:S04]  /*51b50*/  STL [R1+0x1a50], R27 ;  /* 0x001a501b01007387 */ /* 0x0003e80000100800 */
[----:B------:R1:W-:Y:S01]  /*51b60*/  LDGSTS.E [R5+-0x3dd00], desc[UR60][R30.64], P0 ;  /* 0xc23000001e057fae */ /* 0x0003e2000812187c */
[----:B----4-:R-:W-:-:S05]  /*51b70*/  IADD3 R8, P2, R8, R4, RZ ;  /* 0x0000000408087210 */ /* 0x010fca0007f5e0ff */
[----:B------:R-:W-:Y:S01]  /*51b80*/  IMAD.X R26, R26, 0x1, R3, P2 ;  /* 0x000000011a1a7824 */ /* 0x000fe200010e0603 */
[----:B------:R-:W-:Y:S04]  /*51b90*/  STL [R1+0x1a74], R8 ;  /* 0x001a740801007387 */ /* 0x000fe80000100800 */
[----:B-1----:R-:W4:Y:S01]  /*51ba0*/  LDL.LU R6, [R1+0x1b14] ;  /* 0x001b140001067983 */ /* 0x002f220000300800 */
[----:B------:R-:W-:Y:S01]  /*51bb0*/  IMAD.MOV.U32 R31, RZ, RZ, R26 ;  /* 0x000000ffff1f7224 */ /* 0x000fe200078e001a */
[----:B------:R-:W-:Y:S02]  /*51bc0*/  MOV R30, R8 ;  /* 0x00000008001e7202 */ /* 0x000fe40000000f00 */
[----:B------:R1:W-:Y:S04]  /*51bd0*/  STL [R1+0x1a70], R26 ;  /* 0x001a701a01007387 */ /* 0x0003e80000100800 */
[----:B------:R-:W4:Y:S04]  /*51be0*/  LDL.LU R27, [R1+0x1b10] ;  /* 0x001b1000011b7983 */ /* 0x000f280000300800 */
[----:B------:R1:W-:Y:S04]  /*51bf0*/  LDGSTS.E [R5+-0x3d900], desc[UR60][R30.64], P0 ;  /* 0xc27000001e057fae */ /* 0x0003e8000812187c */
[----:B-1----:R-:W4:Y:S04]  /*51c00*/  LDL.LU R26, [R1+0x1b30] ;  /* 0x001b3000011a7983 */ /* 0x002f280000300800 */
[----:B------:R-:W4:Y:S01]  /*51c10*/  LDL.LU R8, [R1+0x1b34] ;  /* 0x001b340001087983 */ /* 0x000f220000300800 */
[----:B------:R-:W-:-:S05]  /*51c20*/  IADD3 R24, P1, R24, R4, RZ ;  /* 0x0000000418187210 */ /* 0x000fca0007f3e0ff */
[----:B------:R-:W-:Y:S01]  /*51c30*/  IMAD.X R25, R25, 0x1, R3, P1 ;  /* 0x0000000119197824 */ /* 0x000fe200008e0603 */
[----:B------:R-:W-:Y:S01]  /*51c40*/  MOV R30, R24 ;  /* 0x00000018001e7202 */ /* 0x000fe20000000f00 */
[----:B------:R1:W-:Y:S02]  /*51c50*/  STL [R1+0x1a94], R24 ;  /* 0x001a941801007387 */ /* 0x0003e40000100800 */
[----:B------:R-:W-:Y:S01]  /*51c60*/  IMAD.MOV.U32 R31, RZ, RZ, R25 ;  /* 0x000000ffff1f7224 */ /* 0x000fe200078e0019 */
[----:B------:R-:W-:Y:S01]  /*51c70*/  IADD3 R11, P2, R11, R4, RZ ;  /* 0x000000040b0b7210 */ /* 0x000fe20007f5e0ff */
[----:B------:R1:W-:Y:S04]  /*51c80*/  STL [R1+0x1a90], R25 ;  /* 0x001a901901007387 */ /* 0x0003e80000100800 */
[----:B------:R-:W-:Y:S01]  /*51c90*/  IMAD.X R12, R12, 0x1, R3, P2 ;  /* 0x000000010c0c7824 */ /* 0x000fe200010e0603 */
[----:B------:R-:W-:Y:S04]  /*51ca0*/  STL [R1+0x1ab4], R11 ;  /* 0x001ab40b01007387 */ /* 0x000fe80000100800 */
[----:B-1----:R-:W4:Y:S04]  /*51cb0*/  LDL.LU R24, [R1+0x1b54] ;  /* 0x001b540001187983 */ /* 0x002f280000300800 */
[----:B------:R1:W-:Y:S04]  /*51cc0*/  LDGSTS.E [R5+-0x3d500], desc[UR60][R30.64], P0 ;  /* 0xc2b000001e057fae */ /* 0x0003e8000812187c */
[----:B------:R1:W-:Y:S04]  /*51cd0*/  STL [R1+0x1ab0], R12 ;  /* 0x001ab00c01007387 */ /* 0x0003e80000100800 */
[----:B------:R-:W4:Y:S01]  /*51ce0*/  LDL.LU R25, [R1+0x1b50] ;  /* 0x001b500001197983 */ /* 0x000f220000300800 */
[----:B-1----:R-:W-:-:S02]  /*51cf0*/  IMAD.MOV.U32 R30, RZ, RZ, R11 ;  /* 0x000000ffff1e7224 */ /* 0x002fc400078e000b */
[----:B------:R-:W-:Y:S02]  /*51d00*/  IMAD.MOV.U32 R31, RZ, RZ, R12 ;  /* 0x000000ffff1f7224 */ /* 0x000fe400078e000c */
[----:B------:R-:W4:Y:S04]  /*51d10*/  LDL.LU R12, [R1+0x1b70] ;  /* 0x001b7000010c7983 */ /* 0x000f280000300800 */
[----:B------:R-:W4:Y:S04]  /*51d20*/  LDL.LU R11, [R1+0x1b74] ;  /* 0x001b7400010b7983 */ /* 0x000f280000300800 */
[----:B------:R1:W-:Y:S01]  /*51d30*/  LDGSTS.E [R5+-0x3d100], desc[UR60][R30.64], P0 ;  /* 0xc2f000001e057fae */ /* 0x0003e2000812187c */
[----:B---3--:R-:W-:-:S04]  /*51d40*/  IADD3 R9, P1, R9, R4, RZ ;  /* 0x0000000409097210 */ /* 0x008fc80007f3e0ff */
[----:B--2---:R-:W-:Y:S01]  /*51d50*/  IADD3.X R29, R29, R3, RZ, P1, !PT ;  /* 0x000000031d1d7210 */ /* 0x004fe20000ffe4ff */
[----:B-1----:R-:W-:Y:S01]  /*51d60*/  IMAD.MOV.U32 R30, RZ, RZ, R9 ;  /* 0x000000ffff1e7224 */ /* 0x002fe200078e0009 */
        /* <DEDUP_REMOVED lines=8> */
[----:B---3--:R-:W-:Y:S01]  /*51df0*/  MOV R30, R10 ;  /* 0x0000000a001e7202 */ /* 0x008fe20000000f00 */
[----:B------:R-:W-:Y:S02]  /*51e00*/  IMAD.MOV.U32 R31, RZ, RZ, R28 ;  /* 0x000000ffff1f7224 */ /* 0x000fe400078e001c */
[----:B------:R1:W-:Y:S04]  /*51e10*/  STL [R1+0x1af0], R28 ;  /* 0x001af01c01007387 */ /* 0x0003e80000100800 */
[----:B--2---:R-:W2:Y:S04]  /*51e20*/  LDL.LU R29, [R1+0x1b90] ;  /* 0x001b9000011d7983 */ /* 0x004ea80000300800 */
[----:B------:R3:W-:Y:S04]  /*51e30*/  LDGSTS.E [R5+-0x3c900], desc[UR60][R30.64], P0 ;  /* 0xc37000001e057fae */ /* 0x0007e8000812187c */
[----:B-1----:R-:W2:Y:S01]  /*51e40*/  LDL.LU R28, [R1+0x1bb0] ;  /* 0x001bb000011c7983 */ /* 0x002ea20000300800 */
[----:B----4-:R-:W-:-:S03]  /*51e50*/  IADD3 R6, P1, R6, R4, RZ ;  /* 0x0000000406067210 */ /* 0x010fc60007f3e0ff */
[----:B------:R-:W4:Y:S02]  /*51e60*/  LDL.LU R10, [R1+0x1bb4] ;  /* 0x001bb400010a7983 */ /* 0x000f240000300800 */
[----:B------:R-:W-:Y:S01]  /*51e70*/  IMAD.X R27, R27, 0x1, R3, P1 ;  /* 0x000000011b1b7824 */ /* 0x000fe200008e0603 */
[----:B---3--:R-:W-:Y:S01]  /*51e80*/  MOV R30, R6 ;  /* 0x00000006001e7202 */ /* 0x008fe20000000f00 */
[----:B------:R1:W-:Y:S02]  /*51e90*/  STL [R1+0x1b14], R6 ;  /* 0x001b140601007387 */ /* 0x0003e40000100800 */
[----:B------:R-:W-:Y:S01]  /*51ea0*/  IMAD.MOV.U32 R31, RZ, RZ, R27 ;  /* 0x000000ffff1f7224 */ /* 0x000fe200078e001b */
[----:B------:R-:W-:Y:S01]  /*51eb0*/  IADD3 R8, P2, R8, R4, RZ ;  /* 0x0000000408087210 */ /* 0x000fe20007f5e0ff */
[----:B------:R-:W-:Y:S04]  /*51ec0*/  STL [R1+0x1b10], R27 ;  /* 0x001b101b01007387 */ /* 0x000fe80000100800 */
[----:B------:R-:W-:Y:S01]  /*51ed0*/  IMAD.X R26, R26, 0x1, R3, P2 ;  /* 0x000000011a1a7824 */ /* 0x000fe200010e0603 */
[----:B------:R3:W-:Y:S04]  /*51ee0*/  STL [R1+0x1b34], R8 ;  /* 0x001b340801007387 */ /* 0x0007e80000100800 */
[----:B-1----:R-:W4:Y:S04]  /*51ef0*/  LDL.LU R6, [R1+0x1bd4] ;  /* 0x001bd40001067983 */ /* 0x002f280000300800 */
[----:B------:R1:W-:Y:S04]  /*51f00*/  LDGSTS.E [R5+-0x3c500], desc[UR60][R30.64], P0 ;  /* 0xc3b000001e057fae */ /* 0x0003e8000812187c */
[----:B------:R3:W-:Y:S01]  /*51f10*/  STL [R1+0x1b30], R26 ;  /* 0x001b301a01007387 */ /* 0x0007e20000100800 */
[----:B-1----:R-:W-:-:S03]  /*51f20*/  IMAD.MOV.U32 R30, RZ, RZ, R8 ;  /* 0x000000ffff1e7224 */ /* 0x002fc600078e0008 */
[----:B---3--:R-:W3:Y:S01]  /*51f30*/  LDL.LU R8, [R1+0x1bd0] ;  /* 0x001bd00001087983 */ /* 0x008ee20000300800 */
[----:B------:R-:W-:-:S03]  /*51f40*/  IMAD.MOV.U32 R31, RZ, RZ, R26 ;  /* 0x000000ffff1f7224 */ /* 0x000fc600078e001a */
[----:B------:R-:W3:Y:S04]  /*51f50*/  LDL.LU R27, [R1+0x1bf0] ;  /* 0x001bf000011b7983 */ /* 0x000ee80000300800 */
[----:B------:R-:W3:Y:S01]  /*51f60*/  LDL.LU R26, [R1+0x1bf4] ;  /* 0x001bf400011a7983 */ /* 0x000ee20000300800 */
[----:B------:R-:W-:-:S03]  /*51f70*/  IADD3 R24, P1, R24, R4, RZ ;  /* 0x0000000418187210 */ /* 0x000fc60007f3e0ff */
[----:B------:R1:W-:Y:S01]  /*51f80*/  LDGSTS.E [R5+-0x3c100], desc[UR60][R30.64], P0 ;  /* 0xc3f000001e057fae */ /* 0x0003e2000812187c */
[----:B------:R-:W-:Y:S02]  /*51f90*/  IADD3.X R25, R25, R3, RZ, P1, !PT ;  /* 0x0000000319197210 */ /* 0x000fe40000ffe4ff */
[----:B------:R-:W-:Y:S01]  /*51fa0*/  IADD3 R11, P2, R11, R4, RZ ;  /* 0x000000040b0b7210 */ /* 0x000fe20007f5e0ff */
[----:B-1----:R-:W-:Y:S02]  /*51fb0*/  IMAD.MOV.U32 R30, RZ, RZ, R24 ;  /* 0x000000ffff1e7224 */ /* 0x002fe400078e0018 */
[----:B------:R-:W-:Y:S02]  /*51fc0*/  IMAD.MOV.U32 R31, RZ, RZ, R25 ;  /* 0x000000ffff1f7224 */ /* 0x000fe400078e0019 */
[----:B------:R-:W-:-:S03]  /*51fd0*/  IMAD.X R12, R12, 0x1, R3, P2 ;  /* 0x000000010c0c7824 */ /* 0x000fc600010e0603 */
[----:B------:R1:W-:Y:S04]  /*51fe0*/  LDGSTS.E [R5+-0x3bd00], desc[UR60][R30.64], P0 ;  /* 0xc43000001e057fae */ /* 0x0003e8000812187c */
[----:B------:R1:W-:Y:S04]  /*51ff0*/  STL [R1+0x1b54], R24 ;  /* 0x001b541801007387 */ /* 0x0003e80000100800 */
[----:B------:R1:W-:Y:S02]  /*52000*/  STL [R1+0x1b50], R25 ;  /* 0x001b501901007387 */ /* 0x0003e40000100800 */
[----:B-1----:R-:W-:Y:S01]  /*52010*/  MOV R30, R11 ;  /* 0x0000000b001e7202 */ /* 0x002fe20000000f00 */
[----:B------:R-:W-:Y:S01]  /*52020*/  IMAD.MOV.U32 R31, RZ, RZ, R12 ;  /* 0x000000ffff1f7224 */ /* 0x000fe200078e000c */
[----:B------:R-:W-:Y:S04]  /*52030*/  STL [R1+0x1b74], R11 ;  /* 0x001b740b01007387 */ /* 0x000fe80000100800 */
[----:B------:R1:W-:Y:S04]  /*52040*/  LDGSTS.E [R5+-0x3b900], desc[UR60][R30.64], P0 ;  /* 0xc47000001e057fae */ /* 0x0003e8000812187c */
[----:B------:R-:W3:Y:S04]  /*52050*/  LDL.LU R24, [R1+0x1c14] ;  /* 0x001c140001187983 */ /* 0x000ee80000300800 */
[----:B------:R1:W-:Y:S04]  /*52060*/  STL [R1+0x1b70], R12 ;  /* 0x001b700c01007387 */ /* 0x0003e80000100800 */
[----:B------:R-:W3:Y:S04]  /*52070*/  LDL.LU R25, [R1+0x1c10] ;  /* 0x001c100001197983 */ /* 0x000ee80000300800 */
[----:B-1----:R-:W3:Y:S04]  /*52080*/  LDL.LU R12, [R1+0x1c30] ;  /* 0x001c3000010c7983 */ /* 0x002ee80000300800 */
[----:B------:R-:W3:Y:S01]  /*52090*/  LDL.LU R11, [R1+0x1c34] ;  /* 0x001c3400010b7983 */ /* 0x000ee20000300800 */
[----:B------:R-:W-:-:S04]  /*520a0*/  IADD3 R9, P1, R9, R4, RZ ;  /* 0x0000000409097210 */ /* 0x000fc80007f3e0ff */
[----:B------:R-:W-:Y:S01]  /*520b0*/  MOV R30, R9 ;  /* 0x00000009001e7202 */ /* 0x000fe20000000f00 */
[----:B--2---:R-:W-:-:S04]  /*520c0*/  IMAD.X R29, R29, 0x1, R3, P1 ;  /* 0x000000011d1d7824 */ /* 0x004fc800008e0603 */
[----:B------:R-:W-:Y:S01]  /*520d0*/  IMAD.MOV.U32 R31, RZ, RZ, R29 ;  /* 0x000000ffff1f7224 */ /* 0x000fe200078e001d */
[----:B----4-:R-:W-:Y:S01]  /*520e0*/  IADD3 R10, P2, R10, R4, RZ ;  /* 0x000000040a0a7210 */ /* 0x010fe20007f5e0ff */
[----:B------:R1:W-:Y:S04]  /*520f0*/  STL [R1+0x1b94], R9 ;  /* 0x001b940901007387 */ /* 0x0003e80000100800 */
[----:B------:R-:W-:Y:S01]  /*52100*/  IMAD.X R28, R28, 0x1, R3, P2 ;  /* 0x000000011c1c7824 */ /* 0x000fe200010e0603 */
[----:B------:R2:W-:Y:S04]  /*52110*/  LDGSTS.E [R5+-0x3b500], desc[UR60][R30.64], P0 ;  /* 0xc4b000001e057fae */ /* 0x0005e8000812187c */
[----:B------:R-:W-:Y:S04]  /*52120*/  STL [R1+0x1b90], R29 ;  /* 0x001b901d01007387 */ /* 0x000fe80000100800 */
[----:B------:R4:W-:Y:S01]  /*52130*/  STL [R1+0x1bb4], R10 ;  /* 0x001bb40a01007387 */ /* 0x0009e20000100800 */
[----:B--2---:R-:W-:-:S03]  /*52140*/  IMAD.MOV.U32 R30, RZ, RZ, R10 ;  /* 0x000000ffff1e7224 */ /* 0x004fc600078e000a */
[----:B-1----:R-:W2:Y:S01]  /*52150*/  LDL.LU R9, [R1+0x1c54] ;  /* 0x001c540001097983 */ /* 0x002ea20000300800 */
[----:B------:R-:W-:Y:S01]  /*52160*/  IMAD.MOV.U32 R31, RZ, RZ, R28 ;  /* 0x000000ffff1f7224 */ /* 0x000fe200078e001c */
[----:B------:R-:W-:Y:S02]  /*52170*/  IADD3 R6, P1, R6, R4, RZ ;  /* 0x0000000406067210 */ /* 0x000fe40007f3e0ff */
[----:B------:R1:W-:Y:S04]  /*52180*/  STL [R1+0x1bb0], R28 ;  /* 0x001bb01c01007387 */ /* 0x0003e80000100800 */
[----:B----4-:R-:W4:Y:S04]  /*52190*/  LDL.LU R10, [R1+0x1c50] ;  /* 0x001c5000010a7983 */ /* 0x010f280000300800 */
[----:B------:R-:W4:Y:S04]  /*521a0*/  LDL.LU R29, [R1+0x1c70] ;  /* 0x001c7000011d7983 */ /* 0x000f280000300800 */
[----:B------:R3:W-:Y:S04]  /*521b0*/  LDGSTS.E [R5+-0x3b100], desc[UR60][R30.64], P0 ;  /* 0xc4f000001e057fae */ /* 0x0007e8000812187c */
[----:B-1----:R-:W4:Y:S01]  /*521c0*/  LDL.LU R28, [R1+0x1c74] ;  /* 0x001c7400011c7983 */ /* 0x002f220000300800 */
[----:B---3--:R-:W-:-:S02]  /*521d0*/  IADD3.X R8, R8, R3, RZ, P1, !PT ;  /* 0x0000000308087210 */ /* 0x008fc40000ffe4ff */
[----:B------:R-:W-:Y:S01]  /*521e0*/  IADD3 R26, P2, R26, R4, RZ ;  /* 0x000000041a1a7210 */ /* 0x000fe20007f5e0ff */
[----:B------:R-:W-:Y:S01]  /*521f0*/  IMAD.MOV.U32 R30, RZ, RZ, R6 ;  /* 0x000000ffff1e7224 */ /* 0x000fe200078e0006 */
[----:B------:R-:W-:Y:S01]  /*52200*/  STL [R1+0x1bd4], R6 ;  /* 0x001bd40601007387 */ /* 0x000fe20000100800 */
[----:B------:R-:W-:Y:S02]  /*52210*/  IMAD.MOV.U32 R31, RZ, RZ, R8 ;  /* 0x000000ffff1f7224 */ /* 0x000fe400078e0008 */
[----:B------:R-:W-:Y:S01]  /*52220*/  IMAD.X R27, R27, 0x1, R3, P2 ;  /* 0x000000011b1b7824 */ /* 0x000fe200010e0603 */
[----:B------:R1:W-:Y:S04]  /*52230*/  STL [R1+0x1bd0], R8 ;  /* 0x001bd00801007387 */ /* 0x0003e80000100800 */
[----:B------:R-:W-:Y:S04]  /*52240*/  STL [R1+0x1bf4], R26 ;  /* 0x001bf41a01007387 */ /* 0x000fe80000100800 */
[----:B------:R3:W-:Y:S04]  /*52250*/  LDGSTS.E [R5+-0x3ad00], desc[UR60][R30.64], P0 ;  /* 0xc53000001e057fae */ /* 0x0007e8000812187c */
[----:B-1----:R-:W4:Y:S04]  /*52260*/  LDL.LU R8, [R1+0x1c90] ;  /* 0x001c900001087983 */ /* 0x002f280000300800 */
[----:B------:R1:W-:Y:S04]  /*52270*/  STL [R1+0x1bf0], R27 ;  /* 0x001bf01b01007387 */ /* 0x0003e80000100800 */
[----:B------:R-:W4:Y:S01]  /*52280*/  LDL.LU R6, [R1+0x1c94] ;  /* 0x001c940001067983 */ /* 0x000f220000300800 */
[----:B---3--:R-:W-:Y:S01]  /*52290*/  IMAD.MOV.U32 R31, RZ, RZ, R27 ;  /* 0x000000ffff1f7224 */ /* 0x008fe200078e001b */
[----:B------:R-:W-:-:S02]  /*522a0*/  MOV R30, R26 ;  /* 0x0000001a001e7202 */ /* 0x000fc40000000f00 */
[----:B-1----:R-:W3:Y:S04]  /*522b0*/  LDL.LU R27, [R1+0x1cb0] ;  /* 0x001cb000011b7983 */ /* 0x002ee80000300800 */
[----:B------:R-:W3:Y:S04]  /*522c0*/  LDL.LU R26, [R1+0x1cb4] ;  /* 0x001cb400011a7983 */ /* 0x000ee80000300800 */
[----:B------:R1:W-:Y:S01]  /*522d0*/  LDGSTS.E [R5+-0x3a900], desc[UR60][R30.64], P0 ;  /* 0xc57000001e057fae */ /* 0x0003e2000812187c */
[----:B------:R-:W-:-:S05]  /*522e0*/  IADD3 R24, P1, R24, R4, RZ ;  /* 0x0000000418187210 */ /* 0x000fca0007f3e0ff */
[----:B------:R-:W-:Y:S01]  /*522f0*/  IMAD.X R25, R25, 0x1, R3, P1 ;  /* 0x0000000119197824 */ /* 0x000fe200008e0603 */
[----:B-1----:R-:W-:Y:S01]  /*52300*/  MOV R30, R24 ;  /* 0x00000018001e7202 */ /* 0x002fe20000000f00 */
[----:B------:R-:W-:Y:S02]  /*52310*/  STL [R1+0x1c14], R24 ;  /* 0x001c141801007387 */ /* 0x000fe40000100800 */
[----:B------:R-:W-:Y:S01]  /*52320*/  IMAD.MOV.U32 R31, RZ, RZ, R25 ;  /* 0x000000ffff1f7224 */ /* 0x000fe200078e0019 */
[----:B------:R-:W-:Y:S01]  /*52330*/  IADD3 R11, P2, R11, R4, RZ ;  /* 0x000000040b0b7210 */ /* 0x000fe20007f5e0ff */
[----:B------:R1:W-:Y:S04]  /*52340*/  STL [R1+0x1c10], R25 ;  /* 0x001c101901007387 */ /* 0x0003e80000100800 */
[----:B------:R-:W-:Y:S01]  /*52350*/  IMAD.X R12, R12, 0x1, R3, P2 ;  /* 0x000000010c0c7824 */ /* 0x000fe200010e0603 */
[----:B------:R-:W-:Y:S04]  /*52360*/  STL [R1+0x1c34], R11 ;  /* 0x001c340b01007387 */ /* 0x000fe80000100800 */
[----:B------:R1:W-:Y:S04]  /*52370*/  LDGSTS.E [R5+-0x3a500], desc[UR60][R30.64], P0 ;  /* 0xc5b000001e057fae */ /* 0x0003e8000812187c */
[----:B-1----:R-:W3:Y:S04]  /*52380*/  LDL.LU R25, [R1+0x1cd0] ;  /* 0x001cd00001197983 */ /* 0x002ee80000300800 */
[----:B------:R1:W-:Y:S04]  /*52390*/  STL [R1+0x1c30], R12 ;  /* 0x001c300c01007387 */ /* 0x0003e80000100800 */
[----:B------:R-:W3:Y:S01]  /*523a0*/  LDL.LU R24, [R1+0x1cd4] ;  /* 0x001cd40001187983 */ /* 0x000ee20000300800 */
[----:B------:R-:W-:-:S02]  /*523b0*/  IMAD.MOV.U32 R30, RZ, RZ, R11 ;  /* 0x000000ffff1e7224 */ /* 0x000fc400078e000b */
[----:B------:R-:W-:Y:S02]  /*523c0*/  IMAD.MOV.U32 R31, RZ, RZ, R12 ;  /* 0x000000ffff1f7224 */ /* 0x000fe400078e000c */
[----:B-1----:R-:W3:Y:S04]  /*523d0*/  LDL.LU R12, [R1+0x1cf0] ;  /* 0x001cf000010c7983 */ /* 0x002ee80000300800 */
[----:B------:R-:W3:Y:S04]  /*523e0*/  LDL.LU R11, [R1+0x1cf4] ;  /* 0x001cf400010b7983 */ /* 0x000ee80000300800 */
[----:B------:R1:W-:Y:S01]  /*523f0*/  LDGSTS.E [R5+-0x3a100], desc[UR60][R30.64], P0 ;  /* 0xc5f000001e057fae */ /* 0x0003e2000812187c */
[----:B--2---:R-:W-:-:S05]  /*52400*/  IADD3 R9, P1, R9, R4, RZ ;  /* 0x0000000409097210 */ /* 0x004fca0007f3e0ff */
[----:B------:R-:W-:Y:S01]  /*52410*/  STL [R1+0x1c54], R9 ;  /* 0x001c540901007387 */ /* 0x000fe20000100800 */
[----:B-1----:R-:W-:Y:S01]  /*52420*/  IMAD.MOV.U32 R30, RZ, RZ, R9 ;  /* 0x000000ffff1e7224 */ /* 0x002fe200078e0009 */
[----:B----4-:R-:W-:-:S05]  /*52430*/  IADD3.X R10, R10, R3, RZ, P1, !PT ;  /* 0x000000030a0a7210 */ /* 0x010fca0000ffe4ff */
[----:B------:R1:W-:Y:S01]  /*52440*/  STL [R1+0x1c50], R10 ;  /* 0x001c500a01007387 */ /* 0x0003e20000100800 */
[----:B------:R-:W-:Y:S01]  /*52450*/  IADD3 R28, P2, R28, R4, RZ ;  /* 0x000000041c1c7210 */ /* 0x000fe20007f5e0ff */
[----:B------:R-:W-:-:S04]  /*52460*/  IMAD.MOV.U32 R31, RZ, RZ, R10 ;  /* 0x000000ffff1f7224 */ /* 0x000fc800078e000a */
[----:B------:R-:W-:Y:S01]  /*52470*/  IMAD.X R29, R29, 0x1, R3, P2 ;  /* 0x000000011d1d7824 */ /* 0x000fe200010e0603 */
[----:B------:R-:W-:Y:S04]  /*52480*/  STL [R1+0x1c74], R28 ;  /* 0x001c741c01007387 */ /* 0x000fe80000100800 */
[----:B-1----:R-:W2:Y:S04]  /*52490*/  LDL.LU R10, [R1+0x1d10] ;  /* 0x001d1000010a7983 */ /* 0x002ea80000300800 */
[----:B------:R1:W-:Y:S04]  /*524a0*/  STL [R1+0x1c70], R29 ;  /* 0x001c701d01007387 */ /* 0x0003e80000100800 */
[----:B------:R-:W4:Y:S04]  /*524b0*/  LDL.LU R9, [R1+0x1d14] ;  /* 0x001d140001097983 */ /* 0x000f280000300800 */
[----:B------:R-:W-:Y:S04]  /*524c0*/  LDGSTS.E [R5+-0x39d00], desc[UR60][R30.64], P0 ;  /* 0xc63000001e057fae */ /* 0x000fe8000812187c */
[----:B------:R1:W-:Y:S01]  /*524d0*/  LDGSTS.E [R5+-0x39900], desc[UR60][R28.64], P0 ;  /* 0xc67000001c057fae */ /* 0x0003e2000812187c */
[----:B------:R-:W-:-:S04]  /*524e0*/  IADD3 R6, P1, R6, R4, RZ ;  /* 0x0000000406067210 */ /* 0x000fc80007f3e0ff */
[----:B------:R-:W-:Y:S02]  /*524f0*/  IADD3.X R8, R8, R3, RZ, P1, !PT ;  /* 0x0000000308087210 */ /* 0x000fe40000ffe4ff */
[----:B---3--:R-:W-:Y:S01]  /*52500*/  IADD3 R26, P2, R26, R4, RZ ;  /* 0x000000041a1a7210 */ /* 0x008fe20007f5e0ff */
[----:B------:R-:W-:Y:S02]  /*52510*/  STL [R1+0x1c94], R6 ;  /* 0x001c940601007387 */ /* 0x000fe40000100800 */
[----:B-1----:R-:W-:Y:S02]  /*52520*/  IMAD.MOV.U32 R29, RZ, RZ, R8 ;  /* 0x000000ffff1d7224 */ /* 0x002fe400078e0008 */
[----:B------:R-:W-:Y:S01]  /*52530*/  IMAD.X R27, R27, 0x1, R3, P2 ;  /* 0x000000011b1b7824 */ /* 0x000fe200010e0603 */
[----:B------:R1:W-:Y:S01]  /*52540*/  STL [R1+0x1c90], R8 ;  /* 0x001c900801007387 */ /* 0x0003e20000100800 */
[----:B------:R-:W-:-:S03]  /*52550*/  IMAD.MOV.U32 R28, RZ, RZ, R6 ;  /* 0x000000ffff1c7224 */ /* 0x000fc600078e0006 */
[----:B------:R-:W-:Y:S04]  /*52560*/  STL [R1+0x1cb4], R26 ;  /* 0x001cb41a01007387 */ /* 0x000fe80000100800 */
[----:B------:R-:W-:Y:S04]  /*52570*/  LDGSTS.E [R5+-0x39500], desc[UR60][R28.64], P0 ;  /* 0xc6b000001c057fae */ /* 0x000fe8000812187c */
[----:B-1----:R-:W3:Y:S04]  /*52580*/  LDL.LU R8, [R1+0x1d30] ;  /* 0x001d300001087983 */ /* 0x002ee80000300800 */
[----:B------:R-:W-:Y:S04]  /*52590*/  STL [R1+0x1cb0], R27 ;  /* 0x001cb01b01007387 */ /* 0x000fe80000100800 */
[----:B------:R-:W3:Y:S04]  /*525a0*/  LDL.LU R6, [R1+0x1d34] ;  /* 0x001d340001067983 */ /* 0x000ee80000300800 */
[----:B------:R-:W3:Y:S04]  /*525b0*/  LDL.LU.64 R36, [R1+0x1028] ;  /* 0x0010280001247983 */ /* 0x000ee80000300a00 */
[----:B------:R-:W3:Y:S04]  /*525c0*/  LDL.LU.64 R34, [R1+0x1008] ;  /* 0x0010080001227983 */ /* 0x000ee80000300a00 */
[----:B------:R-:W-:Y:S01]  /*525d0*/  LDGSTS.E [R5+-0x39100], desc[UR60][R26.64], P0 ;  /* 0xc6f000001a057fae */ /* 0x000fe2000812187c */
[----:B------:R-:W-:-:S04]  /*525e0*/  IADD3 R24, P1, R24, R4, RZ ;  /* 0x0000000418187210 */ /* 0x000fc80007f3e0ff */
[----:B------:R-:W-:Y:S01]  /*525f0*/  IADD3.X R25, R25, R3, RZ, P1, !PT ;  /* 0x0000000319197210 */ /* 0x000fe20000ffe4ff */
[----:B------:R1:W-:Y:S01]  /*52600*/  STL [R1+0x1cd4], R24 ;  /* 0x001cd41801007387 */ /* 0x0003e20000100800 */
[----:B------:R-:W-:-:S03]  /*52610*/  IADD3 R11, P2, R11, R4, RZ ;  /* 0x000000040b0b7210 */ /* 0x000fc60007f5e0ff */
[----:B------:R1:W-:Y:S02]  /*52620*/  STL [R1+0x1cd0], R25 ;  /* 0x001cd01901007387 */ /* 0x0003e40000100800 */
[----:B------:R-:W-:Y:S02]  /*52630*/  IMAD.X R12, R12, 0x1, R3, P2 ;  /* 0x000000010c0c7824 */ /* 0x000fe400010e0603 */
[----:B------:R2:W-:Y:S04]  /*52640*/  STL [R1+0x1cf4], R11 ;  /* 0x001cf40b01007387 */ /* 0x0005e80000100800 */
[----:B------:R-:W3:Y:S04]  /*52650*/  LDL.LU.64 R32, [R1+0xfe8] ;  /* 0x000fe80001207983 */ /* 0x000ee80000300a00 */
[----:B------:R-:W-:Y:S04]  /*52660*/  STL [R1+0x1cf0], R12 ;  /* 0x001cf00c01007387 */ /* 0x000fe80000100800 */
[----:B------:R-:W3:Y:S04]  /*52670*/  LDL.LU.64 R30, [R1+0xfc8] ;  /* 0x000fc800011e7983 */ /* 0x000ee80000300a00 */
[----:B------:R1:W-:Y:S02]  /*52680*/  LDGSTS.E [R5+-0x38d00], desc[UR60][R24.64], P0 ;  /* 0xc730000018057fae */ /* 0x0003e4000812187c */
[----:B-1----:R-:W-:-:S02]  /*52690*/  IMAD.MOV.U32 R24, RZ, RZ, R11 ;  /* 0x000000ffff187224 */ /* 0x002fc400078e000b */
[----:B------:R-:W-:-:S05]  /*526a0*/  IMAD.MOV.U32 R25, RZ, RZ, R12 ;  /* 0x000000ffff197224 */ /* 0x000fca00078e000c */
[----:B------:R-:W-:Y:S01]  /*526b0*/  LDGSTS.E [R5+-0x38900], desc[UR60][R24.64], P0 ;  /* 0xc770000018057fae */ /* 0x000fe2000812187c */
[----:B----4-:R-:W-:-:S04]  /*526c0*/  IADD3 R9, P1, R9, R4, RZ ;  /* 0x0000000409097210 */ /* 0x010fc80007f3e0ff */
[----:B--2---:R-:W-:Y:S01]  /*526d0*/  IADD3.X R10, R10, R3, RZ, P1, !PT ;  /* 0x000000030a0a7210 */ /* 0x004fe20000ffe4ff */
[----:B------:R-:W-:Y:S04]  /*526e0*/  STL [R1+0x1d14], R9 ;  /* 0x001d140901007387 */ /* 0x000fe80000100800 */
[----:B------:R1:W-:Y:S01]  /*526f0*/  STL [R1+0x1d10], R10 ;  /* 0x001d100a01007387 */ /* 0x0003e20000100800 */
[----:B------:R-:W-:Y:S02]  /*52700*/  IMAD.MOV.U32 R11, RZ, RZ, R10 ;  /* 0x000000ffff0b7224 */ /* 0x000fe400078e000a */
[----:B-1----:R-:W-:-:S05]  /*52710*/  IMAD.MOV.U32 R10, RZ, RZ, R9 ;  /* 0x000000ffff0a7224 */ /* 0x002fca00078e0009 */
[----:B------:R-:W-:Y:S01]  /*52720*/  LDGSTS.E [R5+-0x38500], desc[UR60][R10.64], P0 ;  /* 0xc7b000000a057fae */ /* 0x000fe2000812187c */
[----:B---3--:R-:W-:-:S05]  /*52730*/  IADD3 R6, P2, R6, R4, RZ ;  /* 0x0000000406067210 */ /* 0x008fca0007f5e0ff */
[----:B------:R-:W-:Y:S01]  /*52740*/  STL [R1+0x1d34], R6 ;  /* 0x001d340601007387 */ /* 0x000fe20000100800 */
[----:B------:R-:W-:-:S03]  /*52750*/  IMAD.X R8, R8, 0x1, R3, P2 ;  /* 0x0000000108087824 */ /* 0x000fc600010e0603 */
[----:B------:R-:W2:Y:S04]  /*52760*/  LDL.LU.64 R28, [R1+0xfa8] ;  /* 0x000fa800011c7983 */ /* 0x000ea80000300a00 */
[----:B------:R1:W-:Y:S04]  /*52770*/  STL [R1+0x1d30], R8 ;  /* 0x001d300801007387 */ /* 0x0003e80000100800 */
[----:B------:R-:W3:Y:S04]  /*52780*/  LDL.LU.64 R26, [R1+0xf88] ;  /* 0x000f8800011a7983 */ /* 0x000ee80000300a00 */
[----:B------:R-:W4:Y:S04]  /*52790*/  LDL.LU.64 R24, [R1+0xf68] ;  /* 0x000f680001187983 */ /* 0x000f280000300a00 */
[----:B------:R-:W4:Y:S01]  /*527a0*/  LDL.LU.64 R10, [R1+0xf48] ;  /* 0x000f4800010a7983 */ /* 0x000f220000300a00 */
[----:B------:R-:W-:-:S03]  /*527b0*/  IMAD.MOV.U32 R39, RZ, RZ, R8 ;  /* 0x000000ffff277224 */ /* 0x000fc600078e0008 */
[----:B-1----:R-:W4:Y:S01]  /*527c0*/  LDL.LU.64 R8, [R1+0xf28] ;  /* 0x000f280001087983 */ /* 0x002f220000300a00 */
[----:B------:R-:W-:Y:S02]  /*527d0*/  IADD3 R52, P1, R36, R4, RZ ;  /* 0x0000000424347210 */ /* 0x000fe40007f3e0ff */
[----:B------:R-:W-:-:S03]  /*527e0*/  MOV R38, R6 ;  /* 0x0000000600267202 */ /* 0x000fc60000000f00 */
[--C-:B------:R-:W-:Y:S01]  /*527f0*/  IMAD.X R6, R37, 0x1, R3.reuse, P1 ;  /* 0x0000000125067824 */ /* 0x100fe200008e0603 */
[-C--:B------:R-:W-:Y:S01]  /*52800*/  IADD3 R51, P1, R34, R4.reuse, RZ ;  /* 0x0000000422337210 */ /* 0x080fe20007f3e0ff */
[----:B------:R1:W-:Y:S04]  /*52810*/  LDGSTS.E [R5+-0x38100], desc[UR60][R38.64], P0 ;  /* 0xc7f0000026057fae */ /* 0x0003e8000812187c */
[----:B------:R-:W-:Y:S02]  /*52820*/  IMAD.X R12, R35, 0x1, R3, P1 ;  /* 0x00000001230c7824 */ /* 0x000fe400008e0603 */
[----:B------:R-:W4:Y:S01]  /*52830*/  LDL.LU.64 R34, [R1+0xf08] ;  /* 0x000f080001227983 */ /* 0x000f220000300a00 */
[----:B------:R-:W-:-:S04]  /*52840*/  IADD3 R50, P1, R32, R4, RZ ;  /* 0x0000000420327210 */ /* 0x000fc80007f3e0ff */
[----:B------:R-:W-:Y:S02]  /*52850*/  IADD3.X R252, R33, R3, RZ, P1, !PT ;  /* 0x0000000321fc7210 */ /* 0x000fe40000ffe4ff */
[----:B------:R-:W4:Y:S01]  /*52860*/  LDL.LU.64 R32, [R1+0xee8] ;  /* 0x000ee80001207983 */ /* 0x000f220000300a00 */
[----:B------:R-:W-:-:S05]  /*52870*/  IADD3 R48, P1, R30, R4, RZ ;  /* 0x000000041e307210 */ /* 0x000fca0007f3e0ff */
[----:B------:R-:W-:Y:S02]  /*52880*/  IMAD.X R49, R31, 0x1, R3, P1 ;  /* 0x000000011f317824 */ /* 0x000fe400008e0603 */
[----:B------:R-:W4:Y:S01]  /*52890*/  LDL.LU.64 R30, [R1+0xec8] ;  /* 0x000ec800011e7983 */ /* 0x000f220000300a00 */
[----:B--2---:R-:W-:-:S05]  /*528a0*/  IADD3 R46, P1, R28, R4, RZ ;  /* 0x000000041c2e7210 */ /* 0x004fca0007f3e0ff */
[----:B------:R-:W-:Y:S02]  /*528b0*/  IMAD.X R47, R29, 0x1, R3, P1 ;  /* 0x000000011d2f7824 */ /* 0x000fe400008e0603 */
[----:B------:R-:W2:Y:S01]  /*528c0*/  LDL.LU.64 R28, [R1+0xea8] ;  /* 0x000ea800011c7983 */ /* 0x000ea20000300a00 */
[----:B---3--:R-:W-:-:S05]  /*528d0*/  IADD3 R44, P1, R26, R4, RZ ;  /* 0x000000041a2c7210 */ /* 0x008fca0007f3e0ff */
[--C-:B------:R-:W-:Y:S01]  /*528e0*/  IMAD.X R45, R27, 0x1, R3.reuse, P1 ;  /* 0x000000011b2d7824 */ /* 0x100fe200008e0603 */
[-C--:B----4-:R-:W-:Y:S01]  /*528f0*/  IADD3 R42, P1, R24, R4.reuse, RZ ;  /* 0x00000004182a7210 */ /* 0x090fe20007f3e0ff */
[----:B------:R-:W3:Y:S03]  /*52900*/  LDL.LU.64 R26, [R1+0xe88] ;  /* 0x000e8800011a7983 */ /* 0x000ee60000300a00 */
[----:B------:R-:W-:Y:S02]  /*52910*/  IADD3.X R43, R25, R3, RZ, P1, !PT ;  /* 0x00000003192b7210 */ /* 0x000fe40000ffe4ff */
[-C--:B------:R-:W-:Y:S01]  /*52920*/  IADD3 R40, P1, R10, R4.reuse, RZ ;  /* 0x000000040a287210 */ /* 0x080fe20007f3e0ff */
[----:B------:R-:W4:Y:S04]  /*52930*/  LDL.LU.64 R24, [R1+0xe68] ;  /* 0x000e680001187983 */ /* 0x000f280000300a00 */
[--C-:B------:R-:W-:Y:S01]  /*52940*/  IMAD.X R41, R11, 0x1, R3.reuse, P1 ;  /* 0x000000010b297824 */ /* 0x100fe200008e0603 */
[----:B-1----:R-:W-:Y:S01]  /*52950*/  IADD3 R38, P1, R8, R4, RZ ;  /* 0x0000000408267210 */ /* 0x002fe20007f3e0ff */
[----:B------:R-:W4:Y:S04]  /*52960*/  LDL.LU.64 R10, [R1+0xe48] ;  /* 0x000e4800010a7983 */ /* 0x000f280000300a00 */
[----:B------:R-:W-:-:S02]  /*52970*/  IMAD.X R39, R9, 0x1, R3, P1 ;  /* 0x0000000109277824 */ /* 0x000fc400008e0603 */
[----:B------:R-:W4:Y:S04]  /*52980*/  LDL.LU.64 R8, [R1+0xe28] ;  /* 0x000e280001087983 */ /* 0x000f280000300a00 */
[----:B------:R-:W4:Y:S01]  /*52990*/  LDL.LU.64 R54, [R1+0xe08] ;  /* 0x000e080001367983 */ /* 0x000f220000300a00 */
[----:B------:R-:W-:-:S05]  /*529a0*/  IADD3 R36, P1, R34, R4, RZ ;  /* 0x0000000422247210 */ /* 0x000fca0007f3e0ff */
[----:B------:R-:W-:Y:S01]  /*529b0*/  IMAD.X R37, R35, 0x1, R3, P1 ;  /* 0x0000000123257824 */ /* 0x000fe200008e0603 */
[----:B------:R-:W-:-:S04]  /*529c0*/  IADD3 R34, P1, R32, R4, RZ ;  /* 0x0000000420227210 */ /* 0x000fc80007f3e0ff */
[----:B------:R-:W-:Y:S02]  /*529d0*/  IADD3.X R35, R33, R3, RZ, P1, !PT ;  /* 0x0000000321237210 */ /* 0x000fe40000ffe4ff */
[----:B------:R-:W-:-:S05]  /*529e0*/  IADD3 R32, P1, R30, R4, RZ ;  /* 0x000000041e207210 */ /* 0x000fca0007f3e0ff */
[----:B------:R-:W-:Y:S02]  /*529f0*/  IMAD.X R33, R31, 0x1, R3, P1 ;  /* 0x000000011f217824 */ /* 0x000fe400008e0603 */
[----:B------:R-:W-:Y:S02]  /*52a00*/  IMAD.MOV.U32 R53, RZ, RZ, R12 ;  /* 0x000000ffff357224 */ /* 0x000fe400078e000c */
[----:B------:R-:W1:Y:S01]  /*52a10*/  LDC R12, c[0x0][0x230] ;  /* 0x00008c00ff0c7b82 */ /* 0x000e620000000800 */
[----:B------:R-:W-:Y:S01]  /*52a20*/  IADD3 R7, R7, 0x1, RZ ;  /* 0x0000000107077810 */ /* 0x000fe20007ffe0ff */
[----:B-1----:R-:W-:Y:S01]  /*52a30*/  VIADD R12, R12, 0x7f ;  /* 0x0000007f0c0c7836 */ /* 0x002fe20000000000 */
[----:B--2---:R-:W-:-:S05]  /*52a40*/  IADD3 R30, P1, R28, R4, RZ ;  /* 0x000000041c1e7210 */ /* 0x004fca0007f3e0ff */
[----:B------:R-:W-:Y:S01]  /*52a50*/  IMAD.X R31, R29, 0x1, R3, P1 ;  /* 0x000000011d1f7824 */ /* 0x000fe200008e0603 */
[----:B---3--:R-:W-:-:S05]  /*52a60*/  IADD3 R28, P1, R26, R4, RZ ;  /* 0x000000041a1c7210 */ /* 0x008fca0007f3e0ff */
[----:B------:R-:W-:Y:S01]  /*52a70*/  IMAD.X R29, R27, 0x1, R3, P1 ;  /* 0x000000011b1d7824 */ /* 0x000fe200008e0603 */
[----:B----4-:R-:W-:-:S04]  /*52a80*/  IADD3 R26, P1, R24, R4, RZ ;  /* 0x00000004181a7210 */ /* 0x010fc80007f3e0ff */
        /* <DEDUP_REMOVED lines=21> */
[----:B------:R-:W-:Y:S01]  /*52be0*/  IADD3 R62, P1, R190, R4, RZ ;  /* 0x00000004be3e7210 */ /* 0x000fe20007f3e0ff */
[----:B------:R-:W-:-:S04]  /*52bf0*/  IMAD.MOV.U32 R54, RZ, RZ, R52 ;  /* 0x000000ffff367224 */ /* 0x000fc800078e0034 */
[--C-:B------:R-:W-:Y:S01]  /*52c00*/  IMAD.X R190, R191, 0x1, R3.reuse, P1 ;  /* 0x00000001bfbe7824 */ /* 0x100fe200008e0603 */
[-C--:B------:R-:W-:Y:S01]  /*52c10*/  IADD3 R61, P1, R182, R4.reuse, RZ ;  /* 0x00000004b63d7210 */ /* 0x080fe20007f3e0ff */
[----:B------:R-:W-:Y:S01]  /*52c20*/  IMAD.MOV.U32 R55, RZ, RZ, R6 ;  /* 0x000000ffff377224 */ /* 0x000fe200078e0006 */
[----:B------:R-:W-:Y:S01]  /*52c30*/  MOV R52, R51 ;  /* 0x0000003300347202 */ /* 0x000fe20000000f00 */
[----:B------:R-:W-:Y:S01]  /*52c40*/  IMAD.MOV.U32 R51, RZ, RZ, R252 ;  /* 0x000000ffff337224 */ /* 0x000fe200078e00fc */
[----:B------:R-:W-:Y:S02]  /*52c50*/  IADD3.X R182, R183, R3, RZ, P1, !PT ;  /* 0x00000003b7b67210 */ /* 0x000fe40000ffe4ff */
[-C--:B------:R-:W-:Y:S01]  /*52c60*/  IADD3 R60, P1, R174, R4.reuse, RZ ;  /* 0x00000004ae3c7210 */ /* 0x080fe20007f3e0ff */
[----:B------:R1:W-:Y:S04]  /*52c70*/  STL.64 [R1+0x1028], R54 ;  /* 0x0010283601007387 */ /* 0x0003e80000100a00 */
[----:B------:R2:W-:Y:S01]  /*52c80*/  STL.64 [R1+0x1008], R52 ;  /* 0x0010083401007387 */ /* 0x0005e20000100a00 */
[----:B------:R-:W-:Y:S01]  /*52c90*/  IMAD.X R174, R175, 0x1, R3, P1 ;  /* 0x00000001afae7824 */ /* 0x000fe200008e0603 */
[----:B------:R-:W-:-:S02]  /*52ca0*/  IADD3 R59, P1, R166, R4, RZ ;  /* 0x00000004a63b7210 */ /* 0x000fc40007f3e0ff */
[----:B------:R3:W-:Y:S04]  /*52cb0*/  STL.64 [R1+0xfe8], R50 ;  /* 0x000fe83201007387 */ /* 0x0007e80000100a00 */
[----:B------:R4:W-:Y:S04]  /*52cc0*/  STL.64 [R1+0xfc8], R48 ;  /* 0x000fc83001007387 */ /* 0x0009e80000100a00 */
[----:B------:R4:W-:Y:S01]  /*52cd0*/  STL.64 [R1+0xfa8], R46 ;  /* 0x000fa82e01007387 */ /* 0x0009e20000100a00 */
[----:B------:R-:W-:-:S03]  /*52ce0*/  IMAD.X R166, R167, 0x1, R3, P1 ;  /* 0x00000001a7a67824 */ /* 0x000fc600008e0603 */
[----:B------:R4:W-:Y:S01]  /*52cf0*/  STL.64 [R1+0xf88], R44 ;  /* 0x000f882c01007387 */ /* 0x0009e20000100a00 */
[----:B------:R-:W-:-:S03]  /*52d00*/  IADD3 R58, P1, R158, R4, RZ ;  /* 0x000000049e3a7210 */ /* 0x000fc60007f3e0ff */
[----:B------:R4:W-:Y:S04]  /*52d10*/  STL.64 [R1+0xf68], R42 ;  /* 0x000f682a01007387 */ /* 0x0009e80000100a00 */
[----:B------:R4:W-:Y:S04]  /*52d20*/  STL.64 [R1+0xf48], R40 ;  /* 0x000f482801007387 */ /* 0x0009e80000100a00 */
[----:B------:R4:W-:Y:S04]  /*52d30*/  STL.64 [R1+0xf28], R38 ;  /* 0x000f282601007387 */ /* 0x0009e80000100a00 */
[----:B------:R4:W-:Y:S01]  /*52d40*/  STL.64 [R1+0xf08], R36 ;  /* 0x000f082401007387 */ /* 0x0009e20000100a00 */
[----:B------:R-:W-:-:S03]  /*52d50*/  IMAD.MOV.U32 R247, RZ, RZ, R246 ;  /* 0x000000fffff77224 */ /* 0x000fc600078e00f6 */
[----:B------:R4:W-:Y:S01]  /*52d60*/  STL.64 [R1+0xee8], R34 ;  /* 0x000ee82201007387 */ /* 0x0009e20000100a00 */
[----:B------:R-:W-:-:S03]  /*52d70*/  IMAD.X R158, R159, 0x1, R3, P1 ;  /* 0x000000019f9e7824 */ /* 0x000fc600008e0603 */
[----:B------:R4:W-:Y:S01]  /*52d80*/  STL.64 [R1+0xec8], R32 ;  /* 0x000ec82001007387 */ /* 0x0009e20000100a00 */
[----:B------:R-:W-:-:S03]  /*52d90*/  MOV R246, R69 ;  /* 0x0000004500f67202 */ /* 0x000fc60000000f00 */
[----:B------:R4:W-:Y:S01]  /*52da0*/  STL.64 [R1+0xea8], R30 ;  /* 0x000ea81e01007387 */ /* 0x0009e20000100a00 */
[----:B------:R-:W-:Y:S01]  /*52db0*/  IADD3 R57, P1, R22, R4, RZ ;  /* 0x0000000416397210 */ /* 0x000fe20007f3e0ff */
[----:B------:R-:W-:Y:S02]  /*52dc0*/  IMAD.MOV.U32 R239, RZ, RZ, R238 ;  /* 0x000000ffffef7224 */ /* 0x000fe400078e00ee */
[----:B------:R4:W-:Y:S01]  /*52dd0*/  STL.64 [R1+0xe88], R28 ;  /* 0x000e881c01007387 */ /* 0x0009e20000100a00 */
[----:B------:R-:W-:-:S03]  /*52de0*/  IMAD.MOV.U32 R238, RZ, RZ, R68 ;  /* 0x000000ffffee7224 */ /* 0x000fc600078e0044 */
[----:B------:R4:W-:Y:S01]  /*52df0*/  STL.64 [R1+0xe68], R26 ;  /* 0x000e681a01007387 */ /* 0x0009e20000100a00 */
[----:B------:R-:W-:-:S03]  /*52e00*/  IMAD.MOV.U32 R231, RZ, RZ, R230 ;  /* 0x000000ffffe77224 */ /* 0x000fc600078e00e6 */
[----:B------:R1:W5:Y:S01]  /*52e10*/  LDL.LU R69, [R1+0x21ac] ;  /* 0x0021ac0001457983 */ /* 0x0003620000300800 */
[----:B------:R-:W-:-:S03]  /*52e20*/  MOV R230, R67 ;  /* 0x0000004300e67202 */ /* 0x000fc60000000f00 */
[----:B------:R4:W-:Y:S01]  /*52e30*/  STL.64 [R1+0xe48], R24 ;  /* 0x000e481801007387 */ /* 0x0009e20000100a00 */
[----:B------:R-:W-:Y:S01]  /*52e40*/  IADD3.X R22, R23, R3, RZ, P1, !PT ;  /* 0x0000000317167210 */ /* 0x000fe20000ffe4ff */
[----:B------:R-:W-:Y:S02]  /*52e50*/  IMAD.MOV.U32 R223, RZ, RZ, R222 ;  /* 0x000000ffffdf7224 */ /* 0x000fe400078e00de */
[----:B------:R1:W5:Y:S01]  /*52e60*/  LDL.LU R68, [R1+0x21a8] ;  /* 0x0021a80001447983 */ /* 0x0003620000300800 */
[----:B------:R-:W-:Y:S01]  /*52e70*/  IADD3 R56, P1, R14, R4, RZ ;  /* 0x000000040e387210 */ /* 0x000fe20007f3e0ff */
[----:B------:R-:W-:Y:S02]  /*52e80*/  IMAD.MOV.U32 R222, RZ, RZ, R66 ;  /* 0x000000ffffde7224 */ /* 0x000fe400078e0042 */
[----:B------:R4:W-:Y:S01]  /*52e90*/  STL.64 [R1+0xe28], R10 ;  /* 0x000e280a01007387 */ /* 0x0009e20000100a00 */
[----:B------:R-:W-:-:S03]  /*52ea0*/  IMAD.MOV.U32 R215, RZ, RZ, R214 ;  /* 0x000000ffffd77224 */ /* 0x000fc600078e00d6 */
[----:B------:R1:W-:Y:S01]  /*52eb0*/  LDGSTS.E [R5+-0x1fd00], desc[UR60][R54.64], P0 ;  /* 0xe030000036057fae */ /* 0x0003e2000812187c */
[----:B------:R-:W-:Y:S01]  /*52ec0*/  MOV R214, R65 ;  /* 0x0000004100d67202 */ /* 0x000fe20000000f00 */
[----:B------:R-:W-:Y:S02]  /*52ed0*/  IMAD.MOV.U32 R207, RZ, RZ, R206 ;  /* 0x000000ffffcf7224 */ /* 0x000fe400078e00ce */
[----:B------:R1:W5:Y:S01]  /*52ee0*/  LDL.LU R67, [R1+0x21a4] ;  /* 0x0021a40001437983 */ /* 0x0003620000300800 */
[----:B------:R-:W-:-:S03]  /*52ef0*/  IMAD.MOV.U32 R206, RZ, RZ, R64 ;  /* 0x000000ffffce7224 */ /* 0x000fc600078e0040 */
[----:B------:R1:W-:Y:S01]  /*52f00*/  LDGSTS.E [R5+-0x1f900], desc[UR60][R52.64], P0 ;  /* 0xe070000034057fae */ /* 0x0003e2000812187c */
[----:B------:R-:W-:-:S03]  /*52f10*/  IMAD.MOV.U32 R199, RZ, RZ, R198 ;  /* 0x000000ffffc77224 */ /* 0x000fc600078e00c6 */
[----:B------:R4:W-:Y:S01]  /*52f20*/  STL.64 [R1+0xe08], R8 ;  /* 0x000e080801007387 */ /* 0x0009e20000100a00 */
[----:B------:R-:W-:-:S03]  /*52f30*/  MOV R198, R63 ;  /* 0x0000003f00c67202 */ /* 0x000fc60000000f00 */
[----:B------:R1:W-:Y:S01]  /*52f40*/  LDGSTS.E [R5+-0x1f500], desc[UR60][R50.64], P0 ;  /* 0xe0b0000032057fae */ /* 0x0003e2000812187c */
[----:B------:R-:W-:-:S03]  /*52f50*/  IMAD.MOV.U32 R191, RZ, RZ, R190 ;  /* 0x000000ffffbf7224 */ /* 0x000fc600078e00be */
[----:B------:R1:W5:Y:S01]  /*52f60*/  LDL.LU R66, [R1+0x21a0] ;  /* 0x0021a00001427983 */ /* 0x0003620000300800 */
[----:B------:R-:W-:-:S03]  /*52f70*/  IMAD.MOV.U32 R190, RZ, RZ, R62 ;  /* 0x000000ffffbe7224 */ /* 0x000fc600078e003e */
[----:B------:R1:W-:Y:S01]  /*52f80*/  LDGSTS.E [R5+-0x1f100], desc[UR60][R48.64], P0 ;  /* 0xe0f0000030057fae */ /* 0x0003e2000812187c */
[----:B------:R-:W-:-:S03]  /*52f90*/  IMAD.MOV.U32 R183, RZ, RZ, R182 ;  /* 0x000000ffffb77224 */ /* 0x000fc600078e00b6 */
[----:B------:R1:W5:Y:S01]  /*52fa0*/  LDL.LU R65, [R1+0x219c] ;  /* 0x00219c0001417983 */ /* 0x0003620000300800 */
[----:B------:R-:W-:-:S03]  /*52fb0*/  IMAD.X R14, R15, 0x1, R3, P1 ;  /* 0x000000010f0e7824 */ /* 0x000fc600008e0603 */
[----:B------:R1:W-:Y:S01]  /*52fc0*/  LDGSTS.E [R5+-0x1ed00], desc[UR60][R46.64], P0 ;  /* 0xe13000002e057fae */ /* 0x0003e2000812187c */
[----:B------:R-:W-:Y:S01]  /*52fd0*/  MOV R182, R61 ;  /* 0x0000003d00b67202 */ /* 0x000fe20000000f00 */
[----:B------:R-:W-:Y:S02]  /*52fe0*/  IMAD.MOV.U32 R175, RZ, RZ, R174 ;  /* 0x000000ffffaf7224 */ /* 0x000fe400078e00ae */
[----:B------:R1:W5:Y:S01]  /*52ff0*/  LDL.LU R64, [R1+0x2198] ;  /* 0x0021980001407983 */ /* 0x0003620000300800 */
[----:B------:R-:W-:-:S03]  /*53000*/  IMAD.MOV.U32 R174, RZ, RZ, R60 ;  /* 0x000000ffffae7224 */ /* 0x000fc600078e003c */
[----:B------:R1:W-:Y:S01]  /*53010*/  LDGSTS.E [R5+-0x1e900], desc[UR60][R44.64], P0 ;  /* 0xe17000002c057fae */ /* 0x0003e2000812187c */
[----:B------:R-:W-:-:S03]  /*53020*/  IMAD.MOV.U32 R167, RZ, RZ, R166 ;  /* 0x000000ffffa77224 */ /* 0x000fc600078e00a6 */
[----:B------:R1:W5:Y:S01]  /*53030*/  LDL.LU R63, [R1+0x2194] ;  /* 0x00219400013f7983 */ /* 0x0003620000300800 */
        /* <DEDUP_REMOVED lines=13> */
[----:B------:R1:W-:Y:S04]  /*53110*/  LDGSTS.E [R5+-0x1d900], desc[UR60][R36.64], P0 ;  /* 0xe270000024057fae */ /* 0x0003e8000812187c */
[----:B------:R1:W5:Y:S04]  /*53120*/  LDL.LU R59, [R1+0x2184] ;  /* 0x00218400013b7983 */ /* 0x0003680000300800 */
[----:B------:R1:W-:Y:S04]  /*53130*/  LDGSTS.E [R5+-0x1d500], desc[UR60][R34.64], P0 ;  /* 0xe2b0000022057fae */ /* 0x0003e8000812187c */
[----:B------:R1:W5:Y:S04]  /*53140*/  LDL.LU R58, [R1+0x2180] ;  /* 0x00218000013a7983 */ /* 0x0003680000300800 */
[----:B------:R1:W-:Y:S04]  /*53150*/  LDGSTS.E [R5+-0x1d100], desc[UR60][R32.64], P0 ;  /* 0xe2f0000020057fae */ /* 0x0003e8000812187c */
[----:B------:R1:W5:Y:S04]  /*53160*/  LDL.LU R57, [R1+0x217c] ;  /* 0x00217c0001397983 */ /* 0x0003680000300800 */
[----:B------:R1:W-:Y:S04]  /*53170*/  LDGSTS.E [R5+-0x1cd00], desc[UR60][R30.64], P0 ;  /* 0xe33000001e057fae */ /* 0x0003e8000812187c */
[----:B------:R1:W5:Y:S04]  /*53180*/  LDL.LU R56, [R1+0x2178] ;  /* 0x0021780001387983 */ /* 0x0003680000300800 */
[----:B------:R2:W-:Y:S04]  /*53190*/  LDGSTS.E [R5+-0x1c900], desc[UR60][R28.64], P0 ;  /* 0xe37000001c057fae */ /* 0x0005e8000812187c */
[----:B-1----:R1:W5:Y:S04]  /*531a0*/  LDL.LU.64 R54, [R1+0x2170] ;  /* 0x0021700001367983 */ /* 0x0023680000300a00 */
[----:B------:R1:W-:Y:S04]  /*531b0*/  LDGSTS.E [R5+-0x1c500], desc[UR60][R26.64], P0 ;  /* 0xe3b000001a057fae */ /* 0x0003e8000812187c */
[----:B--2---:R1:W5:Y:S04]  /*531c0*/  LDL.LU.64 R52, [R1+0x2168] ;  /* 0x0021680001347983 */ /* 0x0043680000300a00 */
[----:B------:R1:W-:Y:S04]  /*531d0*/  LDGSTS.E [R5+-0x1c100], desc[UR60][R24.64], P0 ;  /* 0xe3f0000018057fae */ /* 0x0003e8000812187c */
[----:B---3--:R1:W5:Y:S04]  /*531e0*/  LDL.LU.64 R50, [R1+0x2160] ;  /* 0x0021600001327983 */ /* 0x0083680000300a00 */
[----:B------:R1:W-:Y:S01]  /*531f0*/  LDGSTS.E [R5+-0x1bd00], desc[UR60][R10.64], P0 ;  /* 0xe43000000a057fae */ /* 0x0003e2000812187c */
[----:B------:R-:W-:-:S03]  /*53200*/  SHF.R.S32.HI R6, RZ, 0x1f, R12 ;  /* 0x0000001fff067819 */ /* 0x000fc6000001140c */
[----:B----4-:R1:W5:Y:S04]  /*53210*/  LDL.LU.64 R48, [R1+0x2158] ;  /* 0x0021580001307983 */ /* 0x0103680000300a00 */
[----:B------:R1:W-:Y:S04]  /*53220*/  LDGSTS.E [R5+-0x1b900], desc[UR60][R8.64], P0 ;  /* 0xe470000008057fae */ /* 0x0003e8000812187c */
[----:B------:R1:W5:Y:S04]  /*53230*/  LDL.LU.64 R46, [R1+0x2150] ;  /* 0x00215000012e7983 */ /* 0x0003680000300a00 */
[----:B------:R1:W-:Y:S04]  /*53240*/  LDGSTS.E [R5+-0x1b500], desc[UR60][R246.64], P0 ;  /* 0xe4b00000f6057fae */ /* 0x0003e8000812187c */
[----:B------:R1:W5:Y:S04]  /*53250*/  LDL.LU.64 R44, [R1+0x2148] ;  /* 0x00214800012c7983 */ /* 0x0003680000300a00 */
[----:B------:R1:W-:Y:S04]  /*53260*/  LDGSTS.E [R5+-0x1b100], desc[UR60][R238.64], P0 ;  /* 0xe4f00000ee057fae */ /* 0x0003e8000812187c */
[----:B------:R1:W5:Y:S04]  /*53270*/  LDL.LU.64 R42, [R1+0x2140] ;  /* 0x00214000012a7983 */ /* 0x0003680000300a00 */
[----:B------:R1:W-:Y:S01]  /*53280*/  LDGSTS.E [R5+-0x1ad00], desc[UR60][R230.64], P0 ;  /* 0xe5300000e6057fae */ /* 0x0003e2000812187c */
[----:B------:R-:W-:-:S03]  /*53290*/  LEA.HI R6, R6, R12, RZ, 0x7 ;  /* 0x0000000c06067211 */ /* 0x000fc600078f38ff */
[----:B------:R1:W5:Y:S04]  /*532a0*/  LDL.LU.64 R40, [R1+0x2138] ;  /* 0x0021380001287983 */ /* 0x0003680000300a00 */
[----:B------:R1:W-:Y:S04]  /*532b0*/  LDGSTS.E [R5+-0x1a900], desc[UR60][R222.64], P0 ;  /* 0xe5700000de057fae */ /* 0x0003e8000812187c */
[----:B------:R1:W5:Y:S04]  /*532c0*/  LDL.LU.64 R38, [R1+0x2130] ;  /* 0x0021300001267983 */ /* 0x0003680000300a00 */
[----:B------:R1:W-:Y:S04]  /*532d0*/  LDGSTS.E [R5+-0x1a500], desc[UR60][R214.64], P0 ;  /* 0xe5b00000d6057fae */ /* 0x0003e8000812187c */
[----:B------:R1:W5:Y:S04]  /*532e0*/  LDL.LU.64 R36, [R1+0x2128] ;  /* 0x0021280001247983 */ /* 0x0003680000300a00 */
[----:B------:R1:W-:Y:S04]  /*532f0*/  LDGSTS.E [R5+-0x1a100], desc[UR60][R206.64], P0 ;  /* 0xe5f00000ce057fae */ /* 0x0003e8000812187c */
[----:B------:R1:W5:Y:S04]  /*53300*/  LDL.LU.64 R34, [R1+0x2120] ;  /* 0x0021200001227983 */ /* 0x0003680000300a00 */
[----:B------:R1:W-:Y:S01]  /*53310*/  LDGSTS.E [R5+-0x19d00], desc[UR60][R198.64], P0 ;  /* 0xe6300000c6057fae */ /* 0x0003e2000812187c */
[----:B------:R-:W-:-:S03]  /*53320*/  SHF.R.S32.HI R6, RZ, 0x7, R6 ;  /* 0x00000007ff067819 */ /* 0x000fc60000011406 */
[----:B------:R1:W5:Y:S04]  /*53330*/  LDL.LU.64 R32, [R1+0x2118] ;  /* 0x0021180001207983 */ /* 0x0003680000300a00 */
[----:B------:R1:W-:Y:S04]  /*53340*/  LDGSTS.E [R5+-0x19900], desc[UR60][R190.64], P0 ;  /* 0xe6700000be057fae */ /* 0x0003e8000812187c */
        /* <DEDUP_REMOVED lines=12> */
[----:B------:R-:W-:-:S03]  /*53410*/  ISETP.NE.U32.AND P0, PT, R7, R6, PT ;  /* 0x000000060700720c */ /* 0x000fc60003f05070 */
[----:B------:R2:W-:Y:S04]  /*53420*/  STL [R1+0x1128], R7 ;  /* 0x0011280701007387 */ /* 0x0005e80000100800 */
[----:B------:R-:W0:Y:S04]  /*53430*/  LDGDEPBAR ;  /* 0x00000000000079af */ /* 0x000e280000000000 */
[----:B--2---:R1:W5:Y:S02]  /*53440*/  LDL.LU R7, [R1+0x20e0] ;  /* 0x0020e00001077983 */ /* 0x0043640000300800 */
[----:B------:R-:W-:Y:S05]  /*53450*/  @P0 BRA `(.L_x_1) ;  /* 0xfffffe0000e00947 */ /* 0x000fea000383ffff */
.L_x_0:
[----:B------:R-:W2:Y:S01]  /*53460*/  LDL.LU R12, [R1+0xc00] ;  /* 0x000c0000010c7983 */ /* 0x000ea20000300800 */
[----:B------:R-:W-:-:S04]  /*53470*/  DEPBAR.LE SB0, 0x0 ;  /* 0x000080000000791a */ /* 0x000fc80000000000 */
[----:B------:R-:W3:Y:S01]  /*53480*/  LDL.LU R3, [R1+0xc08] ;  /* 0x000c080001037983 */ /* 0x000ee20000300800 */
[----:B------:R-:W4:Y:S03]  /*53490*/  LDC R0, c[0x0][0x244] ;  /* 0x00009100ff007b82 */ /* 0x000f260000000800 */
[----:B------:R-:W4:Y:S04]  /*534a0*/  LDL.LU R4, [R1+0x800] ;  /* 0x0008000001047983 */ /* 0x000f280000300800 */
[----:B------:R-:W2:Y:S04]  /*534b0*/  LDL.LU R252, [R1+0x808] ;  /* 0x0008080001fc7983 */ /* 0x000ea80000300800 */
[----:B------:R-:W2:Y:S04]  /*534c0*/  LDL.LU R6, [R1+0x400] ;  /* 0x0004000001067983 */ /* 0x000ea80000300800 */
[----:B-1----:R-:W2:Y:S04]  /*534d0*/  LDL.LU R5, [R1+0x408] ;  /* 0x0004080001057983 */ /* 0x002ea80000300800 */
[----:B------:R-:W2:Y:S04]  /*534e0*/  LDL.LU R18, [R1] ;  /* 0x0000000001127983 */ /* 0x000ea80000300800 */
[----:B------:R-:W2:Y:S01]  /*534f0*/  LDL.LU R19, [R1+0x8] ;  /* 0x0000080001137983 */ /* 0x000ea20000300800 */
[----:B------:R-:W-:Y:S01]  /*53500*/  BAR.SYNC.DEFER_BLOCKING 0x0 ;  /* 0x0000000000007b1d */ /* 0x000fe20000010000 */
[----:B---3--:R-:W-:-:S07]  /*53510*/  IMAD.MOV.U32 R13, RZ, RZ, R3 ;  /* 0x000000ffff0d7224 */ /* 0x008fce00078e0003 */
[----:B------:R-:W1:Y:S01]  /*53520*/  LDC.64 R2, c[0x0][0x220] ;  /* 0x00008800ff027b82 */ /* 0x000e620000000a00 */
[----:B----4-:R-:W-:Y:S02]  /*53530*/  IMAD.MOV.U32 R14, RZ, RZ, R4 ;  /* 0x000000ffff0e7224 */ /* 0x010fe400078e0004 */
[----:B--2---:R-:W-:Y:S02]  /*53540*/  IMAD.MOV.U32 R15, RZ, RZ, R252 ;  /* 0x000000ffff0f7224 */ /* 0x004fe400078e00fc */
[----:B-----5:R-:W-:Y:S01]  /*53550*/  IMAD R0, R9, R0, RZ ;  /* 0x0000000009007224 */ /* 0x020fe200078e02ff */
[----:B------:R-:W-:Y:S01]  /*53560*/  MOV R166, R129 ;  /* 0x0000008100a67202 */ /* 0x000fe20000000f00 */
[----:B------:R-:W-:Y:S01]  /*53570*/  IMAD.MOV.U32 R167, RZ, RZ, R131 ;  /* 0x000000ffffa77224 */ /* 0x000fe200078e0083 */
[----:B------:R2:W-:Y:S01]  /*53580*/  STSM.16.M88.4 [R10], R12 ;  /* 0x0000000c0a007844 */ /* 0x0005e20000000200 */
[----:B------:R-:W-:Y:S01]  /*53590*/  MOV R16, R6 ;  /* 0x0000000600107202 */ /* 0x000fe20000000f00 */
[----:B------:R-:W-:Y:S01]  /*535a0*/  IMAD.MOV.U32 R179, RZ, RZ, R135 ;  /* 0x000000ffffb37224 */ /* 0x000fe200078e0087 */
[----:B------:R-:W3:Y:S08]  /*535b0*/  LDC R6, c[0x0][0x244] ;  /* 0x00009100ff067b82 */ /* 0x000ef00000000800 */
[----:B------:R-:W-:Y:S01]  /*535c0*/  BAR.SYNC.DEFER_BLOCKING 0x0 ;  /* 0x0000000000007b1d */ /* 0x000fe20000010000 */
[----:B------:R-:W-:-:S07]  /*535d0*/  IMAD.MOV.U32 R17, RZ, RZ, R5 ;  /* 0x000000ffff117224 */ /* 0x000fce00078e0005 */
[----:B------:R-:W4:Y:S01]  /*535e0*/  LDC.64 R4, c[0x0][0x220] ;  /* 0x00008800ff047b82 */ /* 0x000f220000000a00 */
[----:B--2---:R-:W2:Y:S01]  /*535f0*/  LDL.LU R12, [R1+0xc04] ;  /* 0x000c0400010c7983 */ /* 0x004ea20000300800 */
        /* <DEDUP_REMOVED lines=9> */
[----:B------:R-:W1:Y:S07]  /*53690*/  LDS.128 R20, [R8] ;  /* 0x0000000008147984 */ /* 0x000e6e0000000c00 */
[----:B------:R-:W-:Y:S06]  /*536a0*/  BAR.SYNC.DEFER_BLOCKING 0x0 ;  /* 0x0000000000007b1d */ /* 0x000fec0000010000 */
[----:B-1----:R-:W-:Y:S04]  /*536b0*/  STL.64 [R1+0xe00], R20 ;  /* 0x000e001401007387 */ /* 0x002fe80000100a00 */
[----:B------:R-:W-:Y:S04]  /*536c0*/  STL.64 [R1+0xe08], R22 ;  /* 0x000e081601007387 */ /* 0x000fe80000100a00 */
[----:B------:R-:W2:Y:S04]  /*536d0*/  LDL.LU R13, [R1+0xc0c] ;  /* 0x000c0c00010d7983 */ /* 0x000ea80000300800 */
[----:B------:R-:W2:Y:S04]  /*536e0*/  LDL.LU R14, [R1+0x804] ;  /* 0x00080400010e7983 */ /* 0x000ea80000300800 */
[----:B------:R-:W2:Y:S04]  /*536f0*/  LDL.LU R15, [R1+0x80c] ;  /* 0x00080c00010f7983 */ /* 0x000ea80000300800 */
[----:B------:R1:W-:Y:S01]  /*53700*/  STSM.16.M88.4 [R10], R16 ;  /* 0x000000100a007844 */ /* 0x0003e20000000200 */
[----:B------:R-:W-:Y:S06]  /*53710*/  BAR.SYNC.DEFER_BLOCKING 0x0 ;  /* 0x0000000000007b1d */ /* 0x000fec0000010000 */
[----:B-1----:R-:W3:Y:S04]  /*53720*/  LDL.LU R16, [R1+0x404] ;  /* 0x0004040001107983 */ /* 0x002ee80000300800 */
[----:B------:R-:W1:Y:S01]  /*53730*/  LDS.128 R20, [R8] ;  /* 0x0000000008147984 */ /* 0x000e620000000c00 */
[----:B------:R-:W-:Y:S06]  /*53740*/  BAR.SYNC.DEFER_BLOCKING 0x0 ;  /* 0x0000000000007b1d */ /* 0x000fec0000010000 */
[----:B-1----:R-:W-:Y:S04]  /*53750*/  STL.64 [R1+0x800], R20 ;  /* 0x0008001401007387 */ /* 0x002fe80000100a00 */
[----:B------:R-:W-:Y:S04]  /*53760*/  STL.64 [R1+0x808], R22 ;  /* 0x0008081601007387 */ /* 0x000fe80000100a00 */
[----:B------:R-:W3:Y:S04]  /*53770*/  LDL.LU R17, [R1+0x40c] ;  /* 0x00040c0001117983 */ /* 0x000ee80000300800 */
[----:B------:R-:W3:Y:S04]  /*53780*/  LDL.LU R18, [R1+0x4] ;  /* 0x0000040001127983 */ /* 0x000ee80000300800 */
[----:B------:R-:W3:Y:S04]  /*53790*/  LDL.LU R19, [R1+0xc] ;  /* 0x00000c0001137983 */ /* 0x000ee80000300800 */
[----:B--2---:R1:W-:Y:S01]  /*537a0*/  STSM.16.M88.4 [R10], R12 ;  /* 0x0000000c0a007844 */ /* 0x0043e20000000200 */
[----:B------:R-:W-:Y:S06]  /*537b0*/  BAR.SYNC.DEFER_BLOCKING 0x0 ;  /* 0x0000000000007b1d */ /* 0x000fec0000010000 */
[----:B-1----:R-:W2:Y:S04]  /*537c0*/  LDL.LU R12, [R1+0xc10] ;  /* 0x000c1000010c7983 */ /* 0x002ea80000300800 */
[----:B------:R-:W1:Y:S01]  /*537d0*/  LDS.128 R20, [R8] ;  /* 0x0000000008147984 */ /* 0x000e620000000c00 */
[----:B------:R-:W-:Y:S06]  /*537e0*/  BAR.SYNC.DEFER_BLOCKING 0x0 ;  /* 0x0000000000007b1d */ /* 0x000fec0000010000 */
[----:B-1----:R-:W-:Y:S04]  /*537f0*/  STL.64 [R1+0xc00], R20 ;  /* 0x000c001401007387 */ /* 0x002fe80000100a00 */
[----:B------:R-:W-:Y:S04]  /*53800*/  STL.64 [R1+0xc08], R22 ;  /* 0x000c081601007387 */ /* 0x000fe80000100a00 */
[----:B------:R-:W2:Y:S04]  /*53810*/  LDL.LU R13, [R1+0xc18] ;  /* 0x000c1800010d7983 */ /* 0x000ea80000300800 */
[----:B------:R-:W2:Y:S04]  /*53820*/  LDL.LU R14, [R1+0x810] ;  /* 0x00081000010e7983 */ /* 0x000ea80000300800 */
[----:B------:R-:W2:Y:S04]  /*53830*/  LDL.LU R15, [R1+0x818] ;  /* 0x00081800010f7983 */ /* 0x000ea80000300800 */
[----:B---3--:R1:W-:Y:S01]  /*53840*/  STSM.16.M88.4 [R10], R16 ;  /* 0x000000100a007844 */ /* 0x0083e20000000200 */
        /* <DEDUP_REMOVED lines=562> */
[----:B------:R-:W3:Y:S04]  /*55b70*/  LDL.LU R17, [R1+0x4f8] ;  /* 0x0004f80001117983 */ /* 0x000ee80000300800 */
[----:B------:R-:W3:Y:S04]  /*55b80*/  LDL.LU R18, [R1+0xf0] ;  /* 0x0000f00001127983 */ /* 0x000ee80000300800 */
[----:B------:R-:W3:Y:S04]  /*55b90*/  LDL.LU R19, [R1+0xf8] ;  /* 0x0000f80001137983 */ /* 0x000ee80000300800 */
[----:B------:R-:W-:Y:S01]  /*55ba0*/  LDS.128 R236, [R8] ;  /* 0x0000000008ec7984 */ /* 0x000fe20000000c00 */
[----:B------:R-:W-:Y:S06]  /*55bb0*/  BAR.SYNC.DEFER_BLOCKING 0x0 ;  /* 0x0000000000007b1d */ /* 0x000fec0000010000 */
[----:B--2---:R1:W-:Y:S02]  /*55bc0*/  STSM.16.M88.4 [R10], R12 ;  /* 0x0000000c0a007844 */ /* 0x0043e40000000200 */
        /* <DEDUP_REMOVED lines=20> */
[----:B------:R-:W2:Y:S04]  /*55d10*/  LDL.LU R13, [R1+0xd08] ;  /* 0x000d0800010d7983 */ /* 0x000ea80000300800 */
[----:B------:R-:W2:Y:S04]  /*55d20*/  LDL.LU R14, [R1+0x900] ;  /* 0x00090000010e7983 */ /* 0x000ea80000300800 */
[----:B------:R-:W2:Y:S04]  /*55d30*/  LDL.LU R15, [R1+0x908] ;  /* 0x00090800010f7983 */ /* 0x000ea80000300800 */
[----:B------:R-:W-:Y:S01]  /*55d40*/  LDS.128 R232, [R8] ;  /* 0x0000000008e87984 */ /* 0x000fe20000000c00 */
[----:B------:R-:W-:Y:S06]  /*55d50*/  BAR.SYNC.DEFER_BLOCKING 0x0 ;  /* 0x0000000000007b1d */ /* 0x000fec0000010000 */
[----:B---3--:R1:W-:Y:S02]  /*55d60*/  STSM.16.M88.4 [R10], R16 ;  /* 0x000000100a007844 */ /* 0x0083e40000000200 */
        /* <DEDUP_REMOVED lines=22> */
[----:B-1----:R-:W-:Y:S04]  /*55ed0*/  STL.64 [R1], R20 ;  /* 0x0000001401007387 */ /* 0x002fe80000100a00 */
[----:B------:R-:W-:Y:S04]  /*55ee0*/  STL.64 [R1+0x8], R22 ;  /* 0x0000081601007387 */ /* 0x000fe80000100a00 */
[----:B------:R-:W3:Y:S04]  /*55ef0*/  LDL.LU R17, [R1+0x50c] ;  /* 0x00050c0001117983 */ /* 0x000ee80000300800 */
[----:B------:R-:W3:Y:S04]  /*55f00*/  LDL.LU R18, [R1+0x104] ;  /* 0x0001040001127983 */ /* 0x000ee80000300800 */
[----:B------:R-:W3:Y:S04]  /*55f10*/  LDL.LU R19, [R1+0x10c] ;  /* 0x00010c0001137983 */ /* 0x000ee80000300800 */
[----:B--2---:R1:W-:Y:S01]  /*55f20*/  STSM.16.M88.4 [R10], R12 ;  /* 0x0000000c0a007844 */ /* 0x0043e20000000200 */
        /* <DEDUP_REMOVED lines=127> */
[----:B---3--:R-:W-:Y:S01]  /*56720*/  STSM.16.M88.4 [R10], R16 ;  /* 0x000000100a007844 */ /* 0x008fe20000000200 */
[----:B------:R-:W-:Y:S06]  /*56730*/  BAR.SYNC.DEFER_BLOCKING 0x0 ;  /* 0x0000000000007b1d */ /* 0x000fec0000010000 */
[----:B------:R-:W1:Y:S02]  /*56740*/  LDS.128 R16, [R8] ;  /* 0x0000000008107984 */ /* 0x000e640000000c00 */
[----:B------:R-:W-:Y:S06]  /*56750*/  BAR.SYNC.DEFER_BLOCKING 0x0 ;  /* 0x0000000000007b1d */ /* 0x000fec0000010000 */
[----:B-1----:R1:W-:Y:S04]  /*56760*/  STL.64 [R1+0x530], R16 ;  /* 0x0005301001007387 */ /* 0x0023e80000100a00 */
[----:B------:R3:W-:Y:S04]  /*56770*/  STL.64 [R1+0x538], R18 ;  /* 0x0005381201007387 */ /* 0x0007e80000100a00 */
[----:B-1----:R-:W4:Y:S04]  /*56780*/  LDL.LU R16, [R1+0x540] ;  /* 0x0005400001107983 */ /* 0x002f280000300800 */
[----:B------:R-:W4:Y:S04]  /*56790*/  LDL.LU R17, [R1+0x548] ;  /* 0x0005480001117983 */ /* 0x000f280000300800 */
[----:B---3--:R-:W4:Y:S04]  /*567a0*/  LDL.LU R18, [R1+0x140] ;  /* 0x0001400001127983 */ /* 0x008f280000300800 */
[----:B------:R-:W4:Y:S04]  /*567b0*/  LDL.LU R19, [R1+0x148] ;  /* 0x0001480001137983 */ /* 0x000f280000300800 */
[----:B--2---:R1:W-:Y:S01]  /*567c0*/  STSM.16.M88.4 [R10], R12 ;  /* 0x0000000c0a007844 */ /* 0x0043e20000000200 */
[----:B------:R-:W-:Y:S06]  /*567d0*/  BAR.SYNC.DEFER_BLOCKING 0x0 ;  /* 0x0000000000007b1d */ /* 0x000fec0000010000 */
[----:B-1----:R-:W2:Y:S04]  /*567e0*/  LDL.LU R12, [R1+0xd44] ;  /* 0x000d4400010c7983 */ /* 0x002ea80000300800 */
[----:B------:R-:W2:Y:S04]  /*567f0*/  LDL.LU R13, [R1+0xd4c] ;  /* 0x000d4c00010d7983 */ /* 0x000ea80000300800 */
[----:B------:R-:W2:Y:S04]  /*56800*/  LDL.LU R14, [R1+0x944] ;  /* 0x00094400010e7983 */ /* 0x000ea80000300800 */
[----:B------:R-:W2:Y:S04]  /*56810*/  LDL.LU R15, [R1+0x94c] ;  /* 0x00094c00010f7983 */ /* 0x000ea80000300800 */
[----:B------:R-:W1:Y:S01]  /*56820*/  LDS.128 R20, [R8] ;  /* 0x0000000008147984 */ /* 0x000e620000000c00 */
[----:B------:R-:W-:Y:S06]  /*56830*/  BAR.SYNC.DEFER_BLOCKING 0x0 ;  /* 0x0000000000007b1d */ /* 0x000fec0000010000 */
[----:B-1----:R1:W-:Y:S02]  /*56840*/  STL.64 [R1+0x940], R20 ;  /* 0x0009401401007387 */ /* 0x0023e40000100a00 */
[----:B-1----:R-:W1:Y:S02]  /*56850*/  LDC.64 R20, c[0x0][0x228] ;  /* 0x00008a00ff147b82 */ /* 0x002e640000000a00 */
[----:B------:R-:W-:Y:S04]  /*56860*/  STL.64 [R1+0x948], R22 ;  /* 0x0009481601007387 */ /* 0x000fe80000100a00 */
[----:B----4-:R-:W-:Y:S02]  /*56870*/  STSM.16.M88.4 [R10], R16 ;  /* 0x000000100a007844 */ /* 0x010fe40000000200 */
[----:B------:R-:W-:Y:S06]  /*56880*/  BAR.SYNC.DEFER_BLOCKING 0x0 ;  /* 0x0000000000007b1d */ /* 0x000fec0000010000 */
[----:B------:R-:W3:Y:S02]  /*56890*/  LDS.128 R16, [R8] ;  /* 0x0000000008107984 */ /* 0x000ee40000000c00 */
[----:B------:R-:W-:Y:S06]  /*568a0*/  BAR.SYNC.DEFER_BLOCKING 0x0 ;  /* 0x0000000000007b1d */ /* 0x000fec0000010000 */
[----:B---3--:R3:W-:Y:S04]  /*568b0*/  STL.64 [R1+0x930], R16 ;  /* 0x0009301001007387 */ /* 0x0087e80000100a00 */
[----:B------:R4:W-:Y:S04]  /*568c0*/  STL.64 [R1+0x938], R18 ;  /* 0x0009381201007387 */ /* 0x0009e80000100a00 */
[----:B-1----:R-:W-:Y:S01]  /*568d0*/  STL.64 [R1+0xf20], R20 ;  /* 0x000f201401007387 */ /* 0x002fe20000100a00 */
[----:B---3--:R-:W1:Y:S08]  /*568e0*/  LDC.64 R16, c[0x0][0x228] ;  /* 0x00008a00ff107b82 */ /* 0x008e700000000a00 */
[----:B----4-:R-:W3:Y:S01]  /*568f0*/  LDC R19, c[0x0][0x22c] ;  /* 0x00008b00ff137b82 */ /* 0x010ee20000000800 */
[----:B--2---:R2:W-:Y:S07]  /*56900*/  STSM.16.M88.4 [R10], R12 ;  /* 0x0000000c0a007844 */ /* 0x0045ee0000000200 */
[----:B------:R-:W-:Y:S06]  /*56910*/  BAR.SYNC.DEFER_BLOCKING 0x0 ;  /* 0x0000000000007b1d */ /* 0x000fec0000010000 */
[----:B--2---:R-:W2:Y:S04]  /*56920*/  LDL.LU R12, [R1+0x544] ;  /* 0x00054400010c7983 */ /* 0x004ea80000300800 */
[----:B------:R-:W2:Y:S04]  /*56930*/  LDL.LU R13, [R1+0x54c] ;  /* 0x00054c00010d7983 */ /* 0x000ea80000300800 */
[----:B------:R-:W2:Y:S04]  /*56940*/  LDL.LU R14, [R1+0x144] ;  /* 0x00014400010e7983 */ /* 0x000ea80000300800 */
[----:B------:R-:W2:Y:S04]  /*56950*/  LDL.LU R15, [R1+0x14c] ;  /* 0x00014c00010f7983 */ /* 0x000ea80000300800 */
[----:B------:R-:W4:Y:S01]  /*56960*/  LDS.128 R152, [R8] ;  /* 0x0000000008987984 */ /* 0x000f220000000c00 */
[----:B------:R-:W-:Y:S06]  /*56970*/  BAR.SYNC.DEFER_BLOCKING 0x0 ;  /* 0x0000000000007b1d */ /* 0x000fec0000010000 */
[----:B----4-:R-:W-:Y:S04]  /*56980*/  STL.64 [R1+0x540], R152 ;  /* 0x0005409801007387 */ /* 0x010fe80000100a00 */
[----:B------:R-:W-:Y:S01]  /*56990*/  STL.64 [R1+0x548], R154 ;  /* 0x0005489a01007387 */ /* 0x000fe20000100a00 */
[----:B------:R-:W-:Y:S01]  /*569a0*/  LEA R2, P0, R0, R2, 0x2 ;  /* 0x0000000200027211 */ /* 0x000fe200078010ff */
[----:B------:R-:W-:Y:S01]  /*569b0*/  IMAD R6, R6, 0x100, R0 ;  /* 0x0000010006067824 */ /* 0x000fe200078e0200 */
[----:B------:R-:W-:-:S02]  /*569c0*/  IADD3 R18, R7, 0x105, RZ ;  /* 0x0000010507127810 */ /* 0x000fc40007ffe0ff */
[----:B------:R-:W-:Y:S02]  /*569d0*/  LEA.HI.X.SX32 R3, R0, R3, 0x2, P0 ;  /* 0x0000000300037211 */ /* 0x000fe400000f16ff */
[C---:B------:R-:W-:Y:S02]  /*569e0*/  LEA R4, P0, R6.reuse, R4, 0x2 ;  /* 0x0000000406047211 */ /* 0x040fe400078010ff */
[----:B-1----:R-:W-:Y:S02]  /*569f0*/  ISETP.GE.AND P2, PT, R9, R16, PT ;  /* 0x000000100900720c */ /* 0x002fe40003f46270 */
[----:B------:R-:W-:Y:S02]  /*56a00*/  LEA.HI.X.SX32 R5, R6, R5, 0x2, P0 ;  /* 0x0000000506057211 */ /* 0x000fe400000f16ff */
[----:B------:R-:W-:Y:S01]  /*56a10*/  ISETP.GE.AND P0, PT, R18, R17, PT ;  /* 0x000000111200720c */ /* 0x000fe20003f06270 */
[----:B--2---:R1:W-:Y:S01]  /*56a20*/  STSM.16.M88.4 [R10], R12 ;  /* 0x0000000c0a007844 */ /* 0x0043e20000000200 */
[C---:B---3--:R-:W-:Y:S01]  /*56a30*/  ISETP.LT.AND P2, PT, R7.reuse, R19, !P2 ;  /* 0x000000130700720c */ /* 0x048fe20005741270 */
[----:B------:R-:W-:Y:S01]  /*56a40*/  IMAD.MOV.U32 R20, RZ, RZ, R21 ;  /* 0x000000ffff147224 */ /* 0x000fe200078e0015 */
[----:B------:R-:W2:Y:S08]  /*56a50*/  LDC R6, c[0x0][0x248] ;  /* 0x00009200ff067b82 */ /* 0x000eb00000000800 */
[----:B------:R-:W-:Y:S06]  /*56a60*/  BAR.SYNC.DEFER_BLOCKING 0x0 ;  /* 0x0000000000007b1d */ /* 0x000fec0000010000 */
[----:B-1----:R-:W3:Y:S04]  /*56a70*/  LDL.LU R12, [R1+0xd50] ;  /* 0x000d5000010c7983 */ /* 0x002ee80000300800 */
[----:B------:R-:W1:Y:S04]  /*56a80*/  LDS.128 R152, [R8] ;  /* 0x0000000008987984 */ /* 0x000e680000000c00 */
[----:B-1----:R-:W-:Y:S04]  /*56a90*/  STL.64 [R1+0x140], R152 ;  /* 0x0001409801007387 */ /* 0x002fe80000100a00 */
[----:B------:R-:W-:Y:S04]  /*56aa0*/  STL.64 [R1+0x148], R154 ;  /* 0x0001489a01007387 */ /* 0x000fe80000100a00 */
[----:B------:R-:W3:Y:S04]  /*56ab0*/  LDL.LU R14, [R1+0x950] ;  /* 0x00095000010e7983 */ /* 0x000ee80000300800 */
[----:B------:R-:W3:Y:S04]  /*56ac0*/  LDL.LU R15, [R1+0x958] ;  /* 0x00095800010f7983 */ /* 0x000ee80000300800 */
[----:B------:R-:W3:Y:S04]  /*56ad0*/  LDL.LU R13, [R1+0xd58] ;  /* 0x000d5800010d7983 */ /* 0x000ee80000300800 */
[----:B------:R-:W4:Y:S04]  /*56ae0*/  LDL.LU R16, [R1+0x550] ;  /* 0x0005500001107983 */ /* 0x000f280000300800 */
[----:B------:R-:W4:Y:S04]  /*56af0*/  LDL.LU R17, [R1+0x558] ;  /* 0x0005580001117983 */ /* 0x000f280000300800 */
[----:B------:R-:W4:Y:S04]  /*56b00*/  LDL.LU R18, [R1+0x150] ;  /* 0x0001500001127983 */ /* 0x000f280000300800 */
[----:B------:R-:W4:Y:S01]  /*56b10*/  LDL.LU R19, [R1+0x158] ;  /* 0x0001580001137983 */ /* 0x000f220000300800 */
[----:B------:R-:W-:Y:S01]  /*56b20*/  BAR.SYNC.DEFER_BLOCKING 0x0 ;  /* 0x0000000000007b1d */ /* 0x000fe20000010000 */
[----:B------:R-:W-:-:S05]  /*56b30*/  VIADD R0, R7, 0x104 ;  /* 0x0000010407007836 */ /* 0x000fca0000000000 */
[----:B------:R-:W-:Y:S01]  /*56b40*/  ISETP.GE.AND P1, PT, R0, R20, PT ;  /* 0x000000140000720c */ /* 0x000fe20003f26270 */
[----:B---3--:R1:W-:Y:S01]  /*56b50*/  STSM.16.M88.4 [R10], R12 ;  /* 0x0000000c0a007844 */ /* 0x0083e20000000200 */
[----:B------:R-:W-:Y:S06]  /*56b60*/  BAR.SYNC.DEFER_BLOCKING 0x0 ;  /* 0x0000000000007b1d */ /* 0x000fec0000010000 */
[----:B-1----:R-:W3:Y:S04]  /*56b70*/  LDL.LU R12, [R1+0xd54] ;  /* 0x000d5400010c7983 */ /* 0x002ee80000300800 */
[----:B------:R-:W3:Y:S04]  /*56b80*/  LDL.LU R13, [R1+0xd5c] ;  /* 0x000d5c00010d7983 */ /* 0x000ee80000300800 */
[----:B------:R-:W3:Y:S04]  /*56b90*/  LDL.LU R14, [R1+0x954] ;  /* 0x00095400010e7983 */ /* 0x000ee80000300800 */
[----:B------:R-:W1:Y:S01]  /*56ba0*/  LDS.128 R20, [R8] ;  /* 0x0000000008147984 */ /* 0x000e620000000c00 */
[----:B------:R-:W-:Y:S06]  /*56bb0*/  BAR.SYNC.DEFER_BLOCKING 0x0 ;  /* 0x0000000000007b1d */ /* 0x000fec0000010000 */
[----:B------:R-:W3:Y:S04]  /*56bc0*/  LDL.LU R15, [R1+0x95c] ;  /* 0x00095c00010f7983 */ /* 0x000ee80000300800 */
[----:B----4-:R-:W-:Y:S01]  /*56bd0*/  STSM.16.M88.4 [R10], R16 ;  /* 0x000000100a007844 */ /* 0x010fe20000000200 */
[----:B------:R-:W-:Y:S06]  /*56be0*/  BAR.SYNC.DEFER_BLOCKING 0x0 ;  /* 0x0000000000007b1d */ /* 0x000fec0000010000 */
[----:B------:R-:W4:Y:S04]  /*56bf0*/  LDS.128 R16, [R8] ;  /* 0x0000000008107984 */ /* 0x000f280000000c00 */
[----:B-1----:R-:W-:Y:S04]  /*56c00*/  STL.64 [R1+0x950], R20 ;  /* 0x0009501401007387 */ /* 0x002fe80000100a00 */
[----:B------:R-:W-:Y:S01]  /*56c10*/  STL.64 [R1+0x958], R22 ;  /* 0x0009581601007387 */ /* 0x000fe20000100a00 */
[----:B------:R-:W-:Y:S06]  /*56c20*/  BAR.SYNC.DEFER_BLOCKING 0x0 ;  /* 0x0000000000007b1d */ /* 0x000fec0000010000 */
[----:B----4-:R1:W-:Y:S04]  /*56c30*/  STL.64 [R1+0xcf0], R16 ;  /* 0x000cf01001007387 */ /* 0x0103e80000100a00 */
[----:B------:R4:W-:Y:S04]  /*56c40*/  STL.64 [R1+0xcf8], R18 ;  /* 0x000cf81201007387 */ /* 0x0009e80000100a00 */
[----:B-1----:R-:W2:Y:S04]  /*56c50*/  LDL.LU R16, [R1+0x554] ;  /* 0x0005540001107983 */ /* 0x002ea80000300800 */
[----:B------:R-:W2:Y:S04]  /*56c60*/  LDL.LU R17, [R1+0x55c] ;  /* 0x00055c0001117983 */ /* 0x000ea80000300800 */
[----:B----4-:R-:W2:Y:S04]  /*56c70*/  LDL.LU R18, [R1+0x154] ;  /* 0x0001540001127983 */ /* 0x010ea80000300800 */
[----:B------:R-:W2:Y:S04]  /*56c80*/  LDL.LU R19, [R1+0x15c] ;  /* 0x00015c0001137983 */ /* 0x000ea80000300800 */
        /* <DEDUP_REMOVED lines=8> */
[----:B--2---:R-:W-:Y:S01]  /*56d10*/  STSM.16.M88.4 [R10], R16 ;  /* 0x000000100a007844 */ /* 0x004fe20000000200 */
[----:B------:R-:W-:Y:S06]  /*56d20*/  BAR.SYNC.DEFER_BLOCKING 0x0 ;  /* 0x0000000000007b1d */ /* 0x000fec0000010000 */
[----:B------:R-:W2:Y:S04]  /*56d30*/  LDS.128 R16, [R8] ;  /* 0x0000000008107984 */ /* 0x000ea80000000c00 */
[----:B-1----:R-:W-:Y:S04]  /*56d40*/  STL.64 [R1+0x550], R20 ;  /* 0x0005501401007387 */ /* 0x002fe80000100a00 */
[----:B------:R-:W-:Y:S01]  /*56d50*/  STL.64 [R1+0x558], R22 ;  /* 0x0005581601007387 */ /* 0x000fe20000100a00 */
[----:B------:R-:W-:Y:S06]  /*56d60*/  BAR.SYNC.DEFER_BLOCKING 0x0 ;  /* 0x0000000000007b1d */ /* 0x000fec0000010000 */
[----:B--2---:R1:W-:Y:S04]  /*56d70*/  STL.64 [R1+0x150], R16 ;  /* 0x0001501001007387 */ /* 0x0043e80000100a00 */
[----:B------:R2:W-:Y:S04]  /*56d80*/  STL.64 [R1+0x158], R18 ;  /* 0x0001581201007387 */ /* 0x0005e80000100a00 */
[----:B-1----:R-:W4:Y:S04]  /*56d90*/  LDL.LU R16, [R1+0x560] ;  /* 0x0005600001107983 */ /* 0x002f280000300800 */
[----:B------:R-:W4:Y:S04]  /*56da0*/  LDL.LU R17, [R1+0x568] ;  /* 0x0005680001117983 */ /* 0x000f280000300800 */
[----:B--2---:R-:W4:Y:S04]  /*56db0*/  LDL.LU R18, [R1+0x160] ;  /* 0x0001600001127983 */ /* 0x004f280000300800 */
[----:B------:R-:W4:Y:S04]  /*56dc0*/  LDL.LU R19, [R1+0x168] ;  /* 0x0001680001137983 */ /* 0x000f280000300800 */
[----:B---3--:R1:W-:Y:S01]  /*56dd0*/  STSM.16.M88.4 [R10], R12 ;  /* 0x0000000c0a007844 */ /* 0x0083e20000000200 */
[----:B------:R-:W-:Y:S06]  /*56de0*/  BAR.SYNC.DEFER_BLOCKING 0x0 ;  /* 0x0000000000007b1d */ /* 0x000fec0000010000 */
[----:B-1----:R-:W2:Y:S04]  /*56df0*/  LDL.LU R12, [R1+0xd64] ;  /* 0x000d6400010c7983 */ /* 0x002ea80000300800 */
[----:B------:R-:W2:Y:S04]  /*56e00*/  LDL.LU R13, [R1+0xd6c] ;  /* 0x000d6c00010d7983 */ /* 0x000ea80000300800 */
[----:B------:R-:W2:Y:S04]  /*56e10*/  LDL.LU R14, [R1+0x964] ;  /* 0x00096400010e7983 */ /* 0x000ea80000300800 */
[----:B------:R-:W1:Y:S01]  /*56e20*/  LDS.128 R20, [R8] ;  /* 0x0000000008147984 */ /* 0x000e620000000c00 */
[----:B------:R-:W-:Y:S06]  /*56e30*/  BAR.SYNC.DEFER_BLOCKING 0x0 ;  /* 0x0000000000007b1d */ /* 0x000fec0000010000 */
[----:B------:R-:W2:Y:S04]  /*56e40*/  LDL.LU R15, [R1+0x96c] ;  /* 0x00096c00010f7983 */ /* 0x000ea80000300800 */
[----:B-1----:R-:W-:Y:S04]  /*56e50*/  STL.64 [R1+0xd00], R20 ;  /* 0x000d001401007387 */ /* 0x002fe80000100a00 */
[----:B------:R-:W-:Y:S04]  /*56e60*/  STL.64 [R1+0xd08], R22 ;  /* 0x000d081601007387 */ /* 0x000fe80000100a00 */
[----:B----4-:R-:W-:Y:S01]  /*56e70*/  STSM.16.M88.4 [R10], R16 ;  /* 0x000000100a007844 */ /* 0x010fe20000000200 */
        /* <DEDUP_REMOVED lines=387> */
[----:B--2---:R1:W-:Y:S01]  /*586b0*/  STSM.16.M88.4 [R10], R12 ;  /* 0x0000000c0a007844 */ /* 0x0043e20000000200 */
[----:B------:R-:W-:Y:S01]  /*586c0*/  BAR.SYNC.DEFER_BLOCKING 0x0 ;  /* 0x0000000000007b1d */ /* 0x000fe20000010000 */
[----:B---3--:R-:W-:-:S02]  /*586d0*/  IMAD.MOV.U32 R18, RZ, RZ, R24 ;  /* 0x000000ffff127224 */ /* 0x008fc400078e0018 */
[----:B------:R-:W-:-:S03]  /*586e0*/  IMAD.MOV.U32 R19, RZ, RZ, R26 ;  /* 0x000000ffff137224 */ /* 0x000fc600078e001a */
        /* <DEDUP_REMOVED lines=18> */
[----:B---3--:R-:W-:Y:S01]  /*58810*/  MOV R18, R25 ;  /* 0x0000001900127202 */ /* 0x008fe20000000f00 */
[----:B------:R-:W-:-:S04]  /*58820*/  IMAD.MOV.U32 R19, RZ, RZ, R27 ;  /* 0x000000ffff137224 */ /* 0x000fc800078e001b */
        /* <DEDUP_REMOVED lines=693> */
[----:B------:R-:W-:Y:S04]  /*5b380*/  STL.64 [R1+0x1a8], R18 ;  /* 0x0001a81201007387 */ /* 0x000fe80000100a00 */
[----:B-1----:R-:W3:Y:S04]  /*5b390*/  LDL.LU R16, [R1+0x320] ;  /* 0x0003200001107983 */ /* 0x002ee80000300800 */
[----:B------:R-:W3:Y:S04]  /*5b3a0*/  LDL.LU R17, [R1+0x328] ;  /* 0x0003280001117983 */ /* 0x000ee80000300800 */
[----:B--2---:R1:W-:Y:S01]  /*5b3b0*/  STSM.16.M88.4 [R10], R12 ;  /* 0x0000000c0a007844 */ /* 0x0043e20000000200 */
[----:B------:R-:W-:Y:S06]  /*5b3c0*/  BAR.SYNC.DEFER_BLOCKING 0x0 ;  /* 0x0000000000007b1d */ /* 0x000fec0000010000 */
[----:B-1----:R-:W2:Y:S04]  /*5b3d0*/  LDL.LU R12, [R1+0xb24] ;  /* 0x000b2400010c7983 */ /* 0x002ea80000300800 */
[----:B------:R-:W2:Y:S04]  /*5b3e0*/  LDL.LU R13, [R1+0xb2c] ;  /* 0x000b2c00010d7983 */ /* 0x000ea80000300800 */
[----:B------:R-:W2:Y:S04]  /*5b3f0*/  LDL.LU R14, [R1+0x724] ;  /* 0x00072400010e7983 */ /* 0x000ea80000300800 */
[----:B------:R-:W2:Y:S04]  /*5b400*/  LDL.LU R15, [R1+0x72c] ;  /* 0x00072c00010f7983 */ /* 0x000ea80000300800 */
[----:B------:R-:W1:Y:S01]  /*5b410*/  LDS.128 R20, [R8] ;  /* 0x0000000008147984 */ /* 0x000e620000000c00 */
[----:B------:R-:W-:-:S02]  /*5b420*/  IMAD.MOV.U32 R18, RZ, RZ, R96 ;  /* 0x000000ffff127224 */ /* 0x000fc400078e0060 */
[----:B------:R-:W-:Y:S01]  /*5b430*/  IMAD.MOV.U32 R19, RZ, RZ, R98 ;  /* 0x000000ffff137224 */ /* 0x000fe200078e0062 */
[----:B------:R-:W-:Y:S06]  /*5b440*/  BAR.SYNC.DEFER_BLOCKING 0x0 ;  /* 0x0000000000007b1d */ /* 0x000fec0000010000 */
[----:B-1----:R-:W-:Y:S04]  /*5b450*/  STL.64 [R1+0x170], R20 ;  /* 0x0001701401007387 */ /* 0x002fe80000100a00 */
[----:B------:R-:W-:Y:S04]  /*5b460*/  STL.64 [R1+0x178], R22 ;  /* 0x0001781601007387 */ /* 0x000fe80000100a00 */
[----:B---3--:R-:W-:Y:S01]  /*5b470*/  STSM.16.M88.4 [R10], R16 ;  /* 0x000000100a007844 */ /* 0x008fe20000000200 */
[----:B------:R-:W-:Y:S06]  /*5b480*/  BAR.SYNC.DEFER_BLOCKING 0x0 ;  /* 0x0000000000007b1d */ /* 0x000fec0000010000 */
[----:B------:R-:W1:Y:S02]  /*5b490*/  LDS.128 R16, [R8] ;  /* 0x0000000008107984 */ /* 0x000e640000000c00 */
[----:B------:R-:W-:Y:S06]  /*5b4a0*/  BAR.SYNC.DEFER_BLOCKING 0x0 ;  /* 0x0000000000007b1d */ /* 0x000fec0000010000 */
[----:B-1----:R-:W-:Y:S04]  /*5b4b0*/  STL.64 [R1+0x160], R16 ;  /* 0x0001601001007387 */ /* 0x002fe80000100a00 */
[----:B------:R-:W-:Y:S04]  /*5b4c0*/  STL.64 [R1+0x168], R18 ;  /* 0x0001681201007387 */ /* 0x000fe80000100a00 */
[----:B------:R-:W3:Y:S04]  /*5b4d0*/  LDL.LU R24, [R1+0x324] ;  /* 0x0003240001187983 */ /* 0x000ee80000300800 */
[----:B------:R-:W3:Y:S04]  /*5b4e0*/  LDL.LU R25, [R1+0x32c] ;  /* 0x00032c0001197983 */ /* 0x000ee80000300800 */
[----:B------:R-:W4:Y:S04]  /*5b4f0*/  LDL.LU R28, [R1+0xb30] ;  /* 0x000b3000011c7983 */ /* 0x000f280000300800 */
[----:B------:R-:W4:Y:S04]  /*5b500*/  LDL.LU R29, [R1+0xb38] ;  /* 0x000b3800011d7983 */ /* 0x000f280000300800 */
[----:B------:R-:W4:Y:S04]  /*5b510*/  LDL.LU R30, [R1+0x730] ;  /* 0x00073000011e7983 */ /* 0x000f280000300800 */
[----:B------:R-:W4:Y:S04]  /*5b520*/  LDL.LU R31, [R1+0x738] ;  /* 0x00073800011f7983 */ /* 0x000f280000300800 */
[----:B--2---:R-:W-:Y:S01]  /*5b530*/  STSM.16.M88.4 [R10], R12 ;  /* 0x0000000c0a007844 */ /* 0x004fe20000000200 */
[----:B------:R-:W-:Y:S06]  /*5b540*/  BAR.SYNC.DEFER_BLOCKING 0x0 ;  /* 0x0000000000007b1d */ /* 0x000fec0000010000 */
[----:B------:R-:W1:Y:S04]  /*5b550*/  LDS.128 R12, [R8] ;  /* 0x00000000080c7984 */ /* 0x000e680000000c00 */
[----:B-1----:R-:W-:Y:S04]  /*5b560*/  STL.64 [R1+0x130], R12 ;  /* 0x0001300c01007387 */ /* 0x002fe80000100a00 */
[----:B------:R-:W-:Y:S04]  /*5b570*/  STL.64 [R1+0x138], R14 ;  /* 0x0001380e01007387 */ /* 0x000fe80000100a00 */
[----:B------:R-:W2:Y:S04]  /*5b580*/  LDL.LU R16, [R1+0x330] ;  /* 0x0003300001107983 */ /* 0x000ea80000300800 */
[----:B------:R-:W2:Y:S01]  /*5b590*/  LDL.LU R17, [R1+0x338] ;  /* 0x0003380001117983 */ /* 0x000ea20000300800 */
[----:B------:R-:W-:Y:S01]  /*5b5a0*/  BAR.SYNC.DEFER_BLOCKING 0x0 ;  /* 0x0000000000007b1d */ /* 0x000fe20000010000 */
[----:B------:R-:W-:Y:S01]  /*5b5b0*/  MOV R26, R97 ;  /* 0x00000061001a7202 */ /* 0x000fe20000000f00 */
[----:B------:R-:W-:-:S04]  /*5b5c0*/  IMAD.MOV.U32 R27, RZ, RZ, R99 ;  /* 0x000000ffff1b7224 */ /* 0x000fc800078e0063 */
[----:B------:R-:W2:Y:S04]  /*5b5d0*/  LDL.LU R20, [R1+0xb34] ;  /* 0x000b340001147983 */ /* 0x000ea80000300800 */
[----:B------:R-:W2:Y:S04]  /*5b5e0*/  LDL.LU R21, [R1+0xb3c] ;  /* 0x000b3c0001157983 */ /* 0x000ea80000300800 */
[----:B------:R-:W2:Y:S04]  /*5b5f0*/  LDL.LU R22, [R1+0x734] ;  /* 0x0007340001167983 */ /* 0x000ea80000300800 */
[----:B------:R-:W2:Y:S04]  /*5b600*/  LDL.LU R23, [R1+0x73c] ;  /* 0x00073c0001177983 */ /* 0x000ea80000300800 */
[----:B---3--:R-:W-:Y:S01]  /*5b610*/  STSM.16.M88.4 [R10], R24 ;  /* 0x000000180a007844 */ /* 0x008fe20000000200 */
[----:B------:R-:W-:Y:S06]  /*5b620*/  BAR.SYNC.DEFER_BLOCKING 0x0 ;  /* 0x0000000000007b1d */ /* 0x000fec0000010000 */
[----:B------:R-:W1:Y:S02]  /*5b630*/  LDS.128 R248, [R8] ;  /* 0x0000000008f87984 */ /* 0x000e640000000c00 */
[----:B------:R-:W-:Y:S06]  /*5b640*/  BAR.SYNC.DEFER_BLOCKING 0x0 ;  /* 0x0000000000007b1d */ /* 0x000fec0000010000 */
[----:B----4-:R3:W-:Y:S02]  /*5b650*/  STSM.16.M88.4 [R10], R28 ;  /* 0x0000001c0a007844 */ /* 0x0107e40000000200 */
[----:B------:R-:W-:Y:S06]  /*5b660*/  BAR.SYNC.DEFER_BLOCKING 0x0 ;  /* 0x0000000000007b1d */ /* 0x000fec0000010000 */
[----:B---3--:R-:W3:Y:S04]  /*5b670*/  LDL.LU R28, [R1+0x334] ;  /* 0x00033400011c7983 */ /* 0x008ee80000300800 */
[----:B------:R-:W3:Y:S04]  /*5b680*/  LDL.LU R29, [R1+0x33c] ;  /* 0x00033c00011d7983 */ /* 0x000ee80000300800 */
[----:B------:R-:W4:Y:S04]  /*5b690*/  LDL.LU R32, [R1+0xb40] ;  /* 0x000b400001207983 */ /* 0x000f280000300800 */
[----:B------:R-:W4:Y:S04]  /*5b6a0*/  LDL.LU R33, [R1+0xb48] ;  /* 0x000b480001217983 */ /* 0x000f280000300800 */
[----:B------:R-:W4:Y:S04]  /*5b6b0*/  LDL.LU R34, [R1+0x740] ;  /* 0x0007400001227983 */ /* 0x000f280000300800 */
[----:B------:R-:W4:Y:S04]  /*5b6c0*/  LDL.LU R35, [R1+0x748] ;  /* 0x0007480001237983 */ /* 0x000f280000300800 */
[----:B------:R-:W1:Y:S01]  /*5b6d0*/  LDS.128 R12, [R8] ;  /* 0x00000000080c7984 */ /* 0x000e620000000c00 */
[----:B------:R-:W-:-:S02]  /*5b6e0*/  IMAD.MOV.U32 R18, RZ, RZ, R100 ;  /* 0x000000ffff127224 */ /* 0x000fc400078e0064 */
[----:B------:R-:W-:Y:S01]  /*5b6f0*/  IMAD.MOV.U32 R19, RZ, RZ, R102 ;  /* 0x000000ffff137224 */ /* 0x000fe200078e0066 */
[----:B------:R-:W-:Y:S06]  /*5b700*/  BAR.SYNC.DEFER_BLOCKING 0x0 ;  /* 0x0000000000007b1d */ /* 0x000fec0000010000 */
[----:B--2---:R-:W-:Y:S02]  /*5b710*/  STSM.16.M88.4 [R10], R16 ;  /* 0x000000100a007844 */ /* 0x004fe40000000200 */
[----:B------:R-:W-:Y:S06]  /*5b720*/  BAR.SYNC.DEFER_BLOCKING 0x0 ;  /* 0x0000000000007b1d */ /* 0x000fec0000010000 */
[----:B------:R-:W2:Y:S02]  /*5b730*/  LDS.128 R16, [R8] ;  /* 0x0000000008107984 */ /* 0x000ea40000000c00 */
[----:B------:R-:W-:Y:S06]  /*5b740*/  BAR.SYNC.DEFER_BLOCKING 0x0 ;  /* 0x0000000000007b1d */ /* 0x000fec0000010000 */
[----:B------:R-:W-:Y:S02]  /*5b750*/  STSM.16.M88.4 [R10], R20 ;  /* 0x000000140a007844 */ /* 0x000fe40000000200 */
[----:B------:R-:W-:Y:S01]  /*5b760*/  BAR.SYNC.DEFER_BLOCKING 0x0 ;  /* 0x0000000000007b1d */ /* 0x000fe20000010000 */
[----:B------:R-:W-:Y:S01]  /*5b770*/  MOV R30, R101 ;  /* 0x00000065001e7202 */ /* 0x000fe20000000f00 */
[----:B------:R-:W-:-:S04]  /*5b780*/  IMAD.MOV.U32 R31, RZ, RZ, R103 ;  /* 0x000000ffff1f7224 */ /* 0x000fc800078e0067 */
[----:B------:R-:W2:Y:S02]  /*5b790*/  LDS.128 R24, [R8] ;  /* 0x0000000008187984 */ /* 0x000ea40000000c00 */
[----:B------:R-:W-:Y:S06]  /*5b7a0*/  BAR.SYNC.DEFER_BLOCKING 0x0 ;  /* 0x0000000000007b1d */ /* 0x000fec0000010000 */
[----:B---3--:R-:W-:Y:S02]  /*5b7b0*/  STSM.16.M88.4 [R10], R28 ;  /* 0x0000001c0a007844 */ /* 0x008fe40000000200 */
[----:B------:R-:W-:Y:S06]  /*5b7c0*/  BAR.SYNC.DEFER_BLOCKING 0x0 ;  /* 0x0000000000007b1d */ /* 0x000fec0000010000 */
[----:B------:R-:W3:Y:S02]  /*5b7d0*/  LDS.128 R20, [R8] ;  /* 0x0000000008147984 */ /* 0x000ee40000000c00 */
[----:B------:R-:W-:Y:S06]  /*5b7e0*/  BAR.SYNC.DEFER_BLOCKING 0x0 ;  /* 0x0000000000007b1d */ /* 0x000fec0000010000 */
[----:B----4-:R4:W-:Y:S02]  /*5b7f0*/  STSM.16.M88.4 [R10], R32 ;  /* 0x000000200a007844 */ /* 0x0109e40000000200 */
[----:B------:R-:W-:Y:S06]  /*5b800*/  BAR.SYNC.DEFER_BLOCKING 0x0 ;  /* 0x0000000000007b1d */ /* 0x000fec0000010000 */
[----:B----4-:R-:W4:Y:S04]  /*5b810*/  LDL.LU R32, [R1+0x340] ;  /* 0x0003400001207983 */ /* 0x010f280000300800 */
[----:B------:R-:W4:Y:S04]  /*5b820*/  LDL.LU R33, [R1+0x348] ;  /* 0x0003480001217983 */ /* 0x000f280000300800 */
[----:B------:R-:W2:Y:S04]  /*5b830*/  LDL.LU R36, [R1+0xb44] ;  /* 0x000b440001247983 */ /* 0x000ea80000300800 */
[----:B------:R-:W2:Y:S04]  /*5b840*/  LDL.LU R37, [R1+0xb4c] ;  /* 0x000b4c0001257983 */ /* 0x000ea80000300800 */
[----:B------:R-:W2:Y:S04]  /*5b850*/  LDL.LU R38, [R1+0x744] ;  /* 0x0007440001267983 */ /* 0x000ea80000300800 */
[----:B------:R-:W2:Y:S04]  /*5b860*/  LDL.LU R39, [R1+0x74c] ;  /* 0x00074c0001277983 */ /* 0x000ea80000300800 */
[----:B------:R-:W3:Y:S04]  /*5b870*/  LDL.LU R40, [R1+0x344] ;  /* 0x0003440001287983 */ /* 0x000ee80000300800 */
[----:B------:R-:W3:Y:S04]  /*5b880*/  LDL.LU R41, [R1+0x34c] ;  /* 0x00034c0001297983 */ /* 0x000ee80000300800 */
[----:B------:R-:W3:Y:S04]  /*5b890*/  LDL.LU R44, [R1+0xb50] ;  /* 0x000b5000012c7983 */ /* 0x000ee80000300800 */
[----:B------:R-:W3:Y:S04]  /*5b8a0*/  LDL.LU R45, [R1+0xb58] ;  /* 0x000b5800012d7983 */ /* 0x000ee80000300800 */
[----:B------:R-:W3:Y:S04]  /*5b8b0*/  LDL.LU R46, [R1+0x750] ;  /* 0x00075000012e7983 */ /* 0x000ee80000300800 */
[----:B------:R-:W3:Y:S04]  /*5b8c0*/  LDL.LU R47, [R1+0x758] ;  /* 0x00075800012f7983 */ /* 0x000ee80000300800 */
[----:B------:R-:W1:Y:S01]  /*5b8d0*/  LDS.128 R28, [R8] ;  /* 0x00000000081c7984 */ /* 0x000e620000000c00 */
[----:B------:R-:W-:-:S02]  /*5b8e0*/  IMAD.MOV.U32 R34, RZ, RZ, R104 ;  /* 0x000000ffff227224 */ /* 0x000fc400078e0068 */
[----:B------:R-:W-:Y:S01]  /*5b8f0*/  IMAD.MOV.U32 R35, RZ, RZ, R106 ;  /* 0x000000ffff237224 */ /* 0x000fe200078e006a */
[----:B------:R-:W-:Y:S01]  /*5b900*/  BAR.SYNC.DEFER_BLOCKING 0x0 ;  /* 0x0000000000007b1d */ /* 0x000fe20000010000 */
[----:B------:R-:W-:Y:S01]  /*5b910*/  MOV R42, R105 ;  /* 0x00000069002a7202 */ /* 0x000fe20000000f00 */
[----:B------:R-:W-:-:S04]  /*5b920*/  IMAD.MOV.U32 R43, RZ, RZ, R107 ;  /* 0x000000ffff2b7224 */ /* 0x000fc800078e006b */
[----:B----4-:R-:W-:Y:S02]  /*5b930*/  STSM.16.M88.4 [R10], R32 ;  /* 0x000000200a007844 */ /* 0x010fe40000000200 */
[----:B------:R-:W-:Y:S06]  /*5b940*/  BAR.SYNC.DEFER_BLOCKING 0x0 ;  /* 0x0000000000007b1d */ /* 0x000fec0000010000 */
[----:B------:R-:W4:Y:S02]  /*5b950*/  LDS.128 R32, [R8] ;  /* 0x0000000008207984 */ /* 0x000f240000000c00 */
[----:B------:R-:W-:Y:S06]  /*5b960*/  BAR.SYNC.DEFER_BLOCKING 0x0 ;  /* 0x0000000000007b1d */ /* 0x000fec0000010000 */
[----:B--2---:R-:W-:Y:S02]  /*5b970*/  STSM.16.M88.4 [R10], R36 ;  /* 0x000000240a007844 */ /* 0x004fe40000000200 */
[----:B------:R-:W-:Y:S06]  /*5b980*/  BAR.SYNC.DEFER_BLOCKING 0x0 ;  /* 0x0000000000007b1d */ /* 0x000fec0000010000 */
[----:B------:R-:W2:Y:S02]  /*5b990*/  LDS.128 R36, [R8] ;  /* 0x0000000008247984 */ /* 0x000ea40000000c00 */
[----:B------:R-:W-:Y:S06]  /*5b9a0*/  BAR.SYNC.DEFER_BLOCKING 0x0 ;  /* 0x0000000000007b1d */ /* 0x000fec0000010000 */
[----:B---3--:R-:W-:Y:S02]  /*5b9b0*/  STSM.16.M88.4 [R10], R40 ;  /* 0x000000280a007844 */ /* 0x008fe40000000200 */
[----:B------:R-:W-:Y:S06]  /*5b9c0*/  BAR.SYNC.DEFER_BLOCKING 0x0 ;  /* 0x0000000000007b1d */ /* 0x000fec0000010000 */
[----:B------:R-:W3:Y:S02]  /*5b9d0*/  LDS.128 R40, [R8] ;  /* 0x0000000008287984 */ /* 0x000ee40000000c00 */
[----:B------:R-:W-:Y:S06]  /*5b9e0*/  BAR.SYNC.DEFER_BLOCKING 0x0 ;  /* 0x0000000000007b1d */ /* 0x000fec0000010000 */
[----:B------:R1:W-:Y:S02]  /*5b9f0*/  STSM.16.M88.4 [R10], R44 ;  /* 0x0000002c0a007844 */ /* 0x0003e40000000200 */
[----:B------:R-:W-:Y:S06]  /*5ba00*/  BAR.SYNC.DEFER_BLOCKING 0x0 ;  /* 0x0000000000007b1d */ /* 0x000fec0000010000 */
[----:B-1----:R-:W4:Y:S04]  /*5ba10*/  LDL.LU R44, [R1+0x350] ;  /* 0x00035000012c7983 */ /* 0x002f280000300800 */
        /* <DEDUP_REMOVED lines=20> */
[----:B------:R-:W-:Y:S06]  /*5bb60*/  BAR.SYNC.DEFER_BLOCKING 0x0 ;  /* 0x0000000000007b1d */ /* 0x000fec0000010000 */
[----:B------:R-:W3:Y:S04]  /*5bb70*/  LDL.LU R76, [R1+0x364] ;  /* 0x00036400014c7983 */ /* 0x000ee80000300800 */
[----:B------:R-:W3:Y:S04]  /*5bb80*/  LDL.LU R77, [R1+0x36c] ;  /* 0x00036c00014d7983 */ /* 0x000ee80000300800 */
[----:B------:R-:W3:Y:S04]  /*5bb90*/  LDL.LU R80, [R1+0xb70] ;  /* 0x000b700001507983 */ /* 0x000ee80000300800 */
[----:B------:R-:W3:Y:S04]  /*5bba0*/  LDL.LU R81, [R1+0xb78] ;  /* 0x000b780001517983 */ /* 0x000ee80000300800 */
[----:B------:R-:W3:Y:S04]  /*5bbb0*/  LDL.LU R82, [R1+0x770] ;  /* 0x0007700001527983 */ /* 0x000ee80000300800 */
[----:B------:R-:W3:Y:S01]  /*5bbc0*/  LDL.LU R83, [R1+0x778] ;  /* 0x0007780001537983 */ /* 0x000ee20000300800 */
[----:B------:R-:W-:Y:S01]  /*5bbd0*/  MOV R58, R109 ;  /* 0x0000006d003a7202 */ /* 0x000fe20000000f00 */
[----:B------:R-:W-:-:S02]  /*5bbe0*/  IMAD.MOV.U32 R59, RZ, RZ, R111 ;  /* 0x000000ffff3b7224 */ /* 0x000fc400078e006f */
[----:B------:R-:W-:Y:S01]  /*5bbf0*/  IMAD.MOV.U32 R66, RZ, RZ, R112 ;  /* 0x000000ffff427224 */ /* 0x000fe200078e0070 */
[----:B----4-:R-:W-:Y:S01]  /*5bc00*/  STSM.16.M88.4 [R10], R44 ;  /* 0x0000002c0a007844 */ /* 0x010fe20000000200 */
        /* <DEDUP_REMOVED lines=11> */
[----:B------:R-:W-:Y:S02]  /*5bcc0*/  STSM.16.M88.4 [R10], R60 ;  /* 0x0000003c0a007844 */ /* 0x000fe40000000200 */
[----:B------:R-:W-:Y:S01]  /*5bcd0*/  BAR.SYNC.DEFER_BLOCKING 0x0 ;  /* 0x0000000000007b1d */ /* 0x000fe20000010000 */
[----:B------:R-:W-:-:S05]  /*5bce0*/  IMAD.MOV.U32 R67, RZ, RZ, R114 ;  /* 0x000000ffff437224 */ /* 0x000fca00078e0072 */
[----:B------:R-:W3:Y:S02]  /*5bcf0*/  LDS.128 R60, [R8] ;  /* 0x00000000083c7984 */ /* 0x000ee40000000c00 */
[----:B------:R-:W-:Y:S06]  /*5bd00*/  BAR.SYNC.DEFER_BLOCKING 0x0 ;  /* 0x0000000000007b1d */ /* 0x000fec0000010000 */
[----:B------:R-:W-:Y:S02]  /*5bd10*/  STSM.16.M88.4 [R10], R64 ;  /* 0x000000400a007844 */ /* 0x000fe40000000200 */
[----:B------:R-:W-:Y:S06]  /*5bd20*/  BAR.SYNC.DEFER_BLOCKING 0x0 ;  /* 0x0000000000007b1d */ /* 0x000fec0000010000 */
[----:B------:R-:W3:Y:S02]  /*5bd30*/  LDS.128 R64, [R8] ;  /* 0x0000000008407984 */ /* 0x000ee40000000c00 */
[----:B------:R-:W-:Y:S06]  /*5bd40*/  BAR.SYNC.DEFER_BLOCKING 0x0 ;  /* 0x0000000000007b1d */ /* 0x000fec0000010000 */
[----:B------:R-:W-:Y:S02]  /*5bd50*/  STSM.16.M88.4 [R10], R68 ;  /* 0x000000440a007844 */ /* 0x000fe40000000200 */
[----:B------:R-:W-:Y:S01]  /*5bd60*/  BAR.SYNC.DEFER_BLOCKING 0x0 ;  /* 0x0000000000007b1d */ /* 0x000fe20000010000 */
[----:B------:R-:W-:Y:S01]  /*5bd70*/  MOV R78, R113 ;  /* 0x00000071004e7202 */ /* 0x000fe20000000f00 */
[----:B------:R-:W-:-:S04]  /*5bd80*/  IMAD.MOV.U32 R79, RZ, RZ, R115 ;  /* 0x000000ffff4f7224 */ /* 0x000fc800078e0073 */
[----:B------:R-:W3:Y:S02]  /*5bd90*/  LDS.128 R72, [R8] ;  /* 0x0000000008487984 */ /* 0x000ee40000000c00 */
[----:B------:R-:W-:Y:S06]  /*5bda0*/  BAR.SYNC.DEFER_BLOCKING 0x0 ;  /* 0x0000000000007b1d */ /* 0x000fec0000010000 */
[----:B------:R-:W-:Y:S02]  /*5bdb0*/  STSM.16.M88.4 [R10], R76 ;  /* 0x0000004c0a007844 */ /* 0x000fe40000000200 */
        /* <DEDUP_REMOVED lines=52> */
[----:B------:R-:W3:Y:S01]  /*5c100*/  LDL.LU R119, [R1+0x798] ;  /* 0x0007980001777983 */ /* 0x000ee20000300800 */
[----:B------:R-:W-:-:S03]  /*5c110*/  MOV R114, R121 ;  /* 0x0000007900727202 */ /* 0x000fc60000000f00 */
[----:B----4-:R-:W-:Y:S01]  /*5c120*/  STSM.16.M88.4 [R10], R92 ;  /* 0x0000005c0a007844 */ /* 0x010fe20000000200 */
[----:B------:R-:W-:Y:S06]  /*5c130*/  BAR.SYNC.DEFER_BLOCKING 0x0 ;  /* 0x0000000000007b1d */ /* 0x000fec0000010000 */
[----:B------:R-:W4:Y:S02]  /*5c140*/  LDS.128 R92, [R8] ;  /* 0x00000000085c7984 */ /* 0x000f240000000c00 */
[----:B------:R-:W-:Y:S06]  /*5c150*/  BAR.SYNC.DEFER_BLOCKING 0x0 ;  /* 0x0000000000007b1d */ /* 0x000fec0000010000 */
[----:B--2---:R2:W-:Y:S02]  /*5c160*/  STSM.16.M88.4 [R10], R100 ;  /* 0x000000640a007844 */ /* 0x0045e40000000200 */
[----:B------:R-:W-:Y:S06]  /*5c170*/  BAR.SYNC.DEFER_BLOCKING 0x0 ;  /* 0x0000000000007b1d */ /* 0x000fec0000010000 */
[----:B--2---:R-:W2:Y:S04]  /*5c180*/  LDL.LU R100, [R1+0x390] ;  /* 0x0003900001647983 */ /* 0x004ea80000300800 */
[----:B------:R-:W2:Y:S01]  /*5c190*/  LDL.LU R101, [R1+0x398] ;  /* 0x0003980001657983 */ /* 0x000ea20000300800 */
[----:B------:R-:W-:-:S03]  /*5c1a0*/  IMAD.MOV.U32 R115, RZ, RZ, R123 ;  /* 0x000000ffff737224 */ /* 0x000fc600078e007b */
[----:B------:R-:W4:Y:S04]  /*5c1b0*/  LDL.LU R120, [R1+0xb94] ;  /* 0x000b940001787983 */ /* 0x000f280000300800 */
[----:B------:R-:W1:Y:S01]  /*5c1c0*/  LDS.128 R104, [R8] ;  /* 0x0000000008687984 */ /* 0x000e620000000c00 */
[----:B------:R-:W-:Y:S06]  /*5c1d0*/  BAR.SYNC.DEFER_BLOCKING 0x0 ;  /* 0x0000000000007b1d */ /* 0x000fec0000010000 */
[----:B------:R-:W4:Y:S04]  /*5c1e0*/  LDL.LU R121, [R1+0xb9c] ;  /* 0x000b9c0001797983 */ /* 0x000f280000300800 */
[----:B------:R-:W4:Y:S04]  /*5c1f0*/  LDL.LU R122, [R1+0x794] ;  /* 0x00079400017a7983 */ /* 0x000f280000300800 */
[----:B------:R-:W4:Y:S04]  /*5c200*/  LDL.LU R123, [R1+0x79c] ;  /* 0x00079c00017b7983 */ /* 0x000f280000300800 */
[----:B------:R-:W4:Y:S04]  /*5c210*/  LDL.LU R152, [R1+0x394] ;  /* 0x0003940001987983 */ /* 0x000f280000300800 */
[----:B---3--:R-:W-:Y:S01]  /*5c220*/  STSM.16.M88.4 [R10], R112 ;  /* 0x000000700a007844 */ /* 0x008fe20000000200 */
[----:B------:R-:W-:Y:S06]  /*5c230*/  BAR.SYNC.DEFER_BLOCKING 0x0 ;  /* 0x0000000000007b1d */ /* 0x000fec0000010000 */
[----:B------:R-:W3:Y:S04]  /*5c240*/  LDL.LU R153, [R1+0x39c] ;  /* 0x00039c0001997983 */ /* 0x000ee80000300800 */
[----:B------:R-:W1:Y:S01]  /*5c250*/  LDS.128 R108, [R8] ;  /* 0x00000000086c7984 */ /* 0x000e620000000c00 */
[----:B------:R-:W-:Y:S06]  /*5c260*/  BAR.SYNC.DEFER_BLOCKING 0x0 ;  /* 0x0000000000007b1d */ /* 0x000fec0000010000 */
[----:B------:R-:W-:Y:S02]  /*5c270*/  STSM.16.M88.4 [R10], R116 ;  /* 0x000000740a007844 */ /* 0x000fe40000000200 */
[----:B------:R-:W-:Y:S01]  /*5c280*/  BAR.SYNC.DEFER_BLOCKING 0x0 ;  /* 0x0000000000007b1d */ /* 0x000fe20000010000 */
[----:B------:R-:W-:-:S02]  /*5c290*/  IMAD.MOV.U32 R102, RZ, RZ, R124 ;  /* 0x000000ffff667224 */ /* 0x000fc400078e007c */
[----:B------:R-:W-:-:S03]  /*5c2a0*/  IMAD.MOV.U32 R103, RZ, RZ, R126 ;  /* 0x000000ffff677224 */ /* 0x000fc600078e007e */
[----:B------:R-:W1:Y:S02]  /*5c2b0*/  LDS.128 R112, [R8] ;  /* 0x0000000008707984 */ /* 0x000e640000000c00 */
[----:B------:R-:W-:Y:S06]  /*5c2c0*/  BAR.SYNC.DEFER_BLOCKING 0x0 ;  /* 0x0000000000007b1d */ /* 0x000fec0000010000 */
[----:B--2---:R2:W-:Y:S02]  /*5c2d0*/  STSM.16.M88.4 [R10], R100 ;  /* 0x000000640a007844 */ /* 0x0045e40000000200 */
[----:B------:R-:W-:Y:S06]  /*5c2e0*/  BAR.SYNC.DEFER_BLOCKING 0x0 ;  /* 0x0000000000007b1d */ /* 0x000fec0000010000 */
[----:B--2---:R-:W2:Y:S04]  /*5c2f0*/  LDL.LU R100, [R1+0xba0] ;  /* 0x000ba00001647983 */ /* 0x004ea80000300800 */
[----:B------:R-:W2:Y:S04]  /*5c300*/  LDL.LU R101, [R1+0xba8] ;  /* 0x000ba80001657983 */ /* 0x000ea80000300800 */
[----:B------:R-:W2:Y:S04]  /*5c310*/  LDL.LU R102, [R1+0x7a0] ;  /* 0x0007a00001667983 */ /* 0x000ea80000300800 */
[----:B------:R-:W2:Y:S04]  /*5c320*/  LDL.LU R103, [R1+0x7a8] ;  /* 0x0007a80001677983 */ /* 0x000ea80000300800 */
[----:B------:R-:W1:Y:S01]  /*5c330*/  LDS.128 R116, [R8] ;  /* 0x0000000008747984 */ /* 0x000e620000000c00 */
[----:B------:R-:W-:Y:S06]  /*5c340*/  BAR.SYNC.DEFER_BLOCKING 0x0 ;  /* 0x0000000000007b1d */ /* 0x000fec0000010000 */
[----:B----4-:R-:W-:Y:S02]  /*5c350*/  STSM.16.M88.4 [R10], R120 ;  /* 0x000000780a007844 */ /* 0x010fe40000000200 */
[----:B------:R-:W-:Y:S01]  /*5c360*/  BAR.SYNC.DEFER_BLOCKING 0x0 ;  /* 0x0000000000007b1d */ /* 0x000fe20000010000 */
[----:B------:R-:W-:Y:S01]  /*5c370*/  MOV R154, R125 ;  /* 0x0000007d009a7202 */ /* 0x000fe20000000f00 */
[----:B------:R-:W-:-:S04]  /*5c380*/  IMAD.MOV.U32 R155, RZ, RZ, R127 ;  /* 0x000000ffff9b7224 */ /* 0x000fc800078e007f */
[----:B------:R-:W4:Y:S02]  /*5c390*/  LDS.128 R124, [R8] ;  /* 0x00000000087c7984 */ /* 0x000f240000000c00 */
[----:B------:R-:W-:Y:S06]  /*5c3a0*/  BAR.SYNC.DEFER_BLOCKING 0x0 ;  /* 0x0000000000007b1d */ /* 0x000fec0000010000 */
[----:B---3--:R-:W-:Y:S02]  /*5c3b0*/  STSM.16.M88.4 [R10], R152 ;  /* 0x000000980a007844 */ /* 0x008fe40000000200 */
[----:B------:R-:W-:Y:S06]  /*5c3c0*/  BAR.SYNC.DEFER_BLOCKING 0x0 ;  /* 0x0000000000007b1d */ /* 0x000fec0000010000 */
[----:B------:R-:W3:Y:S02]  /*5c3d0*/  LDS.128 R120, [R8] ;  /* 0x0000000008787984 */ /* 0x000ee40000000c00 */
[----:B------:R-:W-:Y:S06]  /*5c3e0*/  BAR.SYNC.DEFER_BLOCKING 0x0 ;  /* 0x0000000000007b1d */ /* 0x000fec0000010000 */
[----:B--2---:R2:W-:Y:S02]  /*5c3f0*/  STSM.16.M88.4 [R10], R100 ;  /* 0x000000640a007844 */ /* 0x0045e40000000200 */
[----:B------:R-:W-:Y:S06]  /*5c400*/  BAR.SYNC.DEFER_BLOCKING 0x0 ;  /* 0x0000000000007b1d */ /* 0x000fec0000010000 */
[----:B--2---:R-:W2:Y:S04]  /*5c410*/  LDL.LU R100, [R1+0x3a0] ;  /* 0x0003a00001647983 */ /* 0x004ea80000300800 */
[----:B------:R-:W2:Y:S04]  /*5c420*/  LDL.LU R101, [R1+0x3a8] ;  /* 0x0003a80001657983 */ /* 0x000ea80000300800 */
[----:B------:R-:W4:Y:S04]  /*5c430*/  LDL.LU R160, [R1+0xba4] ;  /* 0x000ba40001a07983 */ /* 0x000f280000300800 */
[----:B------:R-:W4:Y:S04]  /*5c440*/  LDL.LU R161, [R1+0xbac] ;  /* 0x000bac0001a17983 */ /* 0x000f280000300800 */
[----:B------:R-:W4:Y:S04]  /*5c450*/  LDL.LU R162, [R1+0x7a4] ;  /* 0x0007a40001a27983 */ /* 0x000f280000300800 */
[----:B------:R-:W4:Y:S04]  /*5c460*/  LDL.LU R163, [R1+0x7ac] ;  /* 0x0007ac0001a37983 */ /* 0x000f280000300800 */
[----:B------:R-:W3:Y:S04]  /*5c470*/  LDL.LU R164, [R1+0x3a4] ;  /* 0x0003a40001a47983 */ /* 0x000ee80000300800 */
[----:B------:R-:W3:Y:S04]  /*5c480*/  LDL.LU R165, [R1+0x3ac] ;  /* 0x0003ac0001a57983 */ /* 0x000ee80000300800 */
[----:B------:R-:W1:Y:S01]  /*5c490*/  LDS.128 R156, [R8] ;  /* 0x00000000089c7984 */ /* 0x000e620000000c00 */
[----:B------:R-:W-:-:S02]  /*5c4a0*/  IMAD.MOV.U32 R102, RZ, RZ, R128 ;  /* 0x000000ffff667224 */ /* 0x000fc400078e0080 */
[----:B------:R-:W-:Y:S01]  /*5c4b0*/  IMAD.MOV.U32 R103, RZ, RZ, R130 ;  /* 0x000000ffff677224 */ /* 0x000fe200078e0082 */
        /* <DEDUP_REMOVED lines=10> */
[----:B------:R-:W-:Y:S06]  /*5c560*/  BAR.SYNC.DEFER_BLOCKING 0x0 ;  /* 0x0000000000007b1d */ /* 0x000fec0000010000 */
        /* <DEDUP_REMOVED lines=118> */
[----:B------:R-:W2:Y:S04]  /*5ccd0*/  LDL.LU R216, [R1+0x3f0] ;  /* 0x0003f00001d87983 */ /* 0x000ea80000300800 */
[----:B------:R-:W2:Y:S04]  /*5cce0*/  LDL.LU R217, [R1+0x3f8] ;  /* 0x0003f80001d97983 */ /* 0x000ea80000300800 */
[----:B----4-:R-:W-:Y:S01]  /*5ccf0*/  STSM.16.M88.4 [R10], R208 ;  /* 0x000000d00a007844 */ /* 0x010fe20000000200 */
[----:B------:R-:W-:Y:S06]  /*5cd00*/  BAR.SYNC.DEFER_BLOCKING 0x0 ;  /* 0x0000000000007b1d */ /* 0x000fec0000010000 */
[----:B------:R-:W4:Y:S02]  /*5cd10*/  LDS.128 R212, [R8] ;  /* 0x0000000008d47984 */ /* 0x000f240000000c00 */
[----:B------:R-:W-:Y:S06]  /*5cd20*/  BAR.SYNC.DEFER_BLOCKING 0x0 ;  /* 0x0000000000007b1d */ /* 0x000fec0000010000 */
[----:B---3--:R3:W-:Y:S02]  /*5cd30*/  STSM.16.M88.4 [R10], R220 ;  /* 0x000000dc0a007844 */ /* 0x0087e40000000200 */
[----:B------:R-:W-:Y:S06]  /*5cd40*/  BAR.SYNC.DEFER_BLOCKING 0x0 ;  /* 0x0000000000007b1d */ /* 0x000fec0000010000 */
[----:B---3--:R-:W3:Y:S04]  /*5cd50*/  LDL.LU R220, [R1+0xbf4] ;  /* 0x000bf40001dc7983 */ /* 0x008ee80000300800 */
[----:B------:R-:W3:Y:S04]  /*5cd60*/  LDL.LU R221, [R1+0xbfc] ;  /* 0x000bfc0001dd7983 */ /* 0x000ee80000300800 */
[----:B------:R-:W3:Y:S04]  /*5cd70*/  LDL.LU R222, [R1+0x7f4] ;  /* 0x0007f40001de7983 */ /* 0x000ee80000300800 */
[----:B------:R-:W3:Y:S04]  /*5cd80*/  LDL.LU R223, [R1+0x7fc] ;  /* 0x0007fc0001df7983 */ /* 0x000ee80000300800 */
[----:B------:R-:W4:Y:S04]  /*5cd90*/  LDL.LU R224, [R1+0x3f4] ;  /* 0x0003f40001e07983 */ /* 0x000f280000300800 */
[----:B------:R-:W4:Y:S04]  /*5cda0*/  LDL.LU R225, [R1+0x3fc] ;  /* 0x0003fc0001e17983 */ /* 0x000f280000300800 */
[----:B------:R-:W1:Y:S01]  /*5cdb0*/  LDS.128 R208, [R8] ;  /* 0x0000000008d07984 */ /* 0x000e620000000c00 */
[----:B------:R-:W-:Y:S01]  /*5cdc0*/  BAR.SYNC.DEFER_BLOCKING 0x0 ;  /* 0x0000000000007b1d */ /* 0x000fe20000010000 */
[----:B------:R-:W-:Y:S01]  /*5cdd0*/  IMAD.MOV.U32 R219, RZ, RZ, R150 ;  /* 0x000000ffffdb7224 */ /* 0x000fe200078e0096 */
[----:B------:R-:W-:Y:S01]  /*5cde0*/  IADD3 R0, R7, 0x1, RZ ;  /* 0x0000000107007810 */ /* 0x000fe20007ffe0ff */
[----:B------:R-:W-:-:S02]  /*5cdf0*/  IMAD.MOV.U32 R226, RZ, RZ, R149 ;  /* 0x000000ffffe27224 */ /* 0x000fc400078e0095 */
[----:B------:R-:W-:-:S03]  /*5ce00*/  IMAD.MOV.U32 R227, RZ, RZ, R151 ;  /* 0x000000ffffe37224 */ /* 0x000fc600078e0097 */
[----:B------:R-:W1:Y:S01]  /*5ce10*/  LDC.64 R148, c[0x0][0x228] ;  /* 0x00008a00ff947b82 */ /* 0x000e620000000a00 */
[----:B--2---:R2:W-:Y:S07]  /*5ce20*/  STSM.16.M88.4 [R10], R100 ;  /* 0x000000640a007844 */ /* 0x0045ee0000000200 */
[----:B------:R-:W-:Y:S08]  /*5ce30*/  BAR.SYNC.DEFER_BLOCKING 0x0 ;  /* 0x0000000000007b1d */ /* 0x000ff00000010000 */
[----:B--2---:R-:W2:Y:S08]  /*5ce40*/  LDC.64 R102, c[0x0][0x228] ;  /* 0x00008a00ff667b82 */ /* 0x004eb00000000a00 */
[----:B------:R-:W1:Y:S01]  /*5ce50*/  LDC.64 R100, c[0x0][0x228] ;  /* 0x00008a00ff647b82 */ /* 0x000e620000000a00 */
[----:B------:R-:W1:Y:S07]  /*5ce60*/  LDS.128 R144, [R8] ;  /* 0x0000000008907984 */ /* 0x000e6e0000000c00 */
[----:B------:R-:W-:Y:S06]  /*5ce70*/  BAR.SYNC.DEFER_BLOCKING 0x0 ;  /* 0x0000000000007b1d */ /* 0x000fec0000010000 */
[----:B------:R-:W-:Y:S02]  /*5ce80*/  STSM.16.M88.4 [R10], R216 ;  /* 0x000000d80a007844 */ /* 0x000fe40000000200 */
[----:B------:R-:W-:Y:S06]  /*5ce90*/  BAR.SYNC.DEFER_BLOCKING 0x0 ;  /* 0x0000000000007b1d */ /* 0x000fec0000010000 */
[----:B------:R-:W1:Y:S02]  /*5cea0*/  LDS.128 R216, [R8] ;  /* 0x0000000008d87984 */ /* 0x000e640000000c00 */
[----:B------:R-:W-:Y:S06]  /*5ceb0*/  BAR.SYNC.DEFER_BLOCKING 0x0 ;  /* 0x0000000000007b1d */ /* 0x000fec0000010000 */
[----:B---3--:R-:W-:Y:S02]  /*5cec0*/  STSM.16.M88.4 [R10], R220 ;  /* 0x000000dc0a007844 */ /* 0x008fe40000000200 */
[----:B------:R-:W-:Y:S06]  /*5ced0*/  BAR.SYNC.DEFER_BLOCKING 0x0 ;  /* 0x0000000000007b1d */ /* 0x000fec0000010000 */
[----:B------:R-:W3:Y:S02]  /*5cee0*/  LDS.128 R220, [R8] ;  /* 0x0000000008dc7984 */ /* 0x000ee40000000c00 */
[----:B------:R-:W-:Y:S01]  /*5cef0*/  BAR.SYNC.DEFER_BLOCKING 0x0 ;  /* 0x0000000000007b1d */ /* 0x000fe20000010000 */
[----:B--2---:R-:W-:-:S05]  /*5cf00*/  ISETP.GE.AND P3, PT, R0, R103, PT ;  /* 0x000000670000720c */ /* 0x004fca0003f66270 */
[----:B------:R-:W2:Y:S04]  /*5cf10*/  LDL.LU R103, [R1+0x800] ;  /* 0x0008000001677983 */ /* 0x000ea80000300800 */
[----:B----4-:R4:W-:Y:S04]  /*5cf20*/  STSM.16.M88.4 [R10], R224 ;  /* 0x000000e00a007844 */ /* 0x0109e80000000200 */
[----:B----4-:R-:W4:Y:S01]  /*5cf30*/  LDL.LU R10, [R1+0xe00] ;  /* 0x000e0000010a7983 */ /* 0x010f220000300800 */
[----:B------:R-:W3:Y:S08]  /*5cf40*/  LDC R225, c[0x0][0x248] ;  /* 0x00009200ffe17b82 */ /* 0x000ef00000000800 */
[----:B------:R-:W-:Y:S08]  /*5cf50*/  BAR.SYNC.DEFER_BLOCKING 0x0 ;  /* 0x0000000000007b1d */ /* 0x000ff00000010000 */
[----:B------:R-:W3:Y:S01]  /*5cf60*/  LDC R226, c[0x0][0x248] ;  /* 0x00009200ffe27b82 */ /* 0x000ee20000000800 */
[C---:B-1----:R-:W-:Y:S01]  /*5cf70*/  ISETP.GE.AND P4, PT, R7.reuse, R101, PT ;  /* 0x000000650700720c */ /* 0x042fe20003f86270 */
[----:B------:R-:W-:-:S03]  /*5cf80*/  IMAD R0, R7, R6, RZ ;  /* 0x0000000607007224 */ /* 0x000fc600078e02ff */
[----:B------:R-:W-:Y:S01]  /*5cf90*/  ISETP.LT.AND P4, PT, R11, R100, !P4 ;  /* 0x000000640b00720c */ /* 0x000fe20006781270 */
[C---:B------:R-:W-:Y:S01]  /*5cfa0*/  IMAD.WIDE R150, R0.reuse, 0x4, R2 ;  /* 0x0000000400967825 */ /* 0x040fe200078e0202 */
[----:B------:R-:W-:Y:S01]  /*5cfb0*/  ISETP.LT.AND P5, PT, R9, R252, !P3 ;  /* 0x000000fc0900720c */ /* 0x000fe20005fa1270 */
[----:B------:R-:W1:Y:S02]  /*5cfc0*/  LDC R227, c[0x0][0x228] ;  /* 0x00008a00ffe37b82 */ /* 0x000e640000000800 */
[----:B---3--:R-:W-:-:S06]  /*5cfd0*/  IMAD.IADD R6, R0, 0x1, R225 ;  /* 0x0000000100067824 */ /* 0x008fcc00078e02e1 */
[----:B------:R-:W3:Y:S01]  /*5cfe0*/  LDC R252, c[0x0][0x22c] ;  /* 0x00008b00fffc7b82 */ /* 0x000ee20000000800 */
[----:B------:R-:W-:-:S04]  /*5cff0*/  IMAD.WIDE R224, R0, 0x4, R4 ;  /* 0x0000000400e07825 */ /* 0x000fc800078e0204 */
[----:B------:R-:W-:Y:S02]  /*5d000*/  IMAD.IADD R0, R6, 0x1, R226 ;  /* 0x0000000106007824 */ /* 0x000fe400078e02e2 */
[----:B------:R-:W-:Y:S01]  /*5d010*/  VIADD R101, R7, 0x2 ;  /* 0x0000000207657836 */ /* 0x000fe20000000000 */
[----:B----4-:R4:W-:Y:S01]  /*5d020*/  @P2 STG.E desc[UR60][R150.64], R10 ;  /* 0x0000000a96002986 */ /* 0x0109e2000c10193c */
[----:B------:R-:W-:-:S03]  /*5d030*/  ISETP.LT.AND P2, PT, R11, R102, !P3 ;  /* 0x000000660b00720c */ /* 0x000fc60005f41270 */
[----:B--2---:R2:W-:Y:S01]  /*5d040*/  @P4 STG.E desc[UR60][R224.64], R103 ;  /* 0x00000067e0004986 */ /* 0x0045e2000c10193c */
[----:B----4-:R-:W-:-:S03]  /*5d050*/  IMAD.WIDE R150, R6, 0x4, R4 ;  /* 0x0000000406967825 */ /* 0x010fc600078e0204 */
[----:B--2---:R-:W2:Y:S01]  /*5d060*/  LDL.LU R225, [R1+0x400] ;  /* 0x0004000001e17983 */ /* 0x004ea20000300800 */
[----:B------:R-:W-:Y:S01]  /*5d070*/  IMAD.WIDE R102, R6, 0x4, R2 ;  /* 0x0000000406667825 */ /* 0x000fe200078e0202 */
[----:B------:R-:W4:Y:S02]  /*5d080*/  LDC R224, c[0x0][0x22c] ;  /* 0x00008b00ffe07b82 */ /* 0x000f240000000800 */
[----:B------:R-:W2:Y:S04]  /*5d090*/  LDL.LU R226, [R1+0x804] ;  /* 0x0008040001e27983 */ /* 0x000ea80000300800 */
[----:B------:R-:W2:Y:S01]  /*5d0a0*/  LDL.LU R6, [R1+0xc00] ;  /* 0x000c000001067983 */ /* 0x000ea20000300800 */
[----:B---3--:R-:W-:Y:S02]  /*5d0b0*/  ISETP.GE.AND P4, PT, R101, R252, PT ;  /* 0x000000fc6500720c */ /* 0x008fe40003f86270 */
[----:B------:R-:W-:Y:S01]  /*5d0c0*/  IADD3 R10, R7, 0x3, RZ ;  /* 0x00000003070a7810 */ /* 0x000fe20007ffe0ff */
[----:B------:R-:W3:Y:S01]  /*5d0d0*/  LDL.LU R101, [R1+0xe04] ;  /* 0x000e040001657983 */ /* 0x000ee20000300800 */
[----:B------:R-:W1:Y:S02]  /*5d0e0*/  LDC R252, c[0x0][0x228] ;  /* 0x00008a00fffc7b82 */ /* 0x000e640000000800 */
[----:B----4-:R-:W-:-:S06]  /*5d0f0*/  ISETP.GE.AND P3, PT, R10, R224, PT ;  /* 0x000000e00a00720c */ /* 0x010fcc0003f66270 */
[----:B------:R-:W4:Y:S01]  /*5d100*/  LDC R224, c[0x0][0x228] ;  /* 0x00008a00ffe07b82 */ /* 0x000f220000000800 */
[----:B------:R-:W3:Y:S01]  /*5d110*/  LDL.LU R10, [R1+0x404] ;  /* 0x00040400010a7983 */ /* 0x000ee20000300800 */
[----:B-1----:R-:W-:Y:S02]  /*5d120*/  ISETP.LT.AND P6, PT, R11, R252, !P4 ;  /* 0x000000fc0b00720c */ /* 0x002fe400067c1270 */
[----:B------:R-:W-:-:S04]  /*5d130*/  ISETP.LT.AND P4, PT, R9, R227, !P4 ;  /* 0x000000e30900720c */ /* 0x000fc80006781270 */
[----:B------:R-:W1:Y:S01]  /*5d140*/  LDC R252, c[0x0][0x248] ;  /* 0x00009200fffc7b82 */ /* 0x000e620000000800 */
[----:B------:R-:W3:Y:S04]  /*5d150*/  LDL.LU R227, [R1+0xe08] ;  /* 0x000e080001e37983 */ /* 0x000ee80000300800 */
[----:B--2---:R2:W-:Y:S04]  /*5d160*/  @P5 STG.E desc[UR60][R102.64], R6 ;  /* 0x0000000666005986 */ /* 0x0045e8000c10193c */
[----:B------:R4:W-:Y:S01]  /*5d170*/  @P2 STG.E desc[UR60][R150.64], R225 ;  /* 0x000000e196002986 */ /* 0x0009e2000c10193c */
[----:B--2---:R-:W-:Y:S01]  /*5d180*/  VIADD R6, R7, 0x4 ;  /* 0x0000000407067836 */ /* 0x004fe20000000000 */
[----:B------:R-:W2:Y:S08]  /*5d190*/  LDC.64 R102, c[0x0][0x228] ;  /* 0x00008a00ff667b82 */ /* 0x000eb00000000a00 */
[----:B----4-:R-:W4:Y:S08]  /*5d1a0*/  LDC R225, c[0x0][0x228] ;  /* 0x00008a00ffe17b82 */ /* 0x010f300000000800 */
[----:B------:R-:W1:Y:S01]  /*5d1b0*/  LDC R151, c[0x0][0x248] ;  /* 0x00009200ff977b82 */ /* 0x000e620000000800 */
[----:B------:R-:W-:-:S02]  /*5d1c0*/  ISETP.LT.AND P5, PT, R11, R224, !P3 ;  /* 0x000000e00b00720c */ /* 0x000fc40005fa1270 */
[----:B------:R-:W-:-:S05]  /*5d1d0*/  ISETP.GE.AND P2, PT, R6, R149, PT ;  /* 0x000000950600720c */ /* 0x000fca0003f46270 */
[----:B------:R-:W2:Y:S01]  /*5d1e0*/  LDC R149, c[0x0][0x228] ;  /* 0x00008a00ff957b82 */ /* 0x000ea20000000800 */
[----:B----4-:R-:W-:Y:S01]  /*5d1f0*/  ISETP.LT.AND P3, PT, R9, R225, !P3 ;  /* 0x000000e10900720c */ /* 0x010fe20005f61270 */
[C---:B------:R-:W-:Y:S01]  /*5d200*/  IMAD.WIDE R224, R0.reuse, 0x4, R2 ;  /* 0x0000000400e07825 */ /* 0x040fe200078e0202 */
[----:B-1----:R-:W-:-:S03]  /*5d210*/  IADD3 R6, R0, R151, RZ ;  /* 0x0000009700067210 */ /* 0x002fc60007ffe0ff */
[----:B------:R-:W-:Y:S02]  /*5d220*/  IMAD.WIDE R150, R0, 0x4, R4 ;  /* 0x0000000400967825 */ /* 0x000fe400078e0204 */
[----:B------:R-:W1:Y:S01]  /*5d230*/  LDC R0, c[0x0][0x228] ;  /* 0x00008a00ff007b82 */ /* 0x000e620000000800 */
[----:B---3--:R3:W-:Y:S07]  /*5d240*/  @P4 STG.E desc[UR60][R224.64], R101 ;  /* 0x00000065e0004986 */ /* 0x0087ee000c10193c */
[----:B---3--:R-:W3:Y:S01]  /*5d250*/  LDC R101, c[0x0][0x228] ;  /* 0x00008a00ff657b82 */ /* 0x008ee20000000800 */
[----:B-1----:R-:W-:-:S07]  /*5d260*/  ISETP.LT.AND P4, PT, R9, R0, !P2 ;  /* 0x000000000900720c */ /* 0x002fce0005781270 */
[----:B------:R-:W1:Y:S01]  /*5d270*/  LDC R0, c[0x0][0x248] ;  /* 0x00009200ff007b82 */ /* 0x000e620000000800 */
[----:B------:R4:W-:Y:S01]  /*5d280*/  @P6 STG.E desc[UR60][R150.64], R226 ;  /* 0x000000e296006986 */ /* 0x0009e2000c10193c */
[----:B------:R-:W-:-:S04]  /*5d290*/  IMAD.WIDE R224, R6, 0x4, R2 ;  /* 0x0000000406e07825 */ /* 0x000fc800078e0202 */
[C---:B----4-:R-:W-:Y:S02]  /*5d2a0*/  IMAD.WIDE R150, R6.reuse, 0x4, R4 ;  /* 0x0000000406967825 */ /* 0x050fe400078e0204 */
[----:B------:R-:W4:Y:S02]  /*5d2b0*/  LDC R226, c[0x0][0x22c] ;  /* 0x00008b00ffe27b82 */ /* 0x000f240000000800 */
[----:B-1----:R-:W-:Y:S02]  /*5d2c0*/  IMAD.IADD R0, R6, 0x1, R0 ;  /* 0x0000000106007824 */ /* 0x002fe400078e0200 */
[----:B------:R-:W2:Y:S01]  /*5d2d0*/  LDL.LU R6, [R1+0xc04] ;  /* 0x000c040001067983 */ /* 0x000ea20000300800 */
[----:B------:R-:W-:-:S03]  /*5d2e0*/  ISETP.LT.AND P2, PT, R11, R148, !P2 ;  /* 0x000000940b00720c */ /* 0x000fc60005741270 */
[----:B--2---:R1:W-:Y:S04]  /*5d2f0*/  @P3 STG.E desc[UR60][R224.64], R6 ;  /* 0x00000006e0003986 */ /* 0x0043e8000c10193c */
[----:B------:R2:W-:Y:S01]  /*5d300*/  @P5 STG.E desc[UR60][R150.64], R10 ;  /* 0x0000000a96005986 */ /* 0x0005e2000c10193c */
[----:B-1----:R-:W-:-:S04]  /*5d310*/  IMAD.WIDE R224, R0, 0x4, R2 ;  /* 0x0000000400e07825 */ /* 0x002fc800078e0202 */
[C---:B--2---:R-:W-:Y:S01]  /*5d320*/  VIADD R10, R7.reuse, 0x6 ;  /* 0x00000006070a7836 */ /* 0x044fe20000000000 */
[----:B------:R1:W-:Y:S04]  /*5d330*/  @P4 STG.E desc[UR60][R224.64], R227 ;  /* 0x000000e3e0004986 */ /* 0x0003e8000c10193c */
[----:B----4-:R-:W-:Y:S02]  /*5d340*/  ISETP.GE.AND P3, PT, R10, R226, PT ;  /* 0x000000e20a00720c */ /* 0x010fe40003f66270 */
[----:B------:R-:W2:Y:S01]  /*5d350*/  LDL.LU R226, [R1+0x808] ;  /* 0x0008080001e27983 */ /* 0x000ea20000300800 */
[----:B------:R-:W-:-:S03]  /*5d360*/  VIADD R6, R7, 0x5 ;  /* 0x0000000507067836 */ /* 0x000fc60000000000 */
[----:B------:R-:W4:Y:S01]  /*5d370*/  LDL.LU R10, [R1+0x408] ;  /* 0x00040800010a7983 */ /* 0x000f220000300800 */
[----:B-1----:R-:W1:Y:S01]  /*5d380*/  LDC R225, c[0x0][0x248] ;  /* 0x00009200ffe17b82 */ /* 0x002e620000000800 */
[----:B------:R-:W-:Y:S02]  /*5d390*/  ISETP.GE.AND P5, PT, R6, R103, PT ;  /* 0x000000670600720c */ /* 0x000fe40003fa6270 */
[C---:B------:R-:W-:Y:S02]  /*5d3a0*/  IADD3 R6, R0.reuse, R252, RZ ;  /* 0x000000fc00067210 */ /* 0x040fe40007ffe0ff */
[----:B------:R-:W-:Y:S01]  /*5d3b0*/  ISETP.LT.AND P6, PT, R11, R102, !P5 ;  /* 0x000000660b00720c */ /* 0x000fe20006fc1270 */
[----:B------:R-:W-:Y:S01]  /*5d3c0*/  IMAD.WIDE R102, R0, 0x4, R4 ;  /* 0x0000000400667825 */ /* 0x000fe200078e0204 */
[----:B---3--:R-:W-:Y:S01]  /*5d3d0*/  ISETP.LT.AND P4, PT, R9, R101, !P5 ;  /* 0x000000650900720c */ /* 0x008fe20006f81270 */
[----:B------:R-:W3:Y:S02]  /*5d3e0*/  LDC R227, c[0x0][0x22c] ;  /* 0x00008b00ffe37b82 */ /* 0x000ee40000000800 */
[----:B------:R-:W-:-:S06]  /*5d3f0*/  IMAD.WIDE R150, R6, 0x4, R2 ;  /* 0x0000000406967825 */ /* 0x000fcc00078e0202 */
[----:B------:R-:W3:Y:S01]  /*5d400*/  LDC R101, c[0x0][0x228] ;  /* 0x00008a00ff657b82 */ /* 0x000ee20000000800 */
[----:B-1----:R-:W-:-:S07]  /*5d410*/  IMAD.IADD R0, R6, 0x1, R225 ;  /* 0x0000000106007824 */ /* 0x002fce00078e02e1 */
[----:B------:R-:W1:Y:S01]  /*5d420*/  LDC R252, c[0x0][0x228] ;  /* 0x00008a00fffc7b82 */ /* 0x000e620000000800 */
[----:B------:R-:W-:Y:S02]  /*5d430*/  IMAD.WIDE R224, R6, 0x4, R4 ;  /* 0x0000000406e07825 */ /* 0x000fe400078e0204 */
[----:B------:R-:W3:Y:S01]  /*5d440*/  LDL.LU R6, [R1+0xc08] ;  /* 0x000c080001067983 */ /* 0x000ee20000300800 */
[----:B------:R-:W-:-:S04]  /*5d450*/  ISETP.LT.AND P5, PT, R9, R149, !P3 ;  /* 0x000000950900720c */ /* 0x000fc80005fa1270 */
[----:B------:R-:W1:Y:S01]  /*5d460*/  LDC.64 R148, c[0x0][0x228] ;  /* 0x00008a00ff947b82 */ /* 0x000e620000000a00 */
[----:B--2---:R2:W-:Y:S07]  /*5d470*/  @P2 STG.E desc[UR60][R102.64], R226 ;  /* 0x000000e266002986 */ /* 0x0045ee000c10193c */
[----:B--2---:R-:W2:Y:S08]  /*5d480*/  LDC R226, c[0x0][0x248] ;  /* 0x00009200ffe27b82 */ /* 0x004eb00000000800 */
[----:B------:R-:W1:Y:S01]  /*5d490*/  LDC.64 R102, c[0x0][0x228] ;  /* 0x00008a00ff667b82 */ /* 0x000e620000000a00 */
[----:B---3--:R2:W-:Y:S02]  /*5d4a0*/  @P4 STG.E desc[UR60][R150.64], R6 ;  /* 0x0000000696004986 */ /* 0x0085e4000c10193c */
[----:B--2---:R-:W-:-:S02]  /*5d4b0*/  IADD3 R6, R0, R226, RZ ;  /* 0x000000e200067210 */ /* 0x004fc40007ffe0ff */
[----:B------:R-:W2:Y:S01]  /*5d4c0*/  LDL.LU R226, [R1+0xe0c] ;  /* 0x000e0c0001e27983 */ /* 0x000ea20000300800 */
[----:B------:R-:W-:-:S03]  /*5d4d0*/  IMAD.WIDE R150, R0, 0x4, R2 ;  /* 0x0000000400967825 */ /* 0x000fc600078e0202 */
[----:B----4-:R3:W-:Y:S02]  /*5d4e0*/  @P6 STG.E desc[UR60][R224.64], R10 ;  /* 0x0000000ae0006986 */ /* 0x0107e4000c10193c */
[----:B---3--:R-:W-:Y:S02]  /*5d4f0*/  IMAD.WIDE R224, R0, 0x4, R4 ;  /* 0x0000000400e07825 */ /* 0x008fe400078e0204 */
[----:B------:R-:W3:Y:S01]  /*5d500*/  LDL.LU R0, [R1+0x80c] ;  /* 0x00080c0001007983 */ /* 0x000ee20000300800 */
[----:B------:R-:W-:Y:S01]  /*5d510*/  ISETP.LT.AND P4, PT, R11, R101, !P3 ;  /* 0x000000650b00720c */ /* 0x000fe20005f81270 */
[----:B------:R-:W-:-:S05]  /*5d520*/  VIADD R101, R7, 0x7 ;  /* 0x0000000707657836 */ /* 0x000fca0000000000 */
[----:B------:R-:W-:Y:S02]  /*5d530*/  ISETP.GE.AND P3, PT, R101, R227, PT ;  /* 0x000000e36500720c */ /* 0x000fe40003f66270 */
[----:B------:R-:W4:Y:S01]  /*5d540*/  LDL.LU R101, [R1+0xc0c] ;  /* 0x000c0c0001657983 */ /* 0x000f220000300800 */
[----:B------:R-:W-:Y:S01]  /*5d550*/  VIADD R10, R7, 0x8 ;  /* 0x00000008070a7836 */ /* 0x000fe20000000000 */
[----:B-1----:R-:W-:Y:S02]  /*5d560*/  ISETP.LT.AND P6, PT, R9, R252, !P3 ;  /* 0x000000fc0900720c */ /* 0x002fe40005fc1270 */
[----:B------:R-:W4:Y:S02]  /*5d570*/  LDL.LU R252, [R1+0x810] ;  /* 0x0008100001fc7983 */ /* 0x000f240000300800 */
[----:B------:R-:W-:Y:S02]  /*5d580*/  ISETP.GE.AND P2, PT, R10, R149, PT ;  /* 0x000000950a00720c */ /* 0x000fe40003f46270 */
[----:B--2---:R1:W-:Y:S02]  /*5d590*/  @P5 STG.E desc[UR60][R150.64], R226 ;  /* 0x000000e296005986 */ /* 0x0043e4000c10193c */
[----:B-1----:R-:W1:Y:S02]  /*5d5a0*/  LDC R226, c[0x0][0x228] ;  /* 0x00008a00ffe27b82 */ /* 0x002e640000000800 */
[----:B---3--:R2:W-:Y:S01]  /*5d5b0*/  @P4 STG.E desc[UR60][R224.64], R0 ;  /* 0x00000000e0004986 */ /* 0x0085e2000c10193c */
[----:B-1----:R-:W-:-:S05]  /*5d5c0*/  ISETP.LT.AND P4, PT, R11, R226, !P3 ;  /* 0x000000e20b00720c */ /* 0x002fca0005f81270 */
[----:B------:R-:W1:Y:S02]  /*5d5d0*/  LDC R226, c[0x0][0x228] ;  /* 0x00008a00ffe27b82 */ /* 0x000e640000000800 */
[----:B-1----:R-:W-:-:S06]  /*5d5e0*/  ISETP.LT.AND P3, PT, R9, R226, !P2 ;  /* 0x000000e20900720c */ /* 0x002fcc0005761270 */
[----:B------:R-:W1:Y:S01]  /*5d5f0*/  LDC R226, c[0x0][0x248] ;  /* 0x00009200ffe27b82 */ /* 0x000e620000000800 */
[----:B------:R-:W-:Y:S01]  /*5d600*/  ISETP.LT.AND P5, PT, R11, R148, !P2 ;  /* 0x000000940b00720c */ /* 0x000fe200057a1270 */
[----:B------:R-:W-:-:S04]  /*5d610*/  IMAD.WIDE R148, R6, 0x4, R2 ;  /* 0x0000000406947825 */ /* 0x000fc800078e0202 */
[C---:B-1----:R-:W-:Y:S02]  /*5d620*/  IMAD.IADD R10, R6.reuse, 0x1, R226 ;  /* 0x00000001060a7824 */ /* 0x042fe400078e02e2 */
[----:B------:R-:W1:Y:S01]  /*5d630*/  LDC R226, c[0x0][0x248] ;  /* 0x00009200ffe27b82 */ /* 0x000e620000000800 */
[----:B------:R-:W-:Y:S01]  /*5d640*/  IMAD.WIDE R150, R6, 0x4, R4 ;  /* 0x0000000406967825 */ /* 0x000fe200078e0204 */
[----:B----4-:R3:W-:Y:S03]  /*5d650*/  @P6 STG.E desc[UR60][R148.64], R101 ;  /* 0x0000006594006986 */ /* 0x0107e6000c10193c */
[----:B--2---:R-:W-:-:S03]  /*5d660*/  IMAD.WIDE R224, R10, 0x4, R2 ;  /* 0x000000040ae07825 */ /* 0x004fc600078e0202 */
[----:B---3--:R-:W2:Y:S01]  /*5d670*/  LDC R101, c[0x0][0x228] ;  /* 0x00008a00ff657b82 */ /* 0x008ea20000000800 */
[C---:B-1----:R-:W-:Y:S02]  /*5d680*/  IMAD.IADD R6, R10.reuse, 0x1, R226 ;  /* 0x000000010a067824 */ /* 0x042fe400078e02e2 */
[----:B------:R-:W-:Y:S02]  /*5d690*/  IMAD.WIDE R226, R10, 0x4, R4 ;  /* 0x000000040ae27825 */ /* 0x000fe400078e0204 */
[----:B------:R-:W3:Y:S04]  /*5d6a0*/  LDL.LU R10, [R1+0x10] ;  /* 0x00001000010a7983 */ /* 0x000ee80000300800 */
[----:B------:R-:W4:Y:S04]  /*5d6b0*/  LDL.LU R148, [R1+0x40c] ;  /* 0x00040c0001947983 */ /* 0x000f280000300800 */
[----:B------:R-:W2:Y:S01]  /*5d6c0*/  LDL.LU R149, [R1+0xe10] ;  /* 0x000e100001957983 */ /* 0x000ea20000300800 */
[----:B------:R-:W-:-:S05]  /*5d6d0*/  VIADD R0, R7, 0x9 ;  /* 0x0000000907007836 */ /* 0x000fca0000000000 */
[----:B------:R-:W-:Y:S01]  /*5d6e0*/  ISETP.GE.AND P2, PT, R0, R103, PT ;  /* 0x000000670000720c */ /* 0x000fe20003f46270 */
[----:B----4-:R1:W-:Y:S04]  /*5d6f0*/  @P4 STG.E desc[UR60][R150.64], R148 ;  /* 0x0000009496004986 */ /* 0x0103e8000c10193c */
[----:B-1----:R-:W4:Y:S01]  /*5d700*/  LDL.LU R150, [R1+0x410] ;  /* 0x0004100001967983 */ /* 0x002f220000300800 */
[----:B------:R-:W1:Y:S03]  /*5d710*/  LDC R148, c[0x0][0x22c] ;  /* 0x00008b00ff947b82 */ /* 0x000e660000000800 */
[----:B--2---:R2:W-:Y:S01]  /*5d720*/  @P3 STG.E desc[UR60][R224.64], R149 ;  /* 0x00000095e0003986 */ /* 0x0045e2000c10193c */
[----:B------:R-:W-:-:S04]  /*5d730*/  IADD3 R0, R7, 0xa, RZ ;  /* 0x0000000a07007810 */ /* 0x000fc80007ffe0ff */
[----:B------:R-:W3:Y:S08]  /*5d740*/  LDC R151, c[0x0][0x228] ;  /* 0x00008a00ff977b82 */ /* 0x000ef00000000800 */
[----:B--2---:R-:W2:Y:S01]  /*5d750*/  LDC R149, c[0x0][0x248] ;  /* 0x00009200ff957b82 */ /* 0x004ea20000000800 */
[----:B------:R-:W-:Y:S02]  /*5d760*/  ISETP.LT.AND P4, PT, R9, R101, !P2 ;  /* 0x000000650900720c */ /* 0x000fe40005781270 */
[----:B------:R-:W-:Y:S01]  /*5d770*/  ISETP.LT.AND P3, PT, R11, R102, !P2 ;  /* 0x000000660b00720c */ /* 0x000fe20005761270 */
[----:B------:R-:W-:Y:S01]  /*5d780*/  IMAD.WIDE R102, R6, 0x4, R2 ;  /* 0x0000000406667825 */ /* 0x000fe200078e0202 */
[----:B-1----:R-:W-:-:S03]  /*5d790*/  ISETP.GE.AND P2, PT, R0, R148, PT ;  /* 0x000000940000720c */ /* 0x002fc60003f46270 */
[----:B------:R-:W1:Y:S01]  /*5d7a0*/  LDC R101, c[0x0][0x228] ;  /* 0x00008a00ff657b82 */ /* 0x000e620000000800 */
[----:B------:R3:W-:Y:S07]  /*5d7b0*/  @P5 STG.E desc[UR60][R226.64], R252 ;  /* 0x000000fce2005986 */ /* 0x0007ee000c10193c */
[----:B------:R-:W4:Y:S01]  /*5d7c0*/  LDC R224, c[0x0][0x228] ;  /* 0x00008a00ffe07b82 */ /* 0x000f220000000800 */
[----:B--2---:R-:W-:-:S07]  /*5d7d0*/  IMAD.IADD R0, R6, 0x1, R149 ;  /* 0x0000000106007824 */ /* 0x004fce00078e0295 */
[----:B---3--:R-:W2:Y:S01]  /*5d7e0*/  LDC R252, c[0x0][0x22c] ;  /* 0x00008b00fffc7b82 */ /* 0x008ea20000000800 */
[----:B------:R-:W-:-:S07]  /*5d7f0*/  IMAD.WIDE R148, R6, 0x4, R4 ;  /* 0x0000000406947825 */ /* 0x000fce00078e0204 */
[----:B------:R-:W3:Y:S08]  /*5d800*/  LDC R6, c[0x0][0x228] ;  /* 0x00008a00ff067b82 */ /* 0x000ef00000000800 */
[----:B------:R-:W2:Y:S08]  /*5d810*/  LDC R227, c[0x0][0x22c] ;  /* 0x00008b00ffe37b82 */ /* 0x000eb00000000800 */
[----:B------:R-:W2:Y:S01]  /*5d820*/  LDC R226, c[0x0][0x228] ;  /* 0x00008a00ffe27b82 */ /* 0x000ea20000000800 */
[----:B---3--:R-:W-:-:S07]  /*5d830*/  ISETP.LT.AND P5, PT, R9, R6, !P2 ;  /* 0x000000060900720c */ /* 0x008fce00057a1270 */
[----:B------:R-:W3:Y:S01]  /*5d840*/  LDC R225, c[0x0][0x228] ;  /* 0x00008a00ffe17b82 */ /* 0x000ee20000000800 */
[----:B-1----:R-:W-:Y:S01]  /*5d850*/  ISETP.LT.AND P2, PT, R11, R101, !P2 ;  /* 0x000000650b00720c */ /* 0x002fe20005741270 */
[----:B------:R-:W-:Y:S01]  /*5d860*/  VIADD R101, R7, 0xb ;  /* 0x0000000b07657836 */ /* 0x000fe20000000000 */
[----:B----4-:R1:W-:Y:S05]  /*5d870*/  @P4 STG.E desc[UR60][R102.64], R150 ;  /* 0x0000009666004986 */ /* 0x0103ea000c10193c */
[----:B-1----:R-:W1:Y:S01]  /*5d880*/  LDC R150, c[0x0][0x248] ;  /* 0x00009200ff967b82 */ /* 0x002e620000000800 */
[----:B------:R4:W-:Y:S01]  /*5d890*/  @P3 STG.E desc[UR60][R148.64], R10 ;  /* 0x0000000a94003986 */ /* 0x0009e2000c10193c */
[----:B------:R-:W-:Y:S01]  /*5d8a0*/  IMAD.WIDE R102, R0, 0x4, R2 ;  /* 0x0000000400667825 */ /* 0x000fe200078e0202 */
[----:B--2---:R-:W-:-:S03]  /*5d8b0*/  ISETP.GE.AND P4, PT, R101, R252, PT ;  /* 0x000000fc6500720c */ /* 0x004fc60003f86270 */
[C---:B----4-:R-:W-:Y:S01]  /*5d8c0*/  IMAD.WIDE R148, R0.reuse, 0x4, R4 ;  /* 0x0000000400947825 */ /* 0x050fe200078e0204 */
[----:B-1----:R-:W-:Y:S02]  /*5d8d0*/  IADD3 R6, R0, R150, RZ ;  /* 0x0000009600067210 */ /* 0x002fe40007ffe0ff */
[----:B------:R-:W2:Y:S04]  /*5d8e0*/  LDL.LU R150, [R1+0x414] ;  /* 0x0004140001967983 */ /* 0x000ea80000300800 */
[----:B------:R-:W4:Y:S04]  /*5d8f0*/  LDL.LU R0, [R1+0x814] ;  /* 0x0008140001007983 */ /* 0x000f280000300800 */
[----:B------:R-:W3:Y:S01]  /*5d900*/  LDL.LU R252, [R1+0xe14] ;  /* 0x000e140001fc7983 */ /* 0x000ee20000300800 */
[----:B------:R-:W-:Y:S01]  /*5d910*/  VIADD R10, R7, 0xc ;  /* 0x0000000c070a7836 */ /* 0x000fe20000000000 */
[----:B------:R-:W-:-:S02]  /*5d920*/  ISETP.LT.AND P6, PT, R11, R224, !P4 ;  /* 0x000000e00b00720c */ /* 0x000fc400067c1270 */
[----:B------:R-:W2:Y:S02]  /*5d930*/  LDL.LU R101, [R1+0x14] ;  /* 0x0000140001657983 */ /* 0x000ea40000300800 */
[----:B------:R-:W-:Y:S01]  /*5d940*/  ISETP.GE.AND P3, PT, R10, R227, PT ;  /* 0x000000e30a00720c */ /* 0x000fe20003f66270 */
[----:B------:R-:W1:Y:S01]  /*5d950*/  LDC R224, c[0x0][0x228] ;  /* 0x00008a00ffe07b82 */ /* 0x000e620000000800 */
[----:B------:R-:W-:Y:S01]  /*5d960*/  ISETP.LT.AND P4, PT, R9, R151, !P4 ;  /* 0x000000970900720c */ /* 0x000fe20006781270 */
[----:B------:R-:W2:Y:S06]  /*5d970*/  LDL.LU R10, [R1+0x818] ;  /* 0x00081800010a7983 */ /* 0x000eac0000300800 */
[----:B------:R-:W1:Y:S01]  /*5d980*/  LDC R227, c[0x0][0x22c] ;  /* 0x00008b00ffe37b82 */ /* 0x000e620000000800 */
[----:B---3--:R3:W-:Y:S04]  /*5d990*/  @P5 STG.E desc[UR60][R102.64], R252 ;  /* 0x000000fc66005986 */ /* 0x0087e8000c10193c */
[----:B----4-:R4:W-:Y:S03]  /*5d9a0*/  @P2 STG.E desc[UR60][R148.64], R0 ;  /* 0x0000000094002986 */ /* 0x0109e6000c10193c */
[----:B---3--:R-:W3:Y:S08]  /*5d9b0*/  LDC R252, c[0x0][0x22c] ;  /* 0x00008b00fffc7b82 */ /* 0x008ef00000000800 */
[----:B----4-:R-:W4:Y:S01]  /*5d9c0*/  LDC R149, c[0x0][0x248] ;  /* 0x00009200ff957b82 */ /* 0x010f220000000800 */
[----:B------:R-:W-:-:S02]  /*5d9d0*/  VIADD R0, R7, 0xd ;  /* 0x0000000d07007836 */ /* 0x000fc40000000000 */
[----:B------:R-:W-:-:S03]  /*5d9e0*/  IMAD.WIDE R102, R6, 0x4, R2 ;  /* 0x0000000406667825 */ /* 0x000fc600078e0202 */
[----:B-1----:R-:W-:Y:S02]  /*5d9f0*/  ISETP.GE.AND P2, PT, R0, R227, PT ;  /* 0x000000e30000720c */ /* 0x002fe40003f46270 */
[----:B--2---:R1:W-:Y:S01]  /*5da00*/  @P4 STG.E desc[UR60][R102.64], R150 ;  /* 0x0000009666004986 */ /* 0x0043e2000c10193c */
[----:B------:R-:W-:Y:S01]  /*5da10*/  ISETP.LT.AND P5, PT, R11, R226, !P3 ;  /* 0x000000e20b00720c */ /* 0x000fe20005fa1270 */
[----:B------:R-:W2:Y:S01]  /*5da20*/  LDC R227, c[0x0][0x228] ;  /* 0x00008a00ffe37b82 */ /* 0x000ea20000000800 */
[----:B-1----:R-:W-:-:S04]  /*5da30*/  IMAD.WIDE R102, R6, 0x4, R4 ;  /* 0x0000000406667825 */ /* 0x002fc800078e0204 */
[----:B----4-:R-:W-:-:S03]  /*5da40*/  IMAD.IADD R0, R6, 0x1, R149 ;  /* 0x0000000106007824 */ /* 0x010fc600078e0295 */
[----:B------:R-:W1:Y:S01]  /*5da50*/  LDC R150, c[0x0][0x228] ;  /* 0x00008a00ff967b82 */ /* 0x000e620000000800 */
[----:B------:R-:W4:Y:S01]  /*5da60*/  LDL.LU R6, [R1+0xe18] ;  /* 0x000e180001067983 */ /* 0x000f220000300800 */
[C---:B------:R-:W-:Y:S01]  /*5da70*/  ISETP.LT.AND P3, PT, R9.reuse, R225, !P3 ;  /* 0x000000e10900720c */ /* 0x040fe20005f61270 */
[----:B------:R-:W-:Y:S02]  /*5da80*/  IMAD.WIDE R148, R0, 0x4, R2 ;  /* 0x0000000400947825 */ /* 0x000fe400078e0202 */
[----:B------:R3:W-:Y:S03]  /*5da90*/  @P6 STG.E desc[UR60][R102.64], R101 ;  /* 0x0000006566006986 */ /* 0x0007e6000c10193c */
[----:B------:R-:W2:Y:S08]  /*5daa0*/  LDC R226, c[0x0][0x248] ;  /* 0x00009200ffe27b82 */ /* 0x000eb00000000800 */
[----:B------:R-:W2:Y:S01]  /*5dab0*/  LDC R225, c[0x0][0x228] ;  /* 0x00008a00ffe17b82 */ /* 0x000ea20000000800 */
[----:B-1----:R-:W-:-:S07]  /*5dac0*/  ISETP.LT.AND P4, PT, R9, R150, !P2 ;  /* 0x000000960900720c */ /* 0x002fce0005781270 */
[----:B---3--:R-:W1:Y:S01]  /*5dad0*/  LDC R101, c[0x0][0x228] ;  /* 0x00008a00ff657b82 */ /* 0x008e620000000800 */
[----:B----4-:R3:W-:Y:S04]  /*5dae0*/  @P3 STG.E desc[UR60][R148.64], R6 ;  /* 0x0000000694003986 */ /* 0x0107e8000c10193c */
[----:B---3--:R-:W3:Y:S01]  /*5daf0*/  LDL.LU R149, [R1+0x418] ;  /* 0x0004180001957983 */ /* 0x008ee20000300800 */
[----:B------:R-:W-:-:S04]  /*5db00*/  IMAD.WIDE R150, R0, 0x4, R4 ;  /* 0x0000000400967825 */ /* 0x000fc800078e0204 */
[----:B--2---:R-:W-:Y:S02]  /*5db10*/  IMAD.IADD R0, R0, 0x1, R226 ;  /* 0x0000000100007824 */ /* 0x004fe400078e02e2 */
[----:B------:R-:W2:Y:S02]  /*5db20*/  LDC R226, c[0x0][0x22c] ;  /* 0x00008b00ffe27b82 */ /* 0x000ea40000000800 */
[----:B------:R-:W-:Y:S01]  /*5db30*/  IMAD.WIDE R102, R0, 0x4, R2 ;  /* 0x0000000400667825 */ /* 0x000fe200078e0202 */
[----:B------:R-:W-:Y:S01]  /*5db40*/  IADD3 R6, R7, 0xe, RZ ;  /* 0x0000000e07067810 */ /* 0x000fe20007ffe0ff */
[----:B------:R4:W-:Y:S01]  /*5db50*/  @P5 STG.E desc[UR60][R150.64], R10 ;  /* 0x0000000a96005986 */ /* 0x0009e2000c10193c */
[----:B-1----:R-:W-:-:S03]  /*5db60*/  ISETP.LT.AND P2, PT, R11, R101, !P2 ;  /* 0x000000650b00720c */ /* 0x002fc60005741270 */
[----:B------:R-:W3:Y:S01]  /*5db70*/  LDL.LU R101, [R1+0x81c] ;  /* 0x00081c0001657983 */ /* 0x000ee20000300800 */
[----:B----4-:R-:W1:Y:S01]  /*5db80*/  LDC R151, c[0x0][0x248] ;  /* 0x00009200ff977b82 */ /* 0x010e620000000800 */
[----:B--2---:R-:W-:Y:S01]  /*5db90*/  ISETP.GE.AND P3, PT, R6, R226, PT ;  /* 0x000000e20600720c */ /* 0x004fe20003f66270 */
[----:B------:R-:W-:-:S06]  /*5dba0*/  VIADD R10, R7, 0xf ;  /* 0x0000000f070a7836 */ /* 0x000fcc0000000000 */
[----:B------:R-:W2:Y:S01]  /*5dbb0*/  LDC R226, c[0x0][0x228] ;  /* 0x00008a00ffe27b82 */ /* 0x000ea20000000800 */
[----:B------:R-:W-:Y:S02]  /*5dbc0*/  ISETP.LT.AND P5, PT, R11, R224, !P3 ;  /* 0x000000e00b00720c */ /* 0x000fe40005fa1270 */
[----:B------:R-:W4:Y:S04]  /*5dbd0*/  LDL.LU R224, [R1+0x18] ;  /* 0x0000180001e07983 */ /* 0x000f280000300800 */
[----:B---3--:R3:W-:Y:S02]  /*5dbe0*/  @P4 STG.E desc[UR60][R102.64], R149 ;  /* 0x0000009566004986 */ /* 0x0087e4000c10193c */
[----:B---3--:R-:W3:Y:S01]  /*5dbf0*/  LDC R149, c[0x0][0x248] ;  /* 0x00009200ff957b82 */ /* 0x008ee20000000800 */
[----:B------:R-:W-:-:S04]  /*5dc00*/  IMAD.WIDE R102, R0, 0x4, R4 ;  /* 0x0000000400667825 */ /* 0x000fc800078e0204 */
[----:B---3--:R-:W-:-:S04]  /*5dc10*/  IMAD.IADD R6, R0, 0x1, R149 ;  /* 0x0000000100067824 */ /* 0x008fc800078e0295 */
[C---:B-1----:R-:W-:Y:S02]  /*5dc20*/  IMAD.IADD R0, R6.reuse, 0x1, R151 ;  /* 0x0000000106007824 */ /* 0x042fe400078e0297 */
[----:B------:R-:W-:-:S04]  /*5dc30*/  IMAD.WIDE R148, R6, 0x4, R2 ;  /* 0x0000000406947825 */ /* 0x000fc800078e0202 */
[----:B------:R-:W-:Y:S02]  /*5dc40*/  IMAD.WIDE R150, R6, 0x4, R4 ;  /* 0x0000000406967825 */ /* 0x000fe400078e0204 */
[----:B------:R-:W3:Y:S04]  /*5dc50*/  LDL.LU R6, [R1+0xe1c] ;  /* 0x000e1c0001067983 */ /* 0x000ee80000300800 */
[----:B----4-:R1:W-:Y:S01]  /*5dc60*/  @P2 STG.E desc[UR60][R102.64], R224 ;  /* 0x000000e066002986 */ /* 0x0103e2000c10193c */
[C---:B------:R-:W-:Y:S02]  /*5dc70*/  ISETP.LT.AND P6, PT, R9.reuse, R225, !P3 ;  /* 0x000000e10900720c */ /* 0x040fe40005fc1270 */
[----:B------:R-:W-:Y:S01]  /*5dc80*/  ISETP.GE.AND P4, PT, R10, R252, PT ;  /* 0x000000fc0a00720c */ /* 0x000fe20003f86270 */
[----:B------:R-:W4:Y:S08]  /*5dc90*/  LDC R225, c[0x0][0x228] ;  /* 0x00008a00ffe17b82 */ /* 0x000f300000000800 */
[----:B-1----:R-:W1:Y:S01]  /*5dca0*/  LDC R224, c[0x0][0x248] ;  /* 0x00009200ffe07b82 */ /* 0x002e620000000800 */
[----:B------:R-:W-:Y:S01]  /*5dcb0*/  IMAD.WIDE R102, R0, 0x4, R2 ;  /* 0x0000000400667825 */ /* 0x000fe200078e0202 */
[----:B------:R-:W-:-:S06]  /*5dcc0*/  ISETP.LT.AND P3, PT, R9, R227, !P4 ;  /* 0x000000e30900720c */ /* 0x000fcc0006761270 */
[----:B------:R-:W2:Y:S08]  /*5dcd0*/  LDC R10, c[0x0][0x228] ;  /* 0x00008a00ff0a7b82 */ /* 0x000eb00000000800 */
[----:B------:R-:W4:Y:S08]  /*5dce0*/  LDC R227, c[0x0][0x22c] ;  /* 0x00008b00ffe37b82 */ /* 0x000f300000000800 */
[----:B------:R-:W4:Y:S01]  /*5dcf0*/  LDC R252, c[0x0][0x228] ;  /* 0x00008a00fffc7b82 */ /* 0x000f220000000800 */
[----:B--2---:R-:W-:Y:S01]  /*5dd00*/  ISETP.LT.AND P2, PT, R11, R10, !P4 ;  /* 0x0000000a0b00720c */ /* 0x004fe20006741270 */
[----:B---3--:R1:W-:Y:S02]  /*5dd10*/  @P6 STG.E desc[UR60][R148.64], R6 ;  /* 0x0000000694006986 */ /* 0x0083e4000c10193c */
[----:B-1----:R-:W-:-:S02]  /*5dd20*/  IMAD.IADD R6, R0, 0x1, R224 ;  /* 0x0000000100067824 */ /* 0x002fc400078e02e0 */
[----:B------:R-:W2:Y:S01]  /*5dd30*/  LDL.LU R224, [R1+0x1c] ;  /* 0x00001c0001e07983 */ /* 0x000ea20000300800 */
[----:B------:R-:W-:-:S03]  /*5dd40*/  IMAD.WIDE R148, R0, 0x4, R4 ;  /* 0x0000000400947825 */ /* 0x000fc600078e0204 */
[----:B------:R-:W3:Y:S04]  /*5dd50*/  LDL.LU R0, [R1+0x41c] ;  /* 0x00041c0001007983 */ /* 0x000ee80000300800 */
[----:B------:R1:W-:Y:S02]  /*5dd60*/  @P5 STG.E desc[UR60][R150.64], R101 ;  /* 0x0000006596005986 */ /* 0x0003e4000c10193c */
[----:B-1----:R-:W-:Y:S01]  /*5dd70*/  VIADD R101, R7, 0x10 ;  /* 0x0000001007657836 */ /* 0x002fe20000000000 */
[----:B------:R-:W1:Y:S04]  /*5dd80*/  LDC R150, c[0x0][0x248] ;  /* 0x00009200ff967b82 */ /* 0x000e680000000800 */
[----:B----4-:R-:W-:-:S02]  /*5dd90*/  ISETP.GE.AND P4, PT, R101, R227, PT ;  /* 0x000000e36500720c */ /* 0x010fc40003f86270 */
[----:B------:R-:W4:Y:S01]  /*5dda0*/  LDL.LU R101, [R1+0xc10] ;  /* 0x000c100001657983 */ /* 0x000f220000300800 */
[----:B------:R-:W-:Y:S01]  /*5ddb0*/  IADD3 R10, R7, 0x11, RZ ;  /* 0x00000011070a7810 */ /* 0x000fe20007ffe0ff */
[----:B------:R-:W1:Y:S01]  /*5ddc0*/  LDC R151, c[0x0][0x228] ;  /* 0x00008a00ff977b82 */ /* 0x000e620000000800 */
[----:B------:R-:W-:Y:S02]  /*5ddd0*/  ISETP.LT.AND P6, PT, R11, R226, !P4 ;  /* 0x000000e20b00720c */ /* 0x000fe400067c1270 */
[----:B------:R-:W-:-:S05]  /*5dde0*/  ISETP.LT.AND P4, PT, R9, R225, !P4 ;  /* 0x000000e10900720c */ /* 0x000fca0006781270 */
[----:B------:R-:W1:Y:S08]  /*5ddf0*/  LDC R225, c[0x0][0x248] ;  /* 0x00009200ffe17b82 */ /* 0x000e700000000800 */
[----:B------:R-:W1:Y:S08]  /*5de00*/  LDC R227, c[0x0][0x228] ;  /* 0x00008a00ffe37b82 */ /* 0x000e700000000800 */
[----:B------:R-:W1:Y:S01]  /*5de10*/  LDC R226, c[0x0][0x228] ;  /* 0x00008a00ffe27b82 */ /* 0x000e620000000800 */
[----:B---3--:R3:W-:Y:S07]  /*5de20*/  @P3 STG.E desc[UR60][R102.64], R0 ;  /* 0x0000000066003986 */ /* 0x0087ee000c10193c */
[----:B---3--:R-:W3:Y:S01]  /*5de30*/  LDC R0, c[0x0][0x22c] ;  /* 0x00008b00ff007b82 */ /* 0x008ee20000000800 */
[----:B--2---:R2:W-:Y:S07]  /*5de40*/  @P2 STG.E desc[UR60][R148.64], R224 ;  /* 0x000000e094002986 */ /* 0x0045ee000c10193c */
[----:B------:R-:W1:Y:S08]  /*5de50*/  LDC R103, c[0x0][0x228] ;  /* 0x00008a00ff677b82 */ /* 0x000e700000000800 */
[----:B--2---:R-:W2:Y:S01]  /*5de60*/  LDC R224, c[0x0][0x22c] ;  /* 0x00008b00ffe07b82 */ /* 0x004ea20000000800 */
[----:B---3--:R-:W-:Y:S01]  /*5de70*/  ISETP.GE.AND P3, PT, R10, R0, PT ;  /* 0x000000000a00720c */ /* 0x008fe20003f66270 */
[----:B------:R-:W-:Y:S01]  /*5de80*/  VIADD R0, R7, 0x12 ;  /* 0x0000001207007836 */ /* 0x000fe20000000000 */
[----:B------:R-:W3:Y:S02]  /*5de90*/  LDL.LU R10, [R1+0x20] ;  /* 0x00002000010a7983 */ /* 0x000ee40000300800 */
[----:B------:R-:W-:-:S02]  /*5dea0*/  ISETP.LT.AND P5, PT, R11, R252, !P3 ;  /* 0x000000fc0b00720c */ /* 0x000fc40005fa1270 */
[----:B------:R-:W3:Y:S01]  /*5deb0*/  LDL.LU R252, [R1+0x820] ;  /* 0x0008200001fc7983 */ /* 0x000ee20000300800 */
[----:B-1----:R-:W-:Y:S01]  /*5dec0*/  ISETP.LT.AND P3, PT, R9, R103, !P3 ;  /* 0x000000670900720c */ /* 0x002fe20005f61270 */
[----:B------:R-:W-:-:S05]  /*5ded0*/  IMAD.WIDE R102, R6, 0x4, R2 ;  /* 0x0000000406667825 */ /* 0x000fca00078e0202 */
[----:B----4-:R1:W-:Y:S01]  /*5dee0*/  @P4 STG.E desc[UR60][R102.64], R101 ;  /* 0x0000006566004986 */ /* 0x0103e2000c10193c */
[----:B--2---:R-:W-:Y:S02]  /*5def0*/  ISETP.GE.AND P2, PT, R0, R224, PT ;  /* 0x000000e00000720c */ /* 0x004fe40003f46270 */
[C---:B------:R-:W-:Y:S01]  /*5df00*/  IADD3 R0, R6.reuse, R150, RZ ;  /* 0x0000009606007210 */ /* 0x040fe20007ffe0ff */
[----:B------:R-:W2:Y:S01]  /*5df10*/  LDC R224, c[0x0][0x228] ;  /* 0x00008a00ffe07b82 */ /* 0x000ea20000000800 */
[----:B-1----:R-:W-:-:S07]  /*5df20*/  IMAD.WIDE R102, R6, 0x4, R4 ;  /* 0x0000000406667825 */ /* 0x002fce00078e0204 */
[----:B------:R-:W1:Y:S01]  /*5df30*/  LDC R101, c[0x0][0x248] ;  /* 0x00009200ff657b82 */ /* 0x000e620000000800 */
[----:B------:R-:W4:Y:S01]  /*5df40*/  LDL.LU R6, [R1+0x420] ;  /* 0x0004200001067983 */ /* 0x000f220000300800 */
[----:B------:R-:W-:Y:S01]  /*5df50*/  IMAD.WIDE R148, R0, 0x4, R2 ;  /* 0x0000000400947825 */ /* 0x000fe200078e0202 */
[----:B------:R-:W-:-:S03]  /*5df60*/  ISETP.LT.AND P4, PT, R9, R151, !P2 ;  /* 0x000000970900720c */ /* 0x000fc60005781270 */
[C---:B------:R-:W-:Y:S01]  /*5df70*/  IMAD.WIDE R150, R0.reuse, 0x4, R4 ;  /* 0x0000000400967825 */ /* 0x040fe200078e0204 */
[----:B---3--:R3:W-:Y:S03]  /*5df80*/  @P6 STG.E desc[UR60][R102.64], R252 ;  /* 0x000000fc66006986 */ /* 0x0087e6000c10193c */
[----:B------:R-:W-:Y:S02]  /*5df90*/  IMAD.IADD R0, R0, 0x1, R225 ;  /* 0x0000000100007824 */ /* 0x000fe400078e02e1 */
[----:B------:R-:W2:Y:S08]  /*5dfa0*/  LDC R225, c[0x0][0x228] ;  /* 0x00008a00ffe17b82 */ /* 0x000eb00000000800 */
[----:B---3--:R-:W3:Y:S01]  /*5dfb0*/  LDC R252, c[0x0][0x22c] ;  /* 0x00008b00fffc7b82 */ /* 0x008ee20000000800 */
[----:B----4-:R4:W-:Y:S04]  /*5dfc0*/  @P3 STG.E desc[UR60][R148.64], R6 ;  /* 0x0000000694003986 */ /* 0x0109e8000c10193c */
[----:B----4-:R-:W4:Y:S03]  /*5dfd0*/  LDL.LU R149, [R1+0xc14] ;  /* 0x000c140001957983 */ /* 0x010f260000300800 */
[----:B------:R-:W1:Y:S01]  /*5dfe0*/  LDC R148, c[0x0][0x22c] ;  /* 0x00008b00ff947b82 */ /* 0x000e620000000800 */
[----:B------:R2:W-:Y:S07]  /*5dff0*/  @P5 STG.E desc[UR60][R150.64], R10 ;  /* 0x0000000a96005986 */ /* 0x0005ee000c10193c */
[----:B--2---:R-:W2:Y:S01]  /*5e000*/  LDC R151, c[0x0][0x228] ;  /* 0x00008a00ff977b82 */ /* 0x004ea20000000800 */
[----:B------:R-:W-:-:S02]  /*5e010*/  VIADD R6, R7, 0x13 ;  /* 0x0000001307067836 */ /* 0x000fc40000000000 */
[----:B------:R-:W-:Y:S02]  /*5e020*/  VIADD R10, R7, 0x14 ;  /* 0x00000014070a7836 */ /* 0x000fe40000000000 */
[----:B------:R-:W-:Y:S01]  /*5e030*/  IMAD.WIDE R102, R0, 0x4, R2 ;  /* 0x0000000400667825 */ /* 0x000fe200078e0202 */
[----:B-1----:R-:W-:-:S04]  /*5e040*/  ISETP.GE.AND P5, PT, R6, R148, PT ;  /* 0x000000940600720c */ /* 0x002fc80003fa6270 */
[C---:B------:R-:W-:Y:S02]  /*5e050*/  ISETP.LT.AND P6, PT, R11.reuse, R225, !P5 ;  /* 0x000000e10b00720c */ /* 0x040fe40006fc1270 */
[----:B------:R-:W-:Y:S01]  /*5e060*/  IADD3 R6, R0, R101, RZ ;  /* 0x0000006500067210 */ /* 0x000fe20007ffe0ff */
[----:B------:R-:W1:Y:S01]  /*5e070*/  LDC R225, c[0x0][0x22c] ;  /* 0x00008b00ffe17b82 */ /* 0x000e620000000800 */
[----:B--2---:R-:W-:Y:S02]  /*5e080*/  ISETP.LT.AND P3, PT, R11, R151, !P2 ;  /* 0x000000970b00720c */ /* 0x004fe40005761270 */
[----:B---3--:R-:W-:-:S05]  /*5e090*/  ISETP.GE.AND P2, PT, R10, R252, PT ;  /* 0x000000fc0a00720c */ /* 0x008fca0003f46270 */
[----:B------:R-:W2:Y:S01]  /*5e0a0*/  LDC R151, c[0x0][0x248] ;  /* 0x00009200ff977b82 */ /* 0x000ea20000000800 */
[----:B------:R-:W3:Y:S07]  /*5e0b0*/  LDL.LU R10, [R1+0xc18] ;  /* 0x000c1800010a7983 */ /* 0x000eee0000300800 */
[----:B------:R-:W3:Y:S01]  /*5e0c0*/  LDC R252, c[0x0][0x228] ;  /* 0x00008a00fffc7b82 */ /* 0x000ee20000000800 */
[----:B----4-:R4:W-:Y:S01]  /*5e0d0*/  @P4 STG.E desc[UR60][R102.64], R149 ;  /* 0x0000009566004986 */ /* 0x0109e2000c10193c */
[----:B------:R-:W-:-:S02]  /*5e0e0*/  ISETP.LT.AND P4, PT, R9, R224, !P5 ;  /* 0x000000e00900720c */ /* 0x000fc40006f81270 */
[----:B------:R-:W-:Y:S01]  /*5e0f0*/  ISETP.LT.AND P5, PT, R11, R227, !P2 ;  /* 0x000000e30b00720c */ /* 0x000fe200057a1270 */
[----:B------:R-:W3:Y:S01]  /*5e100*/  LDL.LU R224, [R1+0x24] ;  /* 0x0000240001e07983 */ /* 0x000ee20000300800 */
[----:B------:R-:W-:-:S03]  /*5e110*/  ISETP.LT.AND P2, PT, R9, R226, !P2 ;  /* 0x000000e20900720c */ /* 0x000fc60005741270 */
[----:B------:R-:W3:Y:S04]  /*5e120*/  LDL.LU R227, [R1+0x424] ;  /* 0x0004240001e37983 */ /* 0x000ee80000300800 */
[----:B------:R-:W3:Y:S04]  /*5e130*/  LDL.LU R226, [R1+0x828] ;  /* 0x0008280001e27983 */ /* 0x000ee80000300800 */
[----:B------:R-:W3:Y:S01]  /*5e140*/  LDL.LU R101, [R1+0x824] ;  /* 0x0008240001657983 */ /* 0x000ee20000300800 */
[----:B----4-:R-:W-:-:S04]  /*5e150*/  IMAD.WIDE R102, R0, 0x4, R4 ;  /* 0x0000000400667825 */ /* 0x010fc800078e0204 */
[----:B------:R-:W-:-:S04]  /*5e160*/  IMAD.WIDE R148, R6, 0x4, R2 ;  /* 0x0000000406947825 */ /* 0x000fc800078e0202 */
[C---:B--2---:R-:W-:Y:S02]  /*5e170*/  IMAD.IADD R0, R6.reuse, 0x1, R151 ;  /* 0x0000000106007824 */ /* 0x044fe400078e0297 */
[----:B------:R-:W-:Y:S01]  /*5e180*/  IMAD.WIDE R150, R6, 0x4, R4 ;  /* 0x0000000406967825 */ /* 0x000fe200078e0204 */
[----:B---3--:R2:W-:Y:S04]  /*5e190*/  @P3 STG.E desc[UR60][R102.64], R101 ;  /* 0x0000006566003986 */ /* 0x0085e8000c10193c */
[----:B------:R3:W-:Y:S01]  /*5e1a0*/  @P4 STG.E desc[UR60][R148.64], R227 ;  /* 0x000000e394004986 */ /* 0x0007e2000c10193c */
[----:B--2---:R-:W2:Y:S03]  /*5e1b0*/  LDC R101, c[0x0][0x248] ;  /* 0x00009200ff657b82 */ /* 0x004ea60000000800 */
[----:B---3--:R-:W3:Y:S04]  /*5e1c0*/  LDL.LU R227, [R1+0x428] ;  /* 0x0004280001e37983 */ /* 0x008ee80000300800 */
[----:B------:R4:W-:Y:S02]  /*5e1d0*/  @P6 STG.E desc[UR60][R150.64], R224 ;  /* 0x000000e096006986 */ /* 0x0009e4000c10193c */
[----:B----4-:R-:W4:Y:S01]  /*5e1e0*/  LDC R151, c[0x0][0x228] ;  /* 0x00008a00ff977b82 */ /* 0x010f220000000800 */
[----:B------:R-:W-:-:S04]  /*5e1f0*/  IMAD.WIDE R102, R0, 0x4, R2 ;  /* 0x0000000400667825 */ /* 0x000fc800078e0202 */
[C---:B--2---:R-:W-:Y:S02]  /*5e200*/  IMAD.IADD R6, R0.reuse, 0x1, R101 ;  /* 0x0000000100067824 */ /* 0x044fe400078e0265 */
[----:B------:R-:W-:Y:S01]  /*5e210*/  IMAD.WIDE R148, R0, 0x4, R4 ;  /* 0x0000000400947825 */ /* 0x000fe200078e0204 */
[----:B------:R-:W2:Y:S03]  /*5e220*/  LDC R101, c[0x0][0x22c] ;  /* 0x00008b00ff657b82 */ /* 0x000ea60000000800 */
[----:B------:R-:W-:-:S05]  /*5e230*/  VIADD R0, R7, 0x15 ;  /* 0x0000001507007836 */ /* 0x000fca0000000000 */
[----:B-1----:R-:W-:Y:S01]  /*5e240*/  ISETP.GE.AND P3, PT, R0, R225, PT ;  /* 0x000000e10000720c */ /* 0x002fe20003f66270 */
[----:B------:R-:W1:Y:S03]  /*5e250*/  LDC R224, c[0x0][0x248] ;  /* 0x00009200ffe07b82 */ /* 0x000e660000000800 */
[----:B----4-:R-:W-:-:S05]  /*5e260*/  ISETP.LT.AND P4, PT, R11, R151, !P3 ;  /* 0x000000970b00720c */ /* 0x010fca0005f81270 */
[----:B------:R-:W4:Y:S08]  /*5e270*/  LDC R150, c[0x0][0x228] ;  /* 0x00008a00ff967b82 */ /* 0x000f300000000800 */
[----:B------:R-:W1:Y:S01]  /*5e280*/  LDC R151, c[0x0][0x228] ;  /* 0x00008a00ff977b82 */ /* 0x000e620000000800 */
[----:B------:R2:W-:Y:S01]  /*5e290*/  @P2 STG.E desc[UR60][R102.64], R10 ;  /* 0x0000000a66002986 */ /* 0x0005e2000c10193c */
[----:B------:R-:W-:-:S02]  /*5e2a0*/  ISETP.LT.AND P6, PT, R9, R252, !P3 ;  /* 0x000000fc0900720c */ /* 0x000fc40005fc1270 */
[----:B--2---:R-:W-:Y:S01]  /*5e2b0*/  IADD3 R10, R7, 0x16, RZ ;  /* 0x00000016070a7810 */ /* 0x004fe20007ffe0ff */
[----:B------:R-:W-:Y:S01]  /*5e2c0*/  IMAD.WIDE R102, R6, 0x4, R2 ;  /* 0x0000000406667825 */ /* 0x000fe200078e0202 */
[----:B------:R2:W-:Y:S02]  /*5e2d0*/  @P5 STG.E desc[UR60][R148.64], R226 ;  /* 0x000000e294005986 */ /* 0x0005e4000c10193c */
[----:B------:R-:W-:Y:S02]  /*5e2e0*/  ISETP.GE.AND P2, PT, R10, R101, PT ;  /* 0x000000650a00720c */ /* 0x000fe40003f46270 */
[----:B------:R-:W3:Y:S01]  /*5e2f0*/  LDL.LU R252, [R1+0x82c] ;  /* 0x00082c0001fc7983 */ /* 0x000ee20000300800 */
[----:B------:R-:W3:Y:S01]  /*5e300*/  LDC R101, c[0x0][0x228] ;  /* 0x00008a00ff657b82 */ /* 0x000ee20000000800 */
[----:B-1----:R-:W-:-:S07]  /*5e310*/  ISETP.LT.AND P3, PT, R9, R151, !P2 ;  /* 0x000000970900720c */ /* 0x002fce0005761270 */
[----:B------:R-:W1:Y:S01]  /*5e320*/  LDC R151, c[0x0][0x248] ;  /* 0x00009200ff977b82 */ /* 0x000e620000000800 */
[----:B--2---:R-:W-:Y:S01]  /*5e330*/  IMAD.WIDE R148, R6, 0x4, R4 ;  /* 0x0000000406947825 */ /* 0x004fe200078e0204 */
[----:B----4-:R-:W-:-:S06]  /*5e340*/  ISETP.LT.AND P5, PT, R11, R150, !P2 ;  /* 0x000000960b00720c */ /* 0x010fcc00057a1270 */
[----:B------:R-:W2:Y:S01]  /*5e350*/  LDC R226, c[0x0][0x228] ;  /* 0x00008a00ffe27b82 */ /* 0x000ea20000000800 */
[----:B-1----:R-:W-:-:S04]  /*5e360*/  IMAD.IADD R10, R6, 0x1, R151 ;  /* 0x00000001060a7824 */ /* 0x002fc800078e0297 */
[C---:B------:R-:W-:Y:S02]  /*5e370*/  IMAD.IADD R6, R10.reuse, 0x1, R224 ;  /* 0x000000010a067824 */ /* 0x040fe400078e02e0 */
[----:B------:R-:W-:-:S04]  /*5e380*/  IMAD.WIDE R150, R10, 0x4, R2 ;  /* 0x000000040a967825 */ /* 0x000fc800078e0202 */
[----:B------:R-:W-:Y:S02]  /*5e390*/  IMAD.WIDE R224, R10, 0x4, R4 ;  /* 0x000000040ae07825 */ /* 0x000fe400078e0204 */
[----:B------:R-:W4:Y:S04]  /*5e3a0*/  LDL.LU R10, [R1+0x2c] ;  /* 0x00002c00010a7983 */ /* 0x000f280000300800 */
[----:B---3--:R1:W-:Y:S04]  /*5e3b0*/  @P6 STG.E desc[UR60][R102.64], R227 ;  /* 0x000000e366006986 */ /* 0x0083e8000c10193c */
[----:B-1----:R-:W3:Y:S01]  /*5e3c0*/  LDL.LU R102, [R1+0x28] ;  /* 0x0000280001667983 */ /* 0x002ee20000300800 */
[----:B------:R-:W1:Y:S03]  /*5e3d0*/  LDC R227, c[0x0][0x22c] ;  /* 0x00008b00ffe37b82 */ /* 0x000e660000000800 */
[----:B------:R-:W2:Y:S01]  /*5e3e0*/  LDL.LU R103, [R1+0xc1c] ;  /* 0x000c1c0001677983 */ /* 0x000ea20000300800 */
[----:B------:R-:W-:-:S03]  /*5e3f0*/  VIADD R0, R7, 0x17 ;  /* 0x0000001707007836 */ /* 0x000fc60000000000 */
[----:B---3--:R3:W-:Y:S04]  /*5e400*/  @P4 STG.E desc[UR60][R148.64], R102 ;  /* 0x0000006694004986 */ /* 0x0087e8000c10193c */
[----:B--2---:R2:W-:Y:S01]  /*5e410*/  @P3 STG.E desc[UR60][R150.64], R103 ;  /* 0x0000006796003986 */ /* 0x0045e2000c10193c */
[----:B---3--:R-:W3:Y:S03]  /*5e420*/  LDC R148, c[0x0][0x22c] ;  /* 0x00008b00ff947b82 */ /* 0x008ee60000000800 */
[----:B--2---:R-:W2:Y:S05]  /*5e430*/  LDL.LU R150, [R1+0x42c] ;  /* 0x00042c0001967983 */ /* 0x004eaa0000300800 */
[----:B------:R-:W4:Y:S01]  /*5e440*/  LDC R149, c[0x0][0x248] ;  /* 0x00009200ff957b82 */ /* 0x000f220000000800 */
[----:B-1----:R-:W-:-:S02]  /*5e450*/  ISETP.GE.AND P2, PT, R0, R227, PT ;  /* 0x000000e30000720c */ /* 0x002fc40003f46270 */
[----:B------:R-:W-:Y:S02]  /*5e460*/  IADD3 R0, R7, 0x18, RZ ;  /* 0x0000001807007810 */ /* 0x000fe40007ffe0ff */
[----:B------:R-:W-:Y:S02]  /*5e470*/  ISETP.LT.AND P4, PT, R9, R226, !P2 ;  /* 0x000000e20900720c */ /* 0x000fe40005781270 */
[----:B------:R-:W-:Y:S01]  /*5e480*/  ISETP.LT.AND P3, PT, R11, R101, !P2 ;  /* 0x000000650b00720c */ /* 0x000fe20005761270 */
[----:B------:R-:W-:Y:S01]  /*5e490*/  IMAD.WIDE R102, R6, 0x4, R2 ;  /* 0x0000000406667825 */ /* 0x000fe200078e0202 */
[----:B------:R-:W1:Y:S01]  /*5e4a0*/  LDC R101, c[0x0][0x228] ;  /* 0x00008a00ff657b82 */ /* 0x000e620000000800 */
[----:B------:R4:W-:Y:S01]  /*5e4b0*/  @P5 STG.E desc[UR60][R224.64], R252 ;  /* 0x000000fce0005986 */ /* 0x0009e2000c10193c */
[----:B---3--:R-:W-:-:S06]  /*5e4c0*/  ISETP.GE.AND P2, PT, R0, R148, PT ;  /* 0x000000940000720c */ /* 0x008fcc0003f46270 */
[----:B------:R-:W3:Y:S01]  /*5e4d0*/  LDC R227, c[0x0][0x22c] ;  /* 0x00008b00ffe37b82 */ /* 0x000ee20000000800 */
[----:B----4-:R-:W-:-:S07]  /*5e4e0*/  IMAD.IADD R0, R6, 0x1, R149 ;  /* 0x0000000106007824 */ /* 0x010fce00078e0295 */
[----:B------:R-:W4:Y:S01]  /*5e4f0*/  LDC R252, c[0x0][0x22c] ;  /* 0x00008b00fffc7b82 */ /* 0x000f220000000800 */
[----:B------:R-:W-:-:S07]  /*5e500*/  IMAD.WIDE R148, R6, 0x4, R4 ;  /* 0x0000000406947825 */ /* 0x000fce00078e0204 */
[----:B------:R-:W1:Y:S08]  /*5e510*/  LDC R6, c[0x0][0x228] ;  /* 0x00008a00ff067b82 */ /* 0x000e700000000800 */
[----:B------:R-:W3:Y:S08]  /*5e520*/  LDC R224, c[0x0][0x228] ;  /* 0x00008a00ffe07b82 */ /* 0x000ef00000000800 */
[----:B------:R-:W3:Y:S01]  /*5e530*/  LDC R151, c[0x0][0x228] ;  /* 0x00008a00ff977b82 */ /* 0x000ee20000000800 */
[----:B-1----:R-:W-:-:S07]  /*5e540*/  ISETP.LT.AND P5, PT, R9, R6, !P2 ;  /* 0x000000060900720c */ /* 0x002fce00057a1270 */
[----:B------:R-:W1:Y:S01]  /*5e550*/  LDC R226, c[0x0][0x228] ;  /* 0x00008a00ffe27b82 */ /* 0x000e620000000800 */
[----:B------:R-:W-:Y:S01]  /*5e560*/  ISETP.LT.AND P2, PT, R11, R101, !P2 ;  /* 0x000000650b00720c */ /* 0x000fe20005741270 */
[----:B------:R-:W-:-:S06]  /*5e570*/  VIADD R101, R7, 0x19 ;  /* 0x0000001907657836 */ /* 0x000fcc0000000000 */
[----:B------:R-:W1:Y:S01]  /*5e580*/  LDC R225, c[0x0][0x228] ;  /* 0x00008a00ffe17b82 */ /* 0x000e620000000800 */
[----:B--2---:R2:W-:Y:S07]  /*5e590*/  @P4 STG.E desc[UR60][R102.64], R150 ;  /* 0x0000009666004986 */ /* 0x0045ee000c10193c */
[----:B--2---:R-:W2:Y:S01]  /*5e5a0*/  LDC R150, c[0x0][0x248] ;  /* 0x00009200ff967b82 */ /* 0x004ea20000000800 */
[----:B------:R3:W-:Y:S01]  /*5e5b0*/  @P3 STG.E desc[UR60][R148.64], R10 ;  /* 0x0000000a94003986 */ /* 0x0007e2000c10193c */
[----:B------:R-:W-:Y:S01]  /*5e5c0*/  IMAD.WIDE R102, R0, 0x4, R2 ;  /* 0x0000000400667825 */ /* 0x000fe200078e0202 */
[----:B----4-:R-:W-:-:S03]  /*5e5d0*/  ISETP.GE.AND P4, PT, R101, R252, PT ;  /* 0x000000fc6500720c */ /* 0x010fc60003f86270 */
[C---:B---3--:R-:W-:Y:S01]  /*5e5e0*/  IMAD.WIDE R148, R0.reuse, 0x4, R4 ;  /* 0x0000000400947825 */ /* 0x048fe200078e0204 */
[----:B--2---:R-:W-:Y:S02]  /*5e5f0*/  IADD3 R6, R0, R150, RZ ;  /* 0x0000009600067210 */ /* 0x004fe40007ffe0ff */
[----:B------:R-:W2:Y:S04]  /*5e600*/  LDL.LU R150, [R1+0x430] ;  /* 0x0004300001967983 */ /* 0x000ea80000300800 */
[----:B------:R-:W3:Y:S04]  /*5e610*/  LDL.LU R0, [R1+0x830] ;  /* 0x0008300001007983 */ /* 0x000ee80000300800 */
[----:B------:R-:W4:Y:S01]  /*5e620*/  LDL.LU R252, [R1+0xc20] ;  /* 0x000c200001fc7983 */ /* 0x000f220000300800 */
        /* <DEDUP_REMOVED lines=8> */
[----:B----4-:R4:W-:Y:S04]  /*5e6b0*/  @P5 STG.E desc[UR60][R102.64], R252 ;  /* 0x000000fc66005986 */ /* 0x0109e8000c10193c */
[----:B---3--:R3:W-:Y:S03]  /*5e6c0*/  @P2 STG.E desc[UR60][R148.64], R0 ;  /* 0x0000000094002986 */ /* 0x0087e6000c10193c */
[----:B----4-:R-:W4:Y:S08]  /*5e6d0*/  LDC R252, c[0x0][0x22c] ;  /* 0x00008b00fffc7b82 */ /* 0x010f300000000800 */
[----:B---3--:R-:W3:Y:S01]  /*5e6e0*/  LDC R149, c[0x0][0x248] ;  /* 0x00009200ff957b82 */ /* 0x008ee20000000800 */
[----:B------:R-:W-:-:S02]  /*5e6f0*/  VIADD R0, R7, 0x1b ;  /* 0x0000001b07007836 */ /* 0x000fc40000000000 */
[----:B------:R-:W-:-:S03]  /*5e700*/  IMAD.WIDE R102, R6, 0x4, R2 ;  /* 0x0000000406667825 */ /* 0x000fc600078e0202 */
[----:B-1----:R-:W-:Y:S02]  /*5e710*/  ISETP.GE.AND P2, PT, R0, R227, PT ;  /* 0x000000e30000720c */ /* 0x002fe40003f46270 */
[----:B--2---:R1:W-:Y:S01]  /*5e720*/  @P4 STG.E desc[UR60][R102.64], R150 ;  /* 0x0000009666004986 */ /* 0x0043e2000c10193c */
[----:B------:R-:W-:Y:S01]  /*5e730*/  ISETP.LT.AND P5, PT, R11, R226, !P3 ;  /* 0x000000e20b00720c */ /* 0x000fe20005fa1270 */
[----:B------:R-:W2:Y:S01]  /*5e740*/  LDC R227, c[0x0][0x228] ;  /* 0x00008a00ffe37b82 */ /* 0x000ea20000000800 */
[----:B-1----:R-:W-:-:S04]  /*5e750*/  IMAD.WIDE R102, R6, 0x4, R4 ;  /* 0x0000000406667825 */ /* 0x002fc800078e0204 */
[----:B---3--:R-:W-:-:S03]  /*5e760*/  IMAD.IADD R0, R6, 0x1, R149 ;  /* 0x0000000106007824 */ /* 0x008fc600078e0295 */
[----:B------:R-:W1:Y:S01]  /*5e770*/  LDC R150, c[0x0][0x228] ;  /* 0x00008a00ff967b82 */ /* 0x000e620000000800 */
[----:B------:R-:W3:Y:S01]  /*5e780*/  LDL.LU R6, [R1+0xc24] ;  /* 0x000c240001067983 */ /* 0x000ee20000300800 */
[C---:B------:R-:W-:Y:S01]  /*5e790*/  ISETP.LT.AND P3, PT, R9.reuse, R225, !P3 ;  /* 0x000000e10900720c */ /* 0x040fe20005f61270 */
[----:B------:R-:W-:Y:S02]  /*5e7a0*/  IMAD.WIDE R148, R0, 0x4, R2 ;  /* 0x0000000400947825 */ /* 0x000fe400078e0202 */
[----:B------:R4:W-:Y:S03]  /*5e7b0*/  @P6 STG.E desc[UR60][R102.64], R101 ;  /* 0x0000006566006986 */ /* 0x0009e6000c10193c */
[----:B------:R-:W2:Y:S08]  /*5e7c0*/  LDC R226, c[0x0][0x248] ;  /* 0x00009200ffe27b82 */ /* 0x000eb00000000800 */
[----:B------:R-:W2:Y:S01]  /*5e7d0*/  LDC R225, c[0x0][0x228] ;  /* 0x00008a00ffe17b82 */ /* 0x000ea20000000800 */
[----:B-1----:R-:W-:-:S07]  /*5e7e0*/  ISETP.LT.AND P4, PT, R9, R150, !P2 ;  /* 0x000000960900720c */ /* 0x002fce0005781270 */
[----:B----4-:R-:W1:Y:S01]  /*5e7f0*/  LDC R101, c[0x0][0x228] ;  /* 0x00008a00ff657b82 */ /* 0x010e620000000800 */
[----:B---3--:R3:W-:Y:S04]  /*5e800*/  @P3 STG.E desc[UR60][R148.64], R6 ;  /* 0x0000000694003986 */ /* 0x0087e8000c10193c */
        /* <DEDUP_REMOVED lines=422> */
[----:B--2---:R-:W-:Y:S01]  /*60270*/  IMAD.IADD R0, R0, 0x1, R226 ;  /* 0x0000000100007824 */ /* 0x004fe200078e02e2 */
[----:B------:R2:W-:Y:S01]  /*60280*/  @P5 STG.E desc[UR60][R150.64], R10 ;  /* 0x0000000a96005986 */ /* 0x0005e2000c10193c */
[----:B------:R-:W4:Y:S02]  /*60290*/  LDC R226, c[0x0][0x22c] ;  /* 0x00008b00ffe27b82 */ /* 0x000f240000000800 */
[----:B------:R-:W-:-:S06]  /*602a0*/  IMAD.WIDE R102, R0, 0x4, R2 ;  /* 0x0000000400667825 */ /* 0x000fcc00078e0202 */
[----:B--2---:R-:W2:Y:S01]  /*602b0*/  LDC R151, c[0x0][0x248] ;  /* 0x00009200ff977b82 */ /* 0x004ea20000000800 */
[----:B------:R-:W-:Y:S02]  /*602c0*/  IADD3 R6, R7, 0x38, RZ ;  /* 0x0000003807067810 */ /* 0x000fe40007ffe0ff */
[----:B-1----:R-:W-:Y:S02]  /*602d0*/  ISETP.LT.AND P2, PT, R11, R101, !P2 ;  /* 0x000000650b00720c */ /* 0x002fe40005741270 */
[----:B------:R-:W2:Y:S01]  /*602e0*/  LDL.LU R101, [R1+0x870] ;  /* 0x0008700001657983 */ /* 0x000ea20000300800 */
[----:B----4-:R-:W-:Y:S01]  /*602f0*/  ISETP.GE.AND P3, PT, R6, R226, PT ;  /* 0x000000e20600720c */ /* 0x010fe20003f66270 */
[----:B------:R-:W-:Y:S01]  /*60300*/  VIADD R10, R7, 0x39 ;  /* 0x00000039070a7836 */ /* 0x000fe20000000000 */
[----:B------:R-:W1:Y:S02]  /*60310*/  LDC R226, c[0x0][0x228] ;  /* 0x00008a00ffe27b82 */ /* 0x000e640000000800 */
[----:B------:R-:W-:-:S02]  /*60320*/  ISETP.LT.AND P6, PT, R9, R224, !P3 ;  /* 0x000000e00900720c */ /* 0x000fc40005fc1270 */
[----:B------:R-:W4:Y:S04]  /*60330*/  LDL.LU R224, [R1+0x46c] ;  /* 0x00046c0001e07983 */ /* 0x000f280000300800 */
[----:B---3--:R3:W-:Y:S02]  /*60340*/  @P4 STG.E desc[UR60][R102.64], R149 ;  /* 0x0000009566004986 */ /* 0x0087e4000c10193c */
[----:B---3--:R-:W3:Y:S01]  /*60350*/  LDC R149, c[0x0][0x248] ;  /* 0x00009200ff957b82 */ /* 0x008ee20000000800 */
[----:B------:R-:W-:-:S04]  /*60360*/  IMAD.WIDE R102, R0, 0x4, R4 ;  /* 0x0000000400667825 */ /* 0x000fc800078e0204 */
[----:B---3--:R-:W-:-:S04]  /*60370*/  IMAD.IADD R6, R0, 0x1, R149 ;  /* 0x0000000100067824 */ /* 0x008fc800078e0295 */
[C---:B--2---:R-:W-:Y:S02]  /*60380*/  IMAD.IADD R0, R6.reuse, 0x1, R151 ;  /* 0x0000000106007824 */ /* 0x044fe400078e0297 */
[----:B------:R-:W-:-:S04]  /*60390*/  IMAD.WIDE R148, R6, 0x4, R2 ;  /* 0x0000000406947825 */ /* 0x000fc800078e0202 */
[----:B------:R-:W-:Y:S02]  /*603a0*/  IMAD.WIDE R150, R6, 0x4, R4 ;  /* 0x0000000406967825 */ /* 0x000fe400078e0204 */
[----:B------:R-:W2:Y:S01]  /*603b0*/  LDL.LU R6, [R1+0xc60] ;  /* 0x000c600001067983 */ /* 0x000ea20000300800 */
[----:B------:R-:W-:Y:S02]  /*603c0*/  ISETP.LT.AND P5, PT, R11, R225, !P3 ;  /* 0x000000e10b00720c */ /* 0x000fe40005fa1270 */
[----:B------:R-:W3:Y:S01]  /*603d0*/  LDC R225, c[0x0][0x248] ;  /* 0x00009200ffe17b82 */ /* 0x000ee20000000800 */
[----:B----4-:R4:W-:Y:S02]  /*603e0*/  @P2 STG.E desc[UR60][R102.64], R224 ;  /* 0x000000e066002986 */ /* 0x0109e4000c10193c */
[----:B----4-:R-:W-:Y:S01]  /*603f0*/  IMAD.WIDE R102, R0, 0x4, R2 ;  /* 0x0000000400667825 */ /* 0x010fe200078e0202 */
[----:B------:R-:W-:-:S04]  /*60400*/  ISETP.GE.AND P4, PT, R10, R252, PT ;  /* 0x000000fc0a00720c */ /* 0x000fc80003f86270 */
[----:B------:R-:W4:Y:S01]  /*60410*/  LDC R224, c[0x0][0x22c] ;  /* 0x00008b00ffe07b82 */ /* 0x000f220000000800 */
[----:B--2---:R3:W-:Y:S07]  /*60420*/  @P6 STG.E desc[UR60][R148.64], R6 ;  /* 0x0000000694006986 */ /* 0x0047ee000c10193c */
[----:B------:R-:W2:Y:S08]  /*60430*/  LDC R10, c[0x0][0x228] ;  /* 0x00008a00ff0a7b82 */ /* 0x000eb00000000800 */
[----:B------:R-:W1:Y:S01]  /*60440*/  LDC R252, c[0x0][0x228] ;  /* 0x00008a00fffc7b82 */ /* 0x000e620000000800 */
[----:B---3--:R-:W-:-:S02]  /*60450*/  IMAD.IADD R6, R0, 0x1, R225 ;  /* 0x0000000100067824 */ /* 0x008fc400078e02e1 */
[----:B------:R-:W3:Y:S01]  /*60460*/  LDL.LU R225, [R1+0x70] ;  /* 0x0000700001e17983 */ /* 0x000ee20000300800 */
[----:B------:R-:W-:-:S03]  /*60470*/  IMAD.WIDE R148, R0, 0x4, R4 ;  /* 0x0000000400947825 */ /* 0x000fc600078e0204 */
[----:B------:R-:W4:Y:S01]  /*60480*/  LDL.LU R0, [R1+0x470] ;  /* 0x0004700001007983 */ /* 0x000f220000300800 */
[----:B------:R-:W-:Y:S02]  /*60490*/  ISETP.LT.AND P3, PT, R9, R227, !P4 ;  /* 0x000000e30900720c */ /* 0x000fe40006761270 */
[----:B------:R-:W1:Y:S01]  /*604a0*/  LDC R227, c[0x0][0x228] ;  /* 0x00008a00ffe37b82 */ /* 0x000e620000000800 */
[----:B------:R2:W-:Y:S02]  /*604b0*/  @P5 STG.E desc[UR60][R150.64], R101 ;  /* 0x0000006596005986 */ /* 0x0005e4000c10193c */
[----:B--2---:R-:W-:Y:S02]  /*604c0*/  ISETP.LT.AND P2, PT, R11, R10, !P4 ;  /* 0x0000000a0b00720c */ /* 0x004fe40006741270 */
[C---:B------:R-:W-:Y:S01]  /*604d0*/  IADD3 R10, R7.reuse, 0x3b, RZ ;  /* 0x0000003b070a7810 */ /* 0x040fe20007ffe0ff */
[----:B------:R-:W-:Y:S02]  /*604e0*/  VIADD R101, R7, 0x3a ;  /* 0x0000003a07657836 */ /* 0x000fe40000000000 */
[----:B------:R-:W2:Y:S08]  /*604f0*/  LDC R150, c[0x0][0x248] ;  /* 0x00009200ff967b82 */ /* 0x000eb00000000800 */
[----:B------:R-:W2:Y:S01]  /*60500*/  LDC R151, c[0x0][0x228] ;  /* 0x00008a00ff977b82 */ /* 0x000ea20000000800 */
[----:B----4-:R4:W-:Y:S07]  /*60510*/  @P3 STG.E desc[UR60][R102.64], R0 ;  /* 0x0000000066003986 */ /* 0x0109ee000c10193c */
[----:B----4-:R-:W4:Y:S08]  /*60520*/  LDC R103, c[0x0][0x22c] ;  /* 0x00008b00ff677b82 */ /* 0x010f300000000800 */
[----:B------:R-:W1:Y:S01]  /*60530*/  LDC R0, c[0x0][0x22c] ;  /* 0x00008b00ff007b82 */ /* 0x000e620000000800 */
[----:B---3--:R3:W-:Y:S07]  /*60540*/  @P2 STG.E desc[UR60][R148.64], R225 ;  /* 0x000000e194002986 */ /* 0x0087ee000c10193c */
[----:B---3--:R-:W3:Y:S01]  /*60550*/  LDC R225, c[0x0][0x228] ;  /* 0x00008a00ffe17b82 */ /* 0x008ee20000000800 */
[----:B----4-:R-:W-:-:S02]  /*60560*/  ISETP.GE.AND P4, PT, R101, R103, PT ;  /* 0x000000676500720c */ /* 0x010fc40003f86270 */
[----:B------:R-:W4:Y:S01]  /*60570*/  LDL.LU R101, [R1+0x874] ;  /* 0x0008740001657983 */ /* 0x000f220000300800 */
[----:B-1----:R-:W-:-:S03]  /*60580*/  ISETP.GE.AND P3, PT, R10, R0, PT ;  /* 0x000000000a00720c */ /* 0x002fc60003f66270 */
[----:B------:R-:W4:Y:S04]  /*60590*/  LDL.LU R10, [R1+0x74] ;  /* 0x00007400010a7983 */ /* 0x000f280000300800 */
[----:B------:R-:W4:Y:S01]  /*605a0*/  LDL.LU R149, [R1+0xc64] ;  /* 0x000c640001957983 */ /* 0x000f220000300800 */
[----:B------:R-:W-:Y:S02]  /*605b0*/  ISETP.LT.AND P6, PT, R11, R252, !P4 ;  /* 0x000000fc0b00720c */ /* 0x000fe400067c1270 */
[----:B------:R-:W-:Y:S01]  /*605c0*/  ISETP.LT.AND P4, PT, R9, R227, !P4 ;  /* 0x000000e30900720c */ /* 0x000fe20006781270 */
[----:B------:R-:W-:Y:S01]  /*605d0*/  VIADD R0, R7, 0x3c ;  /* 0x0000003c07007836 */ /* 0x000fe20000000000 */
[----:B------:R-:W1:Y:S01]  /*605e0*/  LDC R252, c[0x0][0x248] ;  /* 0x00009200fffc7b82 */ /* 0x000e620000000800 */
[----:B------:R-:W-:-:S03]  /*605f0*/  IMAD.WIDE R102, R6, 0x4, R2 ;  /* 0x0000000406667825 */ /* 0x000fc600078e0202 */
[----:B------:R-:W-:Y:S02]  /*60600*/  ISETP.GE.AND P2, PT, R0, R224, PT ;  /* 0x000000e00000720c */ /* 0x000fe40003f46270 */
[C---:B--2---:R-:W-:Y:S02]  /*60610*/  IADD3 R0, R6.reuse, R150, RZ ;  /* 0x0000009606007210 */ /* 0x044fe40007ffe0ff */
[----:B---3--:R-:W-:Y:S01]  /*60620*/  ISETP.LT.AND P5, PT, R11, R225, !P3 ;  /* 0x000000e10b00720c */ /* 0x008fe20005fa1270 */
[----:B------:R-:W2:Y:S08]  /*60630*/  LDC R224, c[0x0][0x248] ;  /* 0x00009200ffe07b82 */ /* 0x000eb00000000800 */
[----:B------:R-:W3:Y:S01]  /*60640*/  LDC R227, c[0x0][0x228] ;  /* 0x00008a00ffe37b82 */ /* 0x000ee20000000800 */
[----:B----4-:R4:W-:Y:S07]  /*60650*/  @P4 STG.E desc[UR60][R102.64], R149 ;  /* 0x0000009566004986 */ /* 0x0109ee000c10193c */
[----:B------:R-:W3:Y:S01]  /*60660*/  LDC R225, c[0x0][0x228] ;  /* 0x00008a00ffe17b82 */ /* 0x000ee20000000800 */
[----:B----4-:R-:W-:-:S02]  /*60670*/  IMAD.WIDE R102, R6, 0x4, R4 ;  /* 0x0000000406667825 */ /* 0x010fc400078e0204 */
[----:B------:R-:W4:Y:S01]  /*60680*/  LDL.LU R6, [R1+0x474] ;  /* 0x0004740001067983 */ /* 0x000f220000300800 */
[C---:B------:R-:W-:Y:S01]  /*60690*/  ISETP.LT.AND P3, PT, R9.reuse, R226, !P3 ;  /* 0x000000e20900720c */ /* 0x040fe20005f61270 */
[C---:B------:R-:W-:Y:S01]  /*606a0*/  IMAD.WIDE R148, R0.reuse, 0x4, R2 ;  /* 0x0000000400947825 */ /* 0x040fe200078e0202 */
[----:B------:R-:W-:Y:S01]  /*606b0*/  ISETP.LT.AND P4, PT, R9, R151, !P2 ;  /* 0x000000970900720c */ /* 0x000fe20005781270 */
[----:B------:R1:W-:Y:S01]  /*606c0*/  @P6 STG.E desc[UR60][R102.64], R101 ;  /* 0x0000006566006986 */ /* 0x0003e2000c10193c */
[----:B------:R-:W3:Y:S01]  /*606d0*/  LDC R226, c[0x0][0x228] ;  /* 0x00008a00ffe27b82 */ /* 0x000ee20000000800 */
[----:B------:R-:W-:-:S07]  /*606e0*/  IMAD.WIDE R150, R0, 0x4, R4 ;  /* 0x0000000400967825 */ /* 0x000fce00078e0204 */
[----:B-1----:R-:W1:Y:S01]  /*606f0*/  LDC R101, c[0x0][0x228] ;  /* 0x00008a00ff657b82 */ /* 0x002e620000000800 */
[----:B----4-:R4:W-:Y:S04]  /*60700*/  @P3 STG.E desc[UR60][R148.64], R6 ;  /* 0x0000000694003986 */ /* 0x0109e8000c10193c */
[----:B----4-:R-:W4:Y:S04]  /*60710*/  LDL.LU R148, [R1+0xc68] ;  /* 0x000c680001947983 */ /* 0x010f280000300800 */
[----:B------:R-:W3:Y:S01]  /*60720*/  LDL.LU R149, [R1+0x878] ;  /* 0x0008780001957983 */ /* 0x000ee20000300800 */
[----:B------:R-:W-:-:S02]  /*60730*/  IMAD.IADD R0, R0, 0x1, R252 ;  /* 0x0000000100007824 */ /* 0x000fc400078e02fc */
[----:B------:R-:W2:Y:S02]  /*60740*/  LDC R252, c[0x0][0x22c] ;  /* 0x00008b00fffc7b82 */ /* 0x000ea40000000800 */
[----:B------:R-:W-:Y:S01]  /*60750*/  IMAD.WIDE R102, R0, 0x4, R2 ;  /* 0x0000000400667825 */ /* 0x000fe200078e0202 */
[----:B------:R1:W-:Y:S05]  /*60760*/  @P5 STG.E desc[UR60][R150.64], R10 ;  /* 0x0000000a96005986 */ /* 0x0003ea000c10193c */
[----:B-1----:R-:W1:Y:S01]  /*60770*/  LDC R151, c[0x0][0x22c] ;  /* 0x00008b00ff977b82 */ /* 0x002e620000000800 */
[----:B------:R-:W-:Y:S01]  /*60780*/  ISETP.LT.AND P3, PT, R11, R101, !P2 ;  /* 0x000000650b00720c */ /* 0x000fe20005761270 */
[----:B------:R-:W-:-:S02]  /*60790*/  VIADD R6, R7, 0x3d ;  /* 0x0000003d07067836 */ /* 0x000fc40000000000 */
[----:B------:R-:W-:-:S04]  /*607a0*/  VIADD R10, R7, 0x3e ;  /* 0x0000003e070a7836 */ /* 0x000fc80000000000 */
[----:B------:R-:W3:Y:S01]  /*607b0*/  LDC R101, c[0x0][0x248] ;  /* 0x00009200ff657b82 */ /* 0x000ee20000000800 */
[----:B--2---:R-:W-:Y:S02]  /*607c0*/  ISETP.GE.AND P5, PT, R6, R252, PT ;  /* 0x000000fc0600720c */ /* 0x004fe40003fa6270 */
[----:B------:R-:W-:Y:S02]  /*607d0*/  IADD3 R6, R0, R224, RZ ;  /* 0x000000e000067210 */ /* 0x000fe40007ffe0ff */
[----:B-1----:R-:W-:-:S03]  /*607e0*/  ISETP.GE.AND P2, PT, R10, R151, PT ;  /* 0x000000970a00720c */ /* 0x002fc60003f46270 */
[----:B------:R-:W1:Y:S01]  /*607f0*/  LDC R252, c[0x0][0x228] ;  /* 0x00008a00fffc7b82 */ /* 0x000e620000000800 */
[----:B------:R-:W2:Y:S04]  /*60800*/  LDL.LU R10, [R1+0xc6c] ;  /* 0x000c6c00010a7983 */ /* 0x000ea80000300800 */
[----:B------:R-:W2:Y:S04]  /*60810*/  LDL.LU R224, [R1+0x78] ;  /* 0x0000780001e07983 */ /* 0x000ea80000300800 */
[----:B----4-:R4:W-:Y:S01]  /*60820*/  @P4 STG.E desc[UR60][R102.64], R148 ;  /* 0x0000009466004986 */ /* 0x0109e2000c10193c */
[----:B---3--:R-:W-:Y:S01]  /*60830*/  ISETP.LT.AND P6, PT, R11, R226, !P5 ;  /* 0x000000e20b00720c */ /* 0x008fe20006fc1270 */
[----:B------:R-:W3:Y:S08]  /*60840*/  LDC R151, c[0x0][0x228] ;  /* 0x00008a00ff977b82 */ /* 0x000ef00000000800 */
[----:B----4-:R-:W4:Y:S01]  /*60850*/  LDC R148, c[0x0][0x248] ;  /* 0x00009200ff947b82 */ /* 0x010f220000000800 */
[----:B------:R-:W-:-:S05]  /*60860*/  IMAD.WIDE R102, R0, 0x4, R4 ;  /* 0x0000000400667825 */ /* 0x000fca00078e0204 */
[----:B------:R1:W-:Y:S01]  /*60870*/  @P3 STG.E desc[UR60][R102.64], R149 ;  /* 0x0000009566003986 */ /* 0x0003e2000c10193c */
[----:B------:R-:W-:Y:S01]  /*60880*/  ISETP.LT.AND P4, PT, R9, R225, !P5 ;  /* 0x000000e10900720c */ /* 0x000fe20006f81270 */
[----:B------:R-:W2:Y:S01]  /*60890*/  LDC R226, c[0x0][0x228] ;  /* 0x00008a00ffe27b82 */ /* 0x000ea20000000800 */
[----:B-1----:R-:W-:-:S04]  /*608a0*/  IMAD.WIDE R102, R6, 0x4, R2 ;  /* 0x0000000406667825 */ /* 0x002fc800078e0202 */
[C---:B----4-:R-:W-:Y:S01]  /*608b0*/  IMAD.IADD R0, R6.reuse, 0x1, R148 ;  /* 0x0000000106007824 */ /* 0x050fe200078e0294 */
[----:B---3--:R-:W-:Y:S01]  /*608c0*/  ISETP.LT.AND P3, PT, R11, R151, !P2 ;  /* 0x000000970b00720c */ /* 0x008fe20005761270 */
[----:B------:R-:W-:Y:S01]  /*608d0*/  IMAD.WIDE R148, R6, 0x4, R4 ;  /* 0x0000000406947825 */ /* 0x000fe200078e0204 */
[----:B------:R-:W1:Y:S01]  /*608e0*/  LDC R225, c[0x0][0x228] ;  /* 0x00008a00ffe17b82 */ /* 0x000e620000000800 */
[----:B------:R-:W3:Y:S01]  /*608f0*/  LDL.LU R6, [R1+0x478] ;  /* 0x0004780001067983 */ /* 0x000ee20000300800 */
[----:B------:R-:W-:Y:S01]  /*60900*/  ISETP.LT.AND P5, PT, R9, R227, !P2 ;  /* 0x000000e30900720c */ /* 0x000fe200057a1270 */
[----:B------:R-:W-:-:S05]  /*60910*/  IMAD.WIDE R150, R0, 0x4, R2 ;  /* 0x0000000400967825 */ /* 0x000fca00078e0202 */
[----:B------:R-:W4:Y:S01]  /*60920*/  LDC R227, c[0x0][0x22c] ;  /* 0x00008b00ffe37b82 */ /* 0x000f220000000800 */
[----:B---3--:R-:W-:Y:S04]  /*60930*/  @P4 STG.E desc[UR60][R102.64], R6 ;  /* 0x0000000666004986 */ /* 0x008fe8000c10193c */
[----:B--2---:R2:W-:Y:S04]  /*60940*/  @P6 STG.E desc[UR60][R148.64], R224 ;  /* 0x000000e094006986 */ /* 0x0045e8000c10193c */
[----:B--2---:R-:W2:Y:S01]  /*60950*/  LDL.LU R148, [R1+0x87c] ;  /* 0x00087c0001947983 */ /* 0x004ea20000300800 */
[----:B------:R-:W3:Y:S01]  /*60960*/  LDC R149, c[0x0][0x22c] ;  /* 0x00008b00ff957b82 */ /* 0x000ee20000000800 */
[----:B------:R-:W-:-:S02]  /*60970*/  IMAD.IADD R6, R0, 0x1, R101 ;  /* 0x0000000100067824 */ /* 0x000fc400078e0265 */
[----:B------:R-:W-:Y:S01]  /*60980*/  IMAD.WIDE R102, R0, 0x4, R4 ;  /* 0x0000000400667825 */ /* 0x000fe200078e0204 */
[----:B------:R-:W-:Y:S01]  /*60990*/  IADD3 R0, R7, 0x40, RZ ;  /* 0x0000004007007810 */ /* 0x000fe20007ffe0ff */
[----:B------:R1:W-:Y:S03]  /*609a0*/  @P5 STG.E desc[UR60][R150.64], R10 ;  /* 0x0000000a96005986 */ /* 0x0003e6000c10193c */
[----:B------:R-:W2:Y:S08]  /*609b0*/  LDC R224, c[0x0][0x22c] ;  /* 0x00008b00ffe07b82 */ /* 0x000eb00000000800 */
[----:B------:R-:W2:Y:S01]  /*609c0*/  LDC R101, c[0x0][0x228] ;  /* 0x00008a00ff657b82 */ /* 0x000ea20000000800 */
[----:B---3--:R-:W-:-:S07]  /*609d0*/  ISETP.GE.AND P4, PT, R0, R149, PT ;  /* 0x000000950000720c */ /* 0x008fce0003f86270 */
[----:B-1----:R-:W1:Y:S08]  /*609e0*/  LDC R151, c[0x0][0x22c] ;  /* 0x00008b00ff977b82 */ /* 0x002e700000000800 */
[----:B------:R-:W3:Y:S01]  /*609f0*/  LDC R149, c[0x0][0x248] ;  /* 0x00009200ff957b82 */ /* 0x000ee20000000800 */
[----:B------:R-:W-:-:S05]  /*60a00*/  VIADD R10, R7, 0x3f ;  /* 0x0000003f070a7836 */ /* 0x000fca0000000000 */
[----:B----4-:R-:W-:Y:S01]  /*60a10*/  ISETP.GE.AND P2, PT, R10, R227, PT ;  /* 0x000000e30a00720c */ /* 0x010fe20003f46270 */
[----:B------:R-:W-:Y:S01]  /*60a20*/  VIADD R10, R7, 0x74 ;  /* 0x00000074070a7836 */ /* 0x000fe20000000000 */
[----:B------:R-:W4:Y:S02]  /*60a30*/  LDC R227, c[0x0][0x22c] ;  /* 0x00008b00ffe37b82 */ /* 0x000f240000000800 */
[----:B------:R-:W-:Y:S02]  /*60a40*/  ISETP.LT.AND P6, PT, R9, R225, !P2 ;  /* 0x000000e10900720c */ /* 0x000fe400057c1270 */
[----:B------:R-:W4:Y:S04]  /*60a50*/  LDL.LU R225, [R1+0xc70] ;  /* 0x000c700001e17983 */ /* 0x000f280000300800 */
[----:B------:R-:W4:Y:S01]  /*60a60*/  LDC R150, c[0x0][0x248] ;  /* 0x00009200ff967b82 */ /* 0x000f220000000800 */
[----:B---3--:R-:W-:Y:S01]  /*60a70*/  IMAD.IADD R0, R6, 0x1, R149 ;  /* 0x0000000106007824 */ /* 0x008fe200078e0295 */
[----:B--2---:R2:W-:Y:S01]  /*60a80*/  @P3 STG.E desc[UR60][R102.64], R148 ;  /* 0x0000009466003986 */ /* 0x0045e2000c10193c */
[----:B-1----:R-:W-:-:S02]  /*60a90*/  ISETP.GE.AND P3, PT, R10, R151, PT ;  /* 0x000000970a00720c */ /* 0x002fc40003f66270 */
[----:B------:R-:W-:-:S03]  /*60aa0*/  ISETP.LT.AND P2, PT, R11, R226, !P2 ;  /* 0x000000e20b00720c */ /* 0x000fc60005741270 */
[----:B------:R-:W1:Y:S01]  /*60ab0*/  LDC R151, c[0x0][0x228] ;  /* 0x00008a00ff977b82 */ /* 0x000e620000000800 */
[----:B--2---:R-:W-:Y:S01]  /*60ac0*/  IMAD.WIDE R102, R6, 0x4, R2 ;  /* 0x0000000406667825 */ /* 0x004fe200078e0202 */
[----:B------:R-:W-:-:S06]  /*60ad0*/  ISETP.LT.AND P5, PT, R9, R252, !P4 ;  /* 0x000000fc0900720c */ /* 0x000fcc00067a1270 */
[----:B------:R-:W2:Y:S01]  /*60ae0*/  LDC R226, c[0x0][0x228] ;  /* 0x00008a00ffe27b82 */ /* 0x000ea20000000800 */
[----:B------:R-:W-:Y:S02]  /*60af0*/  IMAD.WIDE R148, R6, 0x4, R4 ;  /* 0x0000000406947825 */ /* 0x000fe400078e0204 */
[----:B------:R-:W3:Y:S04]  /*60b00*/  LDL.LU R6, [R1+0x47c] ;  /* 0x00047c0001067983 */ /* 0x000ee80000300800 */
[----:B------:R-:W2:Y:S01]  /*60b10*/  LDL.LU R10, [R1+0x7c] ;  /* 0x00007c00010a7983 */ /* 0x000ea20000300800 */
[----:B------:R-:W4:Y:S01]  /*60b20*/  LDC R252, c[0x0][0x228] ;  /* 0x00008a00fffc7b82 */ /* 0x000f220000000800 */
[----:B-1----:R-:W-:Y:S02]  /*60b30*/  ISETP.LT.AND P4, PT, R11, R151, !P4 ;  /* 0x000000970b00720c */ /* 0x002fe40006781270 */
[----:B---3--:R1:W-:Y:S04]  /*60b40*/  @P6 STG.E desc[UR60][R102.64], R6 ;  /* 0x0000000666006986 */ /* 0x0083e8000c10193c */
[----:B--2---:R2:W-:Y:S01]  /*60b50*/  @P2 STG.E desc[UR60][R148.64], R10 ;  /* 0x0000000a94002986 */ /* 0x0045e2000c10193c */
[----:B-1----:R-:W-:-:S03]  /*60b60*/  IMAD.WIDE R102, R0, 0x4, R2 ;  /* 0x0000000400667825 */ /* 0x002fc600078e0202 */
[----:B--2---:R-:W2:Y:S01]  /*60b70*/  LDL.LU R149, [R1+0x880] ;  /* 0x0008800001957983 */ /* 0x004ea20000300800 */
[----:B------:R-:W-:-:S03]  /*60b80*/  IADD3 R10, R7, 0x42, RZ ;  /* 0x00000042070a7810 */ /* 0x000fc60007ffe0ff */
[----:B----4-:R1:W-:Y:S01]  /*60b90*/  @P5 STG.E desc[UR60][R102.64], R225 ;  /* 0x000000e166005986 */ /* 0x0103e2000c10193c */
[----:B------:R-:W-:-:S03]  /*60ba0*/  ISETP.GE.AND P5, PT, R10, R227, PT ;  /* 0x000000e30a00720c */ /* 0x000fc60003fa6270 */
[----:B------:R-:W3:Y:S01]  /*60bb0*/  LDL.LU R10, [R1+0x480] ;  /* 0x00048000010a7983 */ /* 0x000ee20000300800 */
[----:B------:R-:W-:-:S03]  /*60bc0*/  VIADD R6, R7, 0x41 ;  /* 0x0000004107067836 */ /* 0x000fc60000000000 */
[----:B------:R-:W4:Y:S02]  /*60bd0*/  LDL.LU R227, [R1+0xc74] ;  /* 0x000c740001e37983 */ /* 0x000f240000300800 */
[----:B------:R-:W-:Y:S01]  /*60be0*/  ISETP.GE.AND P2, PT, R6, R224, PT ;  /* 0x000000e00600720c */ /* 0x000fe20003f46270 */
[C---:B-1----:R-:W-:Y:S01]  /*60bf0*/  IMAD.WIDE R102, R0.reuse, 0x4, R4 ;  /* 0x0000000400667825 */ /* 0x042fe200078e0204 */
[----:B------:R-:W1:Y:S02]  /*60c00*/  LDC R224, c[0x0][0x228] ;  /* 0x00008a00ffe07b82 */ /* 0x000e640000000800 */
[----:B------:R-:W-:Y:S01]  /*60c10*/  ISETP.LT.AND P6, PT, R9, R101, !P2 ;  /* 0x000000650900720c */ /* 0x000fe200057c1270 */
[----:B------:R-:W-:Y:S01]  /*60c20*/  IMAD.IADD R6, R0, 0x1, R150 ;  /* 0x0000000100067824 */ /* 0x000fe200078e0296 */
[----:B------:R-:W4:Y:S04]  /*60c30*/  LDL.LU R101, [R1+0x484] ;  /* 0x0004840001657983 */ /* 0x000f280000300800 */
[----:B------:R-:W1:Y:S01]  /*60c40*/  LDC R225, c[0x0][0x228] ;  /* 0x00008a00ffe17b82 */ /* 0x000e620000000800 */
[----:B--2---:R2:W-:Y:S02]  /*60c50*/  @P4 STG.E desc[UR60][R102.64], R149 ;  /* 0x0000009566004986 */ /* 0x0045e4000c10193c */
[----:B--2---:R-:W-:-:S05]  /*60c60*/  IMAD.WIDE R102, R6, 0x4, R2 ;  /* 0x0000000406667825 */ /* 0x004fca00078e0202 */
[----:B------:R-:W2:Y:S01]  /*60c70*/  LDC R149, c[0x0][0x248] ;  /* 0x00009200ff957b82 */ /* 0x000ea20000000800 */
[----:B---3--:R3:W-:Y:S04]  /*60c80*/  @P6 STG.E desc[UR60][R102.64], R10 ;  /* 0x0000000a66006986 */ /* 0x0087e8000c10193c */
[----:B---3--:R-:W3:Y:S01]  /*60c90*/  LDL.LU R103, [R1+0x80] ;  /* 0x0000800001677983 */ /* 0x008ee20000300800 */
[----:B------:R-:W-:Y:S02]  /*60ca0*/  ISETP.LT.AND P2, PT, R11, R226, !P2 ;  /* 0x000000e20b00720c */ /* 0x000fe40005741270 */
[----:B------:R-:W1:Y:S01]  /*60cb0*/  LDC R10, c[0x0][0x22c] ;  /* 0x00008b00ff0a7b82 */ /* 0x000e620000000800 */
[C---:B--2---:R-:W-:Y:S02]  /*60cc0*/  IMAD.IADD R0, R6.reuse, 0x1, R149 ;  /* 0x0000000106007824 */ /* 0x044fe400078e0295 */
[----:B------:R-:W-:Y:S01]  /*60cd0*/  IMAD.WIDE R148, R6, 0x4, R4 ;  /* 0x0000000406947825 */ /* 0x000fe200078e0204 */
[----:B------:R-:W-:-:S04]  /*60ce0*/  ISETP.LT.AND P4, PT, R9, R252, !P5 ;  /* 0x000000fc0900720c */ /* 0x000fc80006f81270 */
[----:B------:R-:W2:Y:S01]  /*60cf0*/  LDC R226, c[0x0][0x22c] ;  /* 0x00008b00ffe27b82 */ /* 0x000ea20000000800 */
[----:B------:R-:W-:-:S07]  /*60d00*/  IMAD.WIDE R150, R0, 0x4, R2 ;  /* 0x0000000400967825 */ /* 0x000fce00078e0202 */
[----:B------:R-:W4:Y:S01]  /*60d10*/  LDC R252, c[0x0][0x228] ;  /* 0x00008a00fffc7b82 */ /* 0x000f220000000800 */
[----:B---3--:R3:W-:Y:S04]  /*60d20*/  @P2 STG.E desc[UR60][R148.64], R103 ;  /* 0x0000006794002986 */ /* 0x0087e8000c10193c */
[----:B---3--:R-:W3:Y:S01]  /*60d30*/  LDL.LU R148, [R1+0x884] ;  /* 0x0008840001947983 */ /* 0x008ee20000300800 */
[----:B------:R-:W-:Y:S01]  /*60d40*/  VIADD R6, R7, 0x43 ;  /* 0x0000004307067836 */ /* 0x000fe20000000000 */
[----:B----4-:R-:W-:Y:S01]  /*60d50*/  ISETP.LT.AND P5, PT, R11, R252, !P5 ;  /* 0x000000fc0b00720c */ /* 0x010fe20006fa1270 */
[----:B------:R-:W-:Y:S01]  /*60d60*/  IMAD.WIDE R102, R0, 0x4, R4 ;  /* 0x0000000400667825 */ /* 0x000fe200078e0204 */
[----:B------:R4:W-:Y:S01]  /*60d70*/  @P4 STG.E desc[UR60][R150.64], R227 ;  /* 0x000000e396004986 */ /* 0x0009e2000c10193c */
[----:B------:R-:W3:Y:S01]  /*60d80*/  LDC R149, c[0x0][0x228] ;  /* 0x00008a00ff957b82 */ /* 0x000ee20000000800 */
[----:B-1----:R-:W-:-:S07]  /*60d90*/  ISETP.GE.AND P2, PT, R6, R10, PT ;  /* 0x0000000a0600720c */ /* 0x002fce0003f46270 */
[----:B------:R-:W1:Y:S08]  /*60da0*/  LDC R252, c[0x0][0x22c] ;  /* 0x00008b00fffc7b82 */ /* 0x000e700000000800 */
[----:B----4-:R-:W4:Y:S01]  /*60db0*/  LDC R151, c[0x0][0x248] ;  /* 0x00009200ff977b82 */ /* 0x010f220000000800 */
[----:B------:R-:W-:Y:S02]  /*60dc0*/  IADD3 R6, R7, 0x44, RZ ;  /* 0x0000004407067810 */ /* 0x000fe40007ffe0ff */
[----:B------:R-:W-:-:S02]  /*60dd0*/  ISETP.LT.AND P4, PT, R9, R224, !P2 ;  /* 0x000000e00900720c */ /* 0x000fc40005781270 */
[----:B------:R-:W-:Y:S01]  /*60de0*/  ISETP.LT.AND P6, PT, R11, R225, !P2 ;  /* 0x000000e10b00720c */ /* 0x000fe200057c1270 */
[----:B------:R-:W3:Y:S01]  /*60df0*/  LDL.LU R224, [R1+0x888] ;  /* 0x0008880001e07983 */ /* 0x000ee20000300800 */
[----:B--2---:R-:W-:Y:S01]  /*60e00*/  ISETP.GE.AND P2, PT, R6, R226, PT ;  /* 0x000000e20600720c */ /* 0x004fe20003f46270 */
[----:B------:R-:W2:Y:S08]  /*60e10*/  LDC R10, c[0x0][0x228] ;  /* 0x00008a00ff0a7b82 */ /* 0x000eb00000000800 */
[----:B------:R-:W1:Y:S01]  /*60e20*/  LDC R226, c[0x0][0x248] ;  /* 0x00009200ffe27b82 */ /* 0x000e620000000800 */
[----:B----4-:R-:W-:-:S07]  /*60e30*/  IMAD.IADD R6, R0, 0x1, R151 ;  /* 0x0000000100067824 */ /* 0x010fce00078e0297 */
[----:B------:R-:W4:Y:S08]  /*60e40*/  LDC R225, c[0x0][0x228] ;  /* 0x00008a00ffe17b82 */ /* 0x000f300000000800 */
[----:B------:R-:W4:Y:S01]  /*60e50*/  LDC R227, c[0x0][0x228] ;  /* 0x00008a00ffe37b82 */ /* 0x000f220000000800 */
[----:B---3--:R3:W-:Y:S02]  /*60e60*/  @P5 STG.E desc[UR60][R102.64], R148 ;  /* 0x0000009466005986 */ /* 0x0087e4000c10193c */
[----:B---3--:R-:W-:-:S05]  /*60e70*/  IMAD.WIDE R102, R6, 0x4, R2 ;  /* 0x0000000406667825 */ /* 0x008fca00078e0202 */
[----:B------:R3:W-:Y:S04]  /*60e80*/  @P4 STG.E desc[UR60][R102.64], R101 ;  /* 0x0000006566004986 */ /* 0x0007e8000c10193c */
[----:B---3--:R-:W3:Y:S01]  /*60e90*/  LDL.LU R102, [R1+0x84] ;  /* 0x0000840001667983 */ /* 0x008ee20000300800 */
[----:B------:R-:W-:Y:S01]  /*60ea0*/  ISETP.LT.AND P5, PT, R9, R149, !P2 ;  /* 0x000000950900720c */ /* 0x000fe200057a1270 */
[----:B------:R-:W2:Y:S02]  /*60eb0*/  LDC R101, c[0x0][0x22c] ;  /* 0x00008b00ff657b82 */ /* 0x000ea40000000800 */
[----:B------:R-:W4:Y:S06]  /*60ec0*/  LDL.LU R103, [R1+0xc78] ;  /* 0x000c780001677983 */ /* 0x000f2c0000300800 */
[----:B------:R-:W1:Y:S02]  /*60ed0*/  LDC R149, c[0x0][0x248] ;  /* 0x00009200ff957b82 */ /* 0x000e640000000800 */
[----:B-1----:R-:W-:-:S02]  /*60ee0*/  IMAD.IADD R0, R6, 0x1, R149 ;  /* 0x0000000106007824 */ /* 0x002fc400078e0295 */
[----:B------:R-:W-:-:S04]  /*60ef0*/  IMAD.WIDE R148, R6, 0x4, R4 ;  /* 0x0000000406947825 */ /* 0x000fc800078e0204 */
[----:B------:R-:W-:Y:S02]  /*60f00*/  VIADD R6, R7, 0x45 ;  /* 0x0000004507067836 */ /* 0x000fe40000000000 */
[----:B------:R-:W-:-:S03]  /*60f10*/  IMAD.WIDE R150, R0, 0x4, R2 ;  /* 0x0000000400967825 */ /* 0x000fc600078e0202 */
[----:B--2---:R-:W-:Y:S01]  /*60f20*/  ISETP.GE.AND P4, PT, R6, R101, PT ;  /* 0x000000650600720c */ /* 0x004fe20003f86270 */
[----:B------:R-:W-:Y:S01]  /*60f30*/  IMAD.IADD R6, R0, 0x1, R226 ;  /* 0x0000000100067824 */ /* 0x000fe200078e02e2 */
[----:B------:R-:W-:Y:S01]  /*60f40*/  ISETP.LT.AND P2, PT, R11, R10, !P2 ;  /* 0x0000000a0b00720c */ /* 0x000fe20005741270 */
[----:B------:R-:W1:Y:S01]  /*60f50*/  LDC R101, c[0x0][0x228] ;  /* 0x00008a00ff657b82 */ /* 0x000e620000000800 */
[----:B------:R-:W-:-:S07]  /*60f60*/  IADD3 R10, R7, 0x46, RZ ;  /* 0x00000046070a7810 */ /* 0x000fce0007ffe0ff */
[----:B------:R-:W2:Y:S01]  /*60f70*/  LDC R226, c[0x0][0x228] ;  /* 0x00008a00ffe27b82 */ /* 0x000ea20000000800 */
[----:B---3--:R-:W-:Y:S04]  /*60f80*/  @P6 STG.E desc[UR60][R148.64], R102 ;  /* 0x0000006694006986 */ /* 0x008fe8000c10193c */
[----:B----4-:R3:W-:Y:S02]  /*60f90*/  @P5 STG.E desc[UR60][R150.64], R103 ;  /* 0x0000006796005986 */ /* 0x0107e4000c10193c */
[----:B---3--:R-:W-:Y:S02]  /*60fa0*/  IMAD.WIDE R102, R0, 0x4, R4 ;  /* 0x0000000400667825 */ /* 0x008fe400078e0204 */
[----:B------:R-:W3:Y:S01]  /*60fb0*/  LDC R0, c[0x0][0x248] ;  /* 0x00009200ff007b82 */ /* 0x000ee20000000800 */
[----:B------:R-:W-:-:S02]  /*60fc0*/  ISETP.LT.AND P5, PT, R9, R225, !P4 ;  /* 0x000000e10900720c */ /* 0x000fc400067a1270 */
[----:B------:R-:W-:Y:S02]  /*60fd0*/  ISETP.LT.AND P6, PT, R11, R227, !P4 ;  /* 0x000000e30b00720c */ /* 0x000fe400067c1270 */
[----:B------:R-:W-:Y:S01]  /*60fe0*/  ISETP.GE.AND P4, PT, R10, R252, PT ;  /* 0x000000fc0a00720c */ /* 0x000fe20003f86270 */
[C---:B------:R-:W-:Y:S01]  /*60ff0*/  IMAD.WIDE R148, R6.reuse, 0x4, R2 ;  /* 0x0000000406947825 */ /* 0x040fe200078e0202 */
[----:B------:R-:W4:Y:S01]  /*61000*/  LDL.LU R10, [R1+0x88] ;  /* 0x00008800010a7983 */ /* 0x000f220000300800 */
[----:B------:R-:W2:Y:S02]  /*61010*/  LDC R225, c[0x0][0x248] ;  /* 0x00009200ffe17b82 */ /* 0x000ea40000000800 */
[C---:B------:R-:W-:Y:S01]  /*61020*/  IMAD.WIDE R150, R6.reuse, 0x4, R4 ;  /* 0x0000000406967825 */ /* 0x040fe200078e0204 */
[----:B------:R-:W2:Y:S04]  /*61030*/  LDL.LU R252, [R1+0x88c] ;  /* 0x00088c0001fc7983 */ /* 0x000ea80000300800 */
[----:B------:R1:W-:Y:S01]  /*61040*/  @P2 STG.E desc[UR60][R102.64], R224 ;  /* 0x000000e066002986 */ /* 0x0003e2000c10193c */
[----:B---3--:R-:W-:Y:S01]  /*61050*/  IMAD.IADD R0, R6, 0x1, R0 ;  /* 0x0000000106007824 */ /* 0x008fe200078e0200 */
[----:B------:R-:W3:Y:S02]  /*61060*/  LDC R227, c[0x0][0x22c] ;  /* 0x00008b00ffe37b82 */ /* 0x000ee40000000800 */
[----:B------:R-:W3:Y:S01]  /*61070*/  LDL.LU R6, [R1+0x488] ;  /* 0x0004880001067983 */ /* 0x000ee20000300800 */
[----:B-1----:R-:W-:-:S05]  /*61080*/  ISETP.LT.AND P2, PT, R9, R101, !P4 ;  /* 0x000000650900720c */ /* 0x002fca0006741270 */
[----:B------:R-:W1:Y:S08]  /*61090*/  LDC R101, c[0x0][0x228] ;  /* 0x00008a00ff657b82 */ /* 0x000e700000000800 */
[----:B------:R-:W4:Y:S01]  /*610a0*/  LDC R224, c[0x0][0x22c] ;  /* 0x00008b00ffe07b82 */ /* 0x000f220000000800 */
[----:B------:R-:W-:Y:S01]  /*610b0*/  IMAD.WIDE R102, R0, 0x4, R2 ;  /* 0x0000000400667825 */ /* 0x000fe200078e0202 */
[----:B---3--:R3:W-:Y:S01]  /*610c0*/  @P5 STG.E desc[UR60][R148.64], R6 ;  /* 0x0000000694005986 */ /* 0x0087e2000c10193c */
[----:B-1----:R-:W-:-:S05]  /*610d0*/  ISETP.LT.AND P5, PT, R11, R101, !P4 ;  /* 0x000000650b00720c */ /* 0x002fca00067a1270 */
[----:B------:R-:W1:Y:S01]  /*610e0*/  LDC R101, c[0x0][0x22c] ;  /* 0x00008b00ff657b82 */ /* 0x000e620000000800 */
[----:B----4-:R4:W-:Y:S01]  /*610f0*/  @P6 STG.E desc[UR60][R150.64], R10 ;  /* 0x0000000a96006986 */ /* 0x0109e2000c10193c */
[----:B---3--:R-:W-:Y:S02]  /*61100*/  VIADD R6, R7, 0x47 ;  /* 0x0000004707067836 */ /* 0x008fe40000000000 */
[----:B------:R-:W-:Y:S01]  /*61110*/  IMAD.WIDE R148, R0, 0x4, R4 ;  /* 0x0000000400947825 */ /* 0x000fe200078e0204 */
[----:B----4-:R-:W3:Y:S02]  /*61120*/  LDL.LU R151, [R1+0x8c] ;  /* 0x00008c0001977983 */ /* 0x010ee40000300800 */
[----:B------:R-:W-:Y:S01]  /*61130*/  ISETP.GE.AND P4, PT, R6, R224, PT ;  /* 0x000000e00600720c */ /* 0x000fe20003f86270 */
[----:B------:R-:W4:Y:S01]  /*61140*/  LDC R150, c[0x0][0x248] ;  /* 0x00009200ff967b82 */ /* 0x000f220000000800 */
[----:B--2---:R-:W-:Y:S02]  /*61150*/  IADD3 R6, R0, R225, RZ ;  /* 0x000000e100067210 */ /* 0x004fe40007ffe0ff */
[----:B------:R-:W2:Y:S05]  /*61160*/  LDL.LU R0, [R1+0xc7c] ;  /* 0x000c7c0001007983 */ /* 0x000eaa0000300800 */
[----:B------:R-:W1:Y:S08]  /*61170*/  LDC R225, c[0x0][0x228] ;  /* 0x00008a00ffe17b82 */ /* 0x000e700000000800 */
[----:B------:R-:W4:Y:S08]  /*61180*/  LDC R10, c[0x0][0x228] ;  /* 0x00008a00ff0a7b82 */ /* 0x000f300000000800 */
[----:B------:R-:W4:Y:S01]  /*61190*/  LDC R224, c[0x0][0x228] ;  /* 0x00008a00ffe07b82 */ /* 0x000f220000000800 */
[----:B--2---:R2:W-:Y:S01]  /*611a0*/  @P2 STG.E desc[UR60][R102.64], R0 ;  /* 0x0000000066002986 */ /* 0x0045e2000c10193c */
[----:B-1----:R-:W-:-:S02]  /*611b0*/  ISETP.LT.AND P2, PT, R9, R225, !P4 ;  /* 0x000000e10900720c */ /* 0x002fc40006741270 */
[----:B------:R-:W-:Y:S01]  /*611c0*/  ISETP.LT.AND P4, PT, R11, R226, !P4 ;  /* 0x000000e20b00720c */ /* 0x000fe20006781270 */
[----:B------:R1:W-:Y:S03]  /*611d0*/  @P5 STG.E desc[UR60][R148.64], R252 ;  /* 0x000000fc94005986 */ /* 0x0003e6000c10193c */
[----:B------:R-:W3:Y:S01]  /*611e0*/  LDC R225, c[0x0][0x228] ;  /* 0x00008a00ffe17b82 */ /* 0x000ee20000000800 */
[----:B------:R-:W3:Y:S01]  /*611f0*/  LDL.LU R226, [R1+0x48c] ;  /* 0x00048c0001e27983 */ /* 0x000ee20000300800 */
[----:B--2---:R-:W-:-:S04]  /*61200*/  IMAD.WIDE R102, R6, 0x4, R2 ;  /* 0x0000000406667825 */ /* 0x004fc800078e0202 */
[----:B-1----:R-:W-:Y:S02]  /*61210*/  IMAD.WIDE R148, R6, 0x4, R4 ;  /* 0x0000000406947825 */ /* 0x002fe400078e0204 */
[----:B------:R-:W1:Y:S02]  /*61220*/  LDC R252, c[0x0][0x228] ;  /* 0x00008a00fffc7b82 */ /* 0x000e640000000800 */
[----:B------:R-:W-:-:S05]  /*61230*/  VIADD R0, R7, 0x48 ;  /* 0x0000004807007836 */ /* 0x000fca0000000000 */
[----:B------:R-:W-:Y:S01]  /*61240*/  ISETP.GE.AND P5, PT, R0, R227, PT ;  /* 0x000000e30000720c */ /* 0x000fe20003fa6270 */
[----:B------:R-:W-:Y:S01]  /*61250*/  VIADD R0, R7, 0x49 ;  /* 0x0000004907007836 */ /* 0x000fe20000000000 */
[----:B------:R-:W2:Y:S02]  /*61260*/  LDC R227, c[0x0][0x248] ;  /* 0x00009200ffe37b82 */ /* 0x000ea40000000800 */
[----:B----4-:R-:W-:Y:S02]  /*61270*/  ISETP.LT.AND P6, PT, R9, R10, !P5 ;  /* 0x0000000a0900720c */ /* 0x010fe40006fc1270 */
[----:B------:R-:W-:-:S04]  /*61280*/  ISETP.LT.AND P5, PT, R11, R224, !P5 ;  /* 0x000000e00b00720c */ /* 0x000fc80006fa1270 */
[----:B------:R-:W4:Y:S01]  /*61290*/  LDC R10, c[0x0][0x228] ;  /* 0x00008a00ff0a7b82 */ /* 0x000f220000000800 */
[----:B---3--:R3:W-:Y:S04]  /*612a0*/  @P2 STG.E desc[UR60][R102.64], R226 ;  /* 0x000000e266002986 */ /* 0x0087e8000c10193c */
[----:B------:R1:W-:Y:S03]  /*612b0*/  @P4 STG.E desc[UR60][R148.64], R151 ;  /* 0x0000009794004986 */ /* 0x0003e6000c10193c */
[----:B---3--:R-:W3:Y:S08]  /*612c0*/  LDC R226, c[0x0][0x248] ;  /* 0x00009200ffe27b82 */ /* 0x008ef00000000800 */
[----:B-1----:R-:W1:Y:S01]  /*612d0*/  LDC R149, c[0x0][0x22c] ;  /* 0x00008b00ff957b82 */ /* 0x002e620000000800 */
[----:B------:R-:W-:Y:S01]  /*612e0*/  ISETP.GE.AND P2, PT, R0, R101, PT ;  /* 0x000000650000720c */ /* 0x000fe20003f46270 */
[----:B------:R-:W-:Y:S01]  /*612f0*/  IMAD.IADD R0, R6, 0x1, R150 ;  /* 0x0000000106007824 */ /* 0x000fe200078e0296 */
[----:B------:R-:W2:Y:S01]  /*61300*/  LDL.LU R101, [R1+0xc80] ;  /* 0x000c800001657983 */ /* 0x000ea20000300800 */
[----:B------:R-:W-:-:S03]  /*61310*/  IADD3 R6, R7, 0x4b, RZ ;  /* 0x0000004b07067810 */ /* 0x000fc60007ffe0ff */
[----:B------:R-:W4:Y:S01]  /*61320*/  LDL.LU R224, [R1+0x490] ;  /* 0x0004900001e07983 */ /* 0x000f220000300800 */
[----:B------:R-:W3:Y:S08]  /*61330*/  LDC R148, c[0x0][0x228] ;  /* 0x00008a00ff947b82 */ /* 0x000ef00000000800 */
[----:B------:R-:W3:Y:S01]  /*61340*/  LDC R151, c[0x0][0x22c] ;  /* 0x00008b00ff977b82 */ /* 0x000ee20000000800 */
[----:B-1----:R-:W-:-:S07]  /*61350*/  ISETP.GE.AND P4, PT, R6, R149, PT ;  /* 0x000000950600720c */ /* 0x002fce0003f86270 */
[----:B------:R-:W1:Y:S01]  /*61360*/  LDC R150, c[0x0][0x228] ;  /* 0x00008a00ff967b82 */ /* 0x000e620000000800 */
[----:B------:R-:W3:Y:S01]  /*61370*/  LDL.LU R6, [R1+0x890] ;  /* 0x0008900001067983 */ /* 0x000ee20000300800 */
[----:B------:R-:W-:-:S06]  /*61380*/  IMAD.WIDE R102, R0, 0x4, R2 ;  /* 0x0000000400667825 */ /* 0x000fcc00078e0202 */
[----:B------:R-:W1:Y:S01]  /*61390*/  LDC R149, c[0x0][0x228] ;  /* 0x00008a00ff957b82 */ /* 0x000e620000000800 */
[----:B--2---:R2:W-:Y:S01]  /*613a0*/  @P6 STG.E desc[UR60][R102.64], R101 ;  /* 0x0000006566006986 */ /* 0x0045e2000c10193c */
[----:B------:R-:W-:Y:S01]  /*613b0*/  ISETP.LT.AND P6, PT, R9, R225, !P2 ;  /* 0x000000e10900720c */ /* 0x000fe200057c1270 */
[----:B--2---:R-:W-:-:S05]  /*613c0*/  IMAD.WIDE R102, R0, 0x4, R4 ;  /* 0x0000000400667825 */ /* 0x004fca00078e0204 */
[----:B------:R-:W2:Y:S01]  /*613d0*/  LDC R101, c[0x0][0x248] ;  /* 0x00009200ff657b82 */ /* 0x000ea20000000800 */
[----:B------:R-:W-:Y:S01]  /*613e0*/  IMAD.IADD R0, R0, 0x1, R227 ;  /* 0x0000000100007824 */ /* 0x000fe200078e02e3 */
[----:B------:R-:W-:Y:S02]  /*613f0*/  ISETP.LT.AND P2, PT, R11, R252, !P2 ;  /* 0x000000fc0b00720c */ /* 0x000fe40005741270 */
[----:B------:R-:W2:Y:S04]  /*61400*/  LDL.LU R252, [R1+0xc84] ;  /* 0x000c840001fc7983 */ /* 0x000ea80000300800 */
[----:B------:R-:W2:Y:S01]  /*61410*/  LDC R227, c[0x0][0x228] ;  /* 0x00008a00ffe37b82 */ /* 0x000ea20000000800 */
[----:B---3--:R3:W-:Y:S07]  /*61420*/  @P5 STG.E desc[UR60][R102.64], R6 ;  /* 0x0000000666005986 */ /* 0x0087ee000c10193c */
[----:B------:R-:W2:Y:S01]  /*61430*/  LDC R225, c[0x0][0x248] ;  /* 0x00009200ffe17b82 */ /* 0x000ea20000000800 */
[----:B---3--:R-:W-:-:S05]  /*61440*/  IMAD.WIDE R102, R0, 0x4, R2 ;  /* 0x0000000400667825 */ /* 0x008fca00078e0202 */
[----:B----4-:R3:W-:Y:S04]  /*61450*/  @P6 STG.E desc[UR60][R102.64], R224 ;  /* 0x000000e066006986 */ /* 0x0107e8000c10193c */
[----:B---3--:R-:W3:Y:S01]  /*61460*/  LDL.LU R103, [R1+0x90] ;  /* 0x0000900001677983 */ /* 0x008ee20000300800 */
[----:B------:R-:W-:Y:S01]  /*61470*/  VIADD R6, R7, 0x4a ;  /* 0x0000004a07067836 */ /* 0x000fe20000000000 */
[----:B------:R-:W-:Y:S01]  /*61480*/  ISETP.LT.AND P5, PT, R11, R148, !P4 ;  /* 0x000000940b00720c */ /* 0x000fe200067a1270 */
[----:B------:R-:W4:Y:S01]  /*61490*/  LDC R224, c[0x0][0x228] ;  /* 0x00008a00ffe07b82 */ /* 0x000f220000000800 */
[----:B-1----:R-:W-:Y:S01]  /*614a0*/  ISETP.LT.AND P4, PT, R9, R149, !P4 ;  /* 0x000000950900720c */ /* 0x002fe20006781270 */
[----:B------:R-:W-:Y:S01]  /*614b0*/  IMAD.WIDE R148, R0, 0x4, R4 ;  /* 0x0000000400947825 */ /* 0x000fe200078e0204 */
[----:B------:R-:W-:-:S03]  /*614c0*/  ISETP.GE.AND P6, PT, R6, R151, PT ;  /* 0x000000970600720c */ /* 0x000fc60003fc6270 */
[----:B------:R-:W-:Y:S01]  /*614d0*/  VIADD R6, R7, 0x4c ;  /* 0x0000004c07067836 */ /* 0x000fe20000000000 */
[----:B---3--:R1:W-:Y:S01]  /*614e0*/  @P2 STG.E desc[UR60][R148.64], R103 ;  /* 0x0000006794002986 */ /* 0x0083e2000c10193c */
[----:B------:R-:W-:Y:S01]  /*614f0*/  ISETP.LT.AND P2, PT, R9, R10, !P6 ;  /* 0x0000000a0900720c */ /* 0x000fe20007741270 */
[----:B------:R-:W-:Y:S01]  /*61500*/  IMAD.IADD R10, R0, 0x1, R226 ;  /* 0x00000001000a7824 */ /* 0x000fe200078e02e2 */
[----:B------:R-:W-:Y:S01]  /*61510*/  ISETP.LT.AND P6, PT, R11, R150, !P6 ;  /* 0x000000960b00720c */ /* 0x000fe200077c1270 */
[----:B------:R-:W3:Y:S02]  /*61520*/  LDC R226, c[0x0][0x228] ;  /* 0x00008a00ffe27b82 */ /* 0x000ee40000000800 */
[----:B-1----:R-:W-:-:S08]  /*61530*/  IMAD.WIDE R102, R10, 0x4, R2 ;  /* 0x000000040a667825 */ /* 0x002fd000078e0202 */
[----:B--2---:R1:W-:Y:S02]  /*61540*/  @P2 STG.E desc[UR60][R102.64], R252 ;  /* 0x000000fc66002986 */ /* 0x0043e4000c10193c */
[----:B-1----:R-:W1:Y:S01]  /*61550*/  LDC R252, c[0x0][0x22c] ;  /* 0x00008b00fffc7b82 */ /* 0x002e620000000800 */
[C---:B------:R-:W-:Y:S02]  /*61560*/  IADD3 R0, R10.reuse, R101, RZ ;  /* 0x000000650a007210 */ /* 0x040fe40007ffe0ff */
[----:B------:R-:W2:Y:S04]  /*61570*/  LDL.LU R101, [R1+0x94] ;  /* 0x0000940001657983 */ /* 0x000ea80000300800 */
[----:B------:R-:W4:Y:S01]  /*61580*/  LDL.LU R103, [R1+0x494] ;  /* 0x0004940001677983 */ /* 0x000f220000300800 */
[----:B------:R-:W-:Y:S01]  /*61590*/  IMAD.WIDE R148, R10, 0x4, R4 ;  /* 0x000000040a947825 */ /* 0x000fe200078e0204 */
[----:B------:R-:W3:Y:S01]  /*615a0*/  LDC R102, c[0x0][0x22c] ;  /* 0x00008b00ff667b82 */ /* 0x000ee20000000800 */
[----:B-1----:R-:W-:-:S02]  /*615b0*/  ISETP.GE.AND P2, PT, R6, R252, PT ;  /* 0x000000fc0600720c */ /* 0x002fc40003f46270 */
[----:B------:R-:W3:Y:S01]  /*615c0*/  LDL.LU R252, [R1+0x894] ;  /* 0x0008940001fc7983 */ /* 0x000ee20000300800 */
[----:B------:R-:W-:-:S04]  /*615d0*/  IMAD.WIDE R150, R0, 0x4, R2 ;  /* 0x0000000400967825 */ /* 0x000fc800078e0202 */
[----:B------:R-:W-:Y:S01]  /*615e0*/  VIADD R10, R7, 0x4d ;  /* 0x0000004d070a7836 */ /* 0x000fe20000000000 */
[----:B---3--:R1:W-:Y:S04]  /*615f0*/  @P6 STG.E desc[UR60][R148.64], R252 ;  /* 0x000000fc94006986 */ /* 0x0083e8000c10193c */
[----:B----4-:R3:W-:Y:S01]  /*61600*/  @P4 STG.E desc[UR60][R150.64], R103 ;  /* 0x0000006796004986 */ /* 0x0107e2000c10193c */
[----:B------:R-:W-:Y:S02]  /*61610*/  ISETP.LT.AND P4, PT, R9, R227, !P2 ;  /* 0x000000e30900720c */ /* 0x000fe40005781270 */
[----:B------:R-:W-:Y:S01]  /*61620*/  ISETP.LT.AND P2, PT, R11, R224, !P2 ;  /* 0x000000e00b00720c */ /* 0x000fe20005741270 */
[----:B-1----:R-:W4:Y:S01]  /*61630*/  LDL.LU R252, [R1+0x98] ;  /* 0x0000980001fc7983 */ /* 0x002f220000300800 */
[----:B------:R-:W-:Y:S01]  /*61640*/  IADD3 R6, R7, 0x4e, RZ ;  /* 0x0000004e07067810 */ /* 0x000fe20007ffe0ff */
[----:B------:R-:W1:Y:S02]  /*61650*/  LDC R148, c[0x0][0x248] ;  /* 0x00009200ff947b82 */ /* 0x000e640000000800 */
[----:B------:R-:W4:Y:S04]  /*61660*/  LDL.LU R227, [R1+0x498] ;  /* 0x0004980001e37983 */ /* 0x000f280000300800 */
[----:B------:R-:W4:Y:S01]  /*61670*/  LDL.LU R224, [R1+0xc88] ;  /* 0x000c880001e07983 */ /* 0x000f220000300800 */
[----:B------:R-:W-:Y:S01]  /*61680*/  ISETP.GE.AND P6, PT, R10, R102, PT ;  /* 0x000000660a00720c */ /* 0x000fe20003fc6270 */
[C---:B---3--:R-:W-:Y:S01]  /*61690*/  IMAD.WIDE R102, R0.reuse, 0x4, R4 ;  /* 0x0000000400667825 */ /* 0x048fe200078e0204 */
[----:B------:R-:W3:Y:S03]  /*616a0*/  LDC R151, c[0x0][0x228] ;  /* 0x00008a00ff977b82 */ /* 0x000ee60000000800 */
[----:B------:R-:W-:Y:S01]  /*616b0*/  IMAD.IADD R0, R0, 0x1, R225 ;  /* 0x0000000100007824 */ /* 0x000fe200078e02e1 */
[----:B--2---:R2:W-:Y:S01]  /*616c0*/  @P5 STG.E desc[UR60][R102.64], R101 ;  /* 0x0000006566005986 */ /* 0x0045e2000c10193c */
[----:B------:R-:W-:-:S03]  /*616d0*/  ISETP.LT.AND P5, PT, R9, R226, !P6 ;  /* 0x000000e20900720c */ /* 0x000fc600077a1270 */
[----:B------:R-:W3:Y:S01]  /*616e0*/  LDL.LU R225, [R1+0xc8c] ;  /* 0x000c8c0001e17983 */ /* 0x000ee20000300800 */
[----:B------:R-:W1:Y:S03]  /*616f0*/  LDC R150, c[0x0][0x228] ;  /* 0x00008a00ff967b82 */ /* 0x000e660000000800 */
[----:B------:R-:W3:Y:S05]  /*61700*/  LDL.LU R226, [R1+0x898] ;  /* 0x0008980001e27983 */ /* 0x000eea0000300800 */
[----:B--2---:R-:W2:Y:S01]  /*61710*/  LDC R101, c[0x0][0x22c] ;  /* 0x00008b00ff657b82 */ /* 0x004ea20000000800 */
[----:B------:R-:W-:-:S07]  /*61720*/  IMAD.WIDE R102, R0, 0x4, R2 ;  /* 0x0000000400667825 */ /* 0x000fce00078e0202 */
[----:B------:R-:W1:Y:S08]  /*61730*/  LDC R10, c[0x0][0x228] ;  /* 0x00008a00ff0a7b82 */ /* 0x000e700000000800 */
[----:B------:R-:W1:Y:S01]  /*61740*/  LDC R149, c[0x0][0x228] ;  /* 0x00008a00ff957b82 */ /* 0x000e620000000800 */
[----:B----4-:R4:W-:Y:S01]  /*61750*/  @P4 STG.E desc[UR60][R102.64], R224 ;  /* 0x000000e066004986 */ /* 0x0109e2000c10193c */
[----:B--2---:R-:W-:-:S06]  /*61760*/  ISETP.GE.AND P4, PT, R6, R101, PT ;  /* 0x000000650600720c */ /* 0x004fcc0003f86270 */
[----:B------:R-:W2:Y:S08]  /*61770*/  LDC R6, c[0x0][0x248] ;  /* 0x00009200ff067b82 */ /* 0x000eb00000000800 */
[----:B------:R-:W1:Y:S08]  /*61780*/  LDC R101, c[0x0][0x22c] ;  /* 0x00008b00ff657b82 */ /* 0x000e700000000800 */
[----:B----4-:R-:W4:Y:S01]  /*61790*/  LDC R224, c[0x0][0x228] ;  /* 0x00008a00ffe07b82 */ /* 0x010f220000000800 */
[----:B------:R-:W-:-:S04]  /*617a0*/  IMAD.WIDE R102, R0, 0x4, R4 ;  /* 0x0000000400667825 */ /* 0x000fc800078e0204 */
[----:B--2---:R-:W-:Y:S01]  /*617b0*/  IMAD.IADD R0, R0, 0x1, R6 ;  /* 0x0000000100007824 */ /* 0x004fe200078e0206 */
[----:B---3--:R2:W-:Y:S03]  /*617c0*/  @P2 STG.E desc[UR60][R102.64], R226 ;  /* 0x000000e266002986 */ /* 0x0085e6000c10193c */
[----:B--2---:R-:W-:Y:S01]  /*617d0*/  IMAD.WIDE R102, R0, 0x4, R2 ;  /* 0x0000000400667825 */ /* 0x004fe200078e0202 */
[----:B------:R-:W2:Y:S01]  /*617e0*/  LDC R226, c[0x0][0x228] ;  /* 0x00008a00ffe27b82 */ /* 0x000ea20000000800 */
[----:B----4-:R-:W-:-:S03]  /*617f0*/  ISETP.LT.AND P6, PT, R11, R224, !P6 ;  /* 0x000000e00b00720c */ /* 0x010fc600077c1270 */
[----:B------:R3:W-:Y:S01]  /*61800*/  @P5 STG.E desc[UR60][R102.64], R227 ;  /* 0x000000e366005986 */ /* 0x0007e2000c10193c */
[----:B------:R-:W-:Y:S01]  /*61810*/  ISETP.LT.AND P5, PT, R9, R151, !P4 ;  /* 0x000000970900720c */ /* 0x000fe200067a1270 */
[----:B------:R-:W-:Y:S02]  /*61820*/  VIADD R6, R7, 0x50 ;  /* 0x0000005007067836 */ /* 0x000fe40000000000 */
[----:B------:R-:W4:Y:S01]  /*61830*/  LDC R224, c[0x0][0x22c] ;  /* 0x00008b00ffe07b82 */ /* 0x000f220000000800 */
[C---:B---3--:R-:W-:Y:S01]  /*61840*/  IMAD.WIDE R102, R0.reuse, 0x4, R4 ;  /* 0x0000000400667825 */ /* 0x048fe200078e0204 */
[----:B------:R-:W3:Y:S06]  /*61850*/  LDL.LU R227, [R1+0x49c] ;  /* 0x00049c0001e37983 */ /* 0x000eec0000300800 */
[----:B------:R-:W2:Y:S01]  /*61860*/  LDC R151, c[0x0][0x248] ;  /* 0x00009200ff977b82 */ /* 0x000ea20000000800 */
[----:B-1----:R-:W-:Y:S01]  /*61870*/  IMAD.IADD R0, R0, 0x1, R148 ;  /* 0x0000000100007824 */ /* 0x002fe200078e0294 */
[----:B------:R1:W-:Y:S03]  /*61880*/  @P6 STG.E desc[UR60][R102.64], R252 ;  /* 0x000000fc66006986 */ /* 0x0003e6000c10193c */
[----:B-1----:R-:W-:Y:S01]  /*61890*/  IMAD.WIDE R102, R0, 0x4, R2 ;  /* 0x0000000400667825 */ /* 0x002fe200078e0202 */
[----:B------:R-:W-:-:S02]  /*618a0*/  ISETP.GE.AND P2, PT, R6, R101, PT ;  /* 0x000000650600720c */ /* 0x000fc40003f46270 */
[----:B------:R-:W1:Y:S02]  /*618b0*/  LDC R252, c[0x0][0x22c] ;  /* 0x00008b00fffc7b82 */ /* 0x000e640000000800 */
[----:B------:R4:W-:Y:S01]  /*618c0*/  @P5 STG.E desc[UR60][R102.64], R225 ;  /* 0x000000e166005986 */ /* 0x0009e2000c10193c */
[C---:B------:R-:W-:Y:S02]  /*618d0*/  ISETP.LT.AND P4, PT, R11.reuse, R10, !P4 ;  /* 0x0000000a0b00720c */ /* 0x040fe40006781270 */
[----:B------:R-:W-:-:S03]  /*618e0*/  ISETP.LT.AND P6, PT, R11, R150, !P2 ;  /* 0x000000960b00720c */ /* 0x000fc600057c1270 */
[----:B------:R-:W2:Y:S01]  /*618f0*/  LDC R150, c[0x0][0x228] ;  /* 0x00008a00ff967b82 */ /* 0x000ea20000000800 */
[----:B----4-:R-:W4:Y:S07]  /*61900*/  LDL.LU R103, [R1+0x89c] ;  /* 0x00089c0001677983 */ /* 0x010f2e0000300800 */
[----:B------:R-:W1:Y:S01]  /*61910*/  LDC R10, c[0x0][0x228] ;  /* 0x00008a00ff0a7b82 */ /* 0x000e620000000800 */
[----:B------:R-:W-:Y:S02]  /*61920*/  IADD3 R6, R7, 0x4f, RZ ;  /* 0x0000004f07067810 */ /* 0x000fe40007ffe0ff */
[----:B------:R-:W-:-:S05]  /*61930*/  ISETP.LT.AND P2, PT, R9, R149, !P2 ;  /* 0x000000950900720c */ /* 0x000fca0005741270 */
[----:B------:R-:W1:Y:S01]  /*61940*/  LDC R101, c[0x0][0x248] ;  /* 0x00009200ff657b82 */ /* 0x000e620000000800 */
[----:B------:R-:W-:Y:S01]  /*61950*/  IMAD.WIDE R148, R0, 0x4, R4 ;  /* 0x0000000400947825 */ /* 0x000fe200078e0204 */
[----:B------:R-:W-:-:S06]  /*61960*/  ISETP.GE.AND P5, PT, R6, R224, PT ;  /* 0x000000e00600720c */ /* 0x000fcc0003fa6270 */
[----:B------:R-:W3:Y:S08]  /*61970*/  LDC R224, c[0x0][0x228] ;  /* 0x00008a00ffe07b82 */ /* 0x000ef00000000800 */
[----:B------:R-:W3:Y:S01]  /*61980*/  LDC R225, c[0x0][0x248] ;  /* 0x00009200ffe17b82 */ /* 0x000ee20000000800 */
[----:B----4-:R4:W-:Y:S01]  /*61990*/  @P4 STG.E desc[UR60][R148.64], R103 ;  /* 0x0000006794004986 */ /* 0x0109e2000c10193c */
[----:B--2---:R-:W-:-:S02]  /*619a0*/  ISETP.LT.AND P4, PT, R9, R150, !P5 ;  /* 0x000000960900720c */ /* 0x004fc40006f81270 */
[----:B-1----:R-:W-:Y:S01]  /*619b0*/  ISETP.LT.AND P5, PT, R11, R10, !P5 ;  /* 0x0000000a0b00720c */ /* 0x002fe20006fa1270 */
[----:B------:R-:W-:-:S04]  /*619c0*/  IMAD.IADD R10, R0, 0x1, R151 ;  /* 0x00000001000a7824 */ /* 0x000fc800078e0297 */
[C---:B------:R-:W-:Y:S02]  /*619d0*/  IMAD.IADD R0, R10.reuse, 0x1, R101 ;  /* 0x000000010a007824 */ /* 0x040fe400078e0265 */
[----:B------:R-:W2:Y:S01]  /*619e0*/  LDL.LU R101, [R1+0x8a0] ;  /* 0x0008a00001657983 */ /* 0x000ea20000300800 */
[----:B----4-:R-:W-:-:S05]  /*619f0*/  IMAD.WIDE R102, R10, 0x4, R2 ;  /* 0x000000040a667825 */ /* 0x010fca00078e0202 */
[----:B---3--:R1:W-:Y:S04]  /*61a00*/  @P4 STG.E desc[UR60][R102.64], R227 ;  /* 0x000000e366004986 */ /* 0x0083e8000c10193c */
[----:B-1----:R-:W3:Y:S01]  /*61a10*/  LDL.LU R102, [R1+0x9c] ;  /* 0x00009c0001667983 */ /* 0x002ee20000300800 */
[----:B------:R-:W1:Y:S03]  /*61a20*/  LDC R227, c[0x0][0x22c] ;  /* 0x00008b00ffe37b82 */ /* 0x000e660000000800 */
[----:B------:R-:W4:Y:S01]  /*61a30*/  LDL.LU R103, [R1+0xc90] ;  /* 0x000c900001677983 */ /* 0x000f220000300800 */
[C---:B------:R-:W-:Y:S02]  /*61a40*/  VIADD R6, R7.reuse, 0x51 ;  /* 0x0000005107067836 */ /* 0x040fe40000000000 */
[----:B------:R-:W-:Y:S01]  /*61a50*/  IMAD.WIDE R148, R10, 0x4, R4 ;  /* 0x000000040a947825 */ /* 0x000fe200078e0204 */
[----:B------:R-:W-:-:S03]  /*61a60*/  IADD3 R10, R7, 0x52, RZ ;  /* 0x00000052070a7810 */ /* 0x000fc60007ffe0ff */
[----:B------:R-:W-:Y:S01]  /*61a70*/  IMAD.WIDE R150, R0, 0x4, R2 ;  /* 0x0000000400967825 */ /* 0x000fe200078e0202 */
[----:B-1----:R-:W-:Y:S02]  /*61a80*/  ISETP.GE.AND P4, PT, R6, R227, PT ;  /* 0x000000e30600720c */ /* 0x002fe40003f86270 */
[----:B------:R-:W2:Y:S04]  /*61a90*/  LDL.LU R227, [R1+0xc94] ;  /* 0x000c940001e37983 */ /* 0x000ea80000300800 */
[----:B---3--:R1:W-:Y:S01]  /*61aa0*/  @P5 STG.E desc[UR60][R148.64], R102 ;  /* 0x0000006694005986 */ /* 0x0083e2000c10193c */
[----:B------:R-:W-:Y:S01]  /*61ab0*/  ISETP.GE.AND P5, PT, R10, R252, PT ;  /* 0x000000fc0a00720c */ /* 0x000fe20003fa6270 */
[----:B------:R-:W-:Y:S01]  /*61ac0*/  VIADD R6, R7, 0x53 ;  /* 0x0000005307067836 */ /* 0x000fe20000000000 */
[----:B------:R-:W3:Y:S01]  /*61ad0*/  LDC R10, c[0x0][0x228] ;  /* 0x00008a00ff0a7b82 */ /* 0x000ee20000000800 */
[----:B----4-:R4:W-:Y:S01]  /*61ae0*/  @P2 STG.E desc[UR60][R150.64], R103 ;  /* 0x0000006796002986 */ /* 0x0109e2000c10193c */
[----:B------:R-:W-:-:S02]  /*61af0*/  ISETP.LT.AND P2, PT, R9, R226, !P4 ;  /* 0x000000e20900720c */ /* 0x000fc40006741270 */
[----:B------:R-:W-:Y:S01]  /*61b00*/  ISETP.LT.AND P4, PT, R11, R224, !P4 ;  /* 0x000000e00b00720c */ /* 0x000fe20006781270 */
[----:B------:R-:W3:Y:S04]  /*61b10*/  LDL.LU R252, [R1+0x8a4] ;  /* 0x0008a40001fc7983 */ /* 0x000ee80000300800 */
[----:B------:R-:W3:Y:S01]  /*61b20*/  LDL.LU R226, [R1+0xa0] ;  /* 0x0000a00001e27983 */ /* 0x000ee20000300800 */
[----:B-1----:R-:W1:Y:S03]  /*61b30*/  LDC R148, c[0x0][0x248] ;  /* 0x00009200ff947b82 */ /* 0x002e660000000800 */
[----:B------:R-:W3:Y:S01]  /*61b40*/  LDL.LU R224, [R1+0x4a0] ;  /* 0x0004a00001e07983 */ /* 0x000ee20000300800 */
[----:B----4-:R-:W-:-:S04]  /*61b50*/  IMAD.WIDE R102, R0, 0x4, R4 ;  /* 0x0000000400667825 */ /* 0x010fc800078e0204 */
[----:B------:R-:W-:Y:S01]  /*61b60*/  IMAD.IADD R0, R0, 0x1, R225 ;  /* 0x0000000100007824 */ /* 0x000fe200078e02e1 */
[----:B------:R-:W4:Y:S01]  /*61b70*/  LDC R151, c[0x0][0x228] ;  /* 0x00008a00ff977b82 */ /* 0x000f220000000800 */
[----:B------:R-:W4:Y:S04]  /*61b80*/  LDL.LU R225, [R1+0x4a4] ;  /* 0x0004a40001e17983 */ /* 0x000f280000300800 */
[----:B--2---:R2:W-:Y:S03]  /*61b90*/  @P6 STG.E desc[UR60][R102.64], R101 ;  /* 0x0000006566006986 */ /* 0x0045e6000c10193c */
[----:B------:R-:W1:Y:S08]  /*61ba0*/  LDC R150, c[0x0][0x228] ;  /* 0x00008a00ff967b82 */ /* 0x000e700000000800 */
[----:B------:R-:W1:Y:S08]  /*61bb0*/  LDC R149, c[0x0][0x228] ;  /* 0x00008a00ff957b82 */ /* 0x000e700000000800 */
[----:B--2---:R-:W2:Y:S01]  /*61bc0*/  LDC R101, c[0x0][0x228] ;  /* 0x00008a00ff657b82 */ /* 0x004ea20000000800 */
[----:B------:R-:W-:Y:S01]  /*61bd0*/  IMAD.WIDE R102, R0, 0x4, R2 ;  /* 0x0000000400667825 */ /* 0x000fe200078e0202 */
[----:B--2---:R-:W-:-:S06]  /*61be0*/  ISETP.LT.AND P6, PT, R9, R101, !P5 ;  /* 0x000000650900720c */ /* 0x004fcc0006fc1270 */
[----:B------:R-:W2:Y:S01]  /*61bf0*/  LDC R101, c[0x0][0x22c] ;  /* 0x00008b00ff657b82 */ /* 0x000ea20000000800 */
[----:B---3--:R3:W-:Y:S01]  /*61c00*/  @P2 STG.E desc[UR60][R102.64], R224 ;  /* 0x000000e066002986 */ /* 0x0087e2000c10193c */
[----:B--2---:R-:W-:-:S06]  /*61c10*/  ISETP.GE.AND P2, PT, R6, R101, PT ;  /* 0x000000650600720c */ /* 0x004fcc0003f46270 */
[----:B------:R-:W2:Y:S08]  /*61c20*/  LDC R6, c[0x0][0x248] ;  /* 0x00009200ff067b82 */ /* 0x000eb00000000800 */
[----:B------:R-:W1:Y:S08]  /*61c30*/  LDC R101, c[0x0][0x22c] ;  /* 0x00008b00ff657b82 */ /* 0x000e700000000800 */
[----:B---3--:R-:W3:Y:S01]  /*61c40*/  LDC R224, c[0x0][0x228] ;  /* 0x00008a00ffe07b82 */ /* 0x008ee20000000800 */
[----:B------:R-:W-:-:S04]  /*61c50*/  IMAD.WIDE R102, R0, 0x4, R4 ;  /* 0x0000000400667825 */ /* 0x000fc800078e0204 */
[----:B--2---:R-:W-:Y:S01]  /*61c60*/  IMAD.IADD R0, R0, 0x1, R6 ;  /* 0x0000000100007824 */ /* 0x004fe200078e0206 */
[----:B------:R2:W-:Y:S03]  /*61c70*/  @P4 STG.E desc[UR60][R102.64], R226 ;  /* 0x000000e266004986 */ /* 0x0005e6000c10193c */
[----:B--2---:R-:W-:Y:S01]  /*61c80*/  IMAD.WIDE R102, R0, 0x4, R2 ;  /* 0x0000000400667825 */ /* 0x004fe200078e0202 */
[----:B---3--:R-:W-:Y:S01]  /*61c90*/  ISETP.LT.AND P5, PT, R11, R224, !P5 ;  /* 0x000000e00b00720c */ /* 0x008fe20006fa1270 */
[----:B------:R-:W2:Y:S03]  /*61ca0*/  LDC R226, c[0x0][0x228] ;  /* 0x00008a00ffe27b82 */ /* 0x000ea60000000800 */
[----:B------:R3:W-:Y:S01]  /*61cb0*/  @P6 STG.E desc[UR60][R102.64], R227 ;  /* 0x000000e366006986 */ /* 0x0007e2000c10193c */
[----:B----4-:R-:W-:-:S02]  /*61cc0*/  ISETP.LT.AND P6, PT, R9, R151, !P2 ;  /* 0x000000970900720c */ /* 0x010fc400057c1270 */
[----:B------:R-:W-:Y:S02]  /*61cd0*/  IADD3 R6, R7, 0x55, RZ ;  /* 0x0000005507067810 */ /* 0x000fe40007ffe0ff */
        /* <DEDUP_REMOVED lines=15> */
[----:B------:R-:W-:Y:S01]  /*61dd0*/  VIADD R6, R7, 0x54 ;  /* 0x0000005407067836 */ /* 0x000fe20000000000 */
[----:B------:R-:W-:-:S06]  /*61de0*/  ISETP.LT.AND P4, PT, R9, R149, !P4 ;  /* 0x000000950900720c */ /* 0x000fcc0006781270 */
        /* <DEDUP_REMOVED lines=9> */
[C---:B----4-:R-:W-:Y:S01]  /*61e80*/  IMAD.WIDE R102, R10.reuse, 0x4, R2 ;  /* 0x000000040a667825 */ /* 0x050fe200078e0202 */
[----:B------:R-:W-:Y:S02]  /*61e90*/  IADD3 R0, R10, R101, RZ ;  /* 0x000000650a007210 */ /* 0x000fe40007ffe0ff */
[----:B------:R-:W2:Y:S04]  /*61ea0*/  LDL.LU R101, [R1+0xa8] ;  /* 0x0000a80001657983 */ /* 0x000ea80000300800 */
[----:B---3--:R1:W-:Y:S04]  /*61eb0*/  @P2 STG.E desc[UR60][R102.64], R227 ;  /* 0x000000e366002986 */ /* 0x0083e8000c10193c */
[----:B-1----:R-:W3:Y:S01]  /*61ec0*/  LDL.LU R102, [R1+0x8a8] ;  /* 0x0008a80001667983 */ /* 0x002ee20000300800 */
[----:B------:R-:W1:Y:S03]  /*61ed0*/  LDC R227, c[0x0][0x22c] ;  /* 0x00008b00ffe37b82 */ /* 0x000e660000000800 */
[----:B------:R-:W4:Y:S01]  /*61ee0*/  LDL.LU R103, [R1+0x4a8] ;  /* 0x0004a80001677983 */ /* 0x000f220000300800 */
[----:B------:R-:W-:-:S02]  /*61ef0*/  VIADD R6, R7, 0x56 ;  /* 0x0000005607067836 */ /* 0x000fc40000000000 */
[----:B------:R-:W-:-:S04]  /*61f00*/  IMAD.WIDE R148, R10, 0x4, R4 ;  /* 0x000000040a947825 */ /* 0x000fc800078e0204 */
[----:B------:R-:W-:Y:S02]  /*61f10*/  VIADD R10, R7, 0x57 ;  /* 0x00000057070a7836 */ /* 0x000fe40000000000 */
[----:B------:R-:W-:Y:S01]  /*61f20*/  IMAD.WIDE R150, R0, 0x4, R2 ;  /* 0x0000000400967825 */ /* 0x000fe200078e0202 */
[----:B-1----:R-:W-:Y:S02]  /*61f30*/  ISETP.GE.AND P2, PT, R6, R227, PT ;  /* 0x000000e30600720c */ /* 0x002fe40003f46270 */
[----:B------:R-:W2:Y:S04]  /*61f40*/  LDL.LU R227, [R1+0x4ac] ;  /* 0x0004ac0001e37983 */ /* 0x000ea80000300800 */
[----:B---3--:R1:W-:Y:S01]  /*61f50*/  @P6 STG.E desc[UR60][R148.64], R102 ;  /* 0x0000006694006986 */ /* 0x0083e2000c10193c */
[----:B------:R-:W-:-:S02]  /*61f60*/  ISETP.GE.AND P6, PT, R10, R252, PT ;  /* 0x000000fc0a00720c */ /* 0x000fc40003fc6270 */
[----:B------:R-:W-:Y:S01]  /*61f70*/  IADD3 R6, R7, 0x58, RZ ;  /* 0x0000005807067810 */ /* 0x000fe20007ffe0ff */
[----:B----4-:R3:W-:Y:S01]  /*61f80*/  @P4 STG.E desc[UR60][R150.64], R103 ;  /* 0x0000006796004986 */ /* 0x0107e2000c10193c */
[----:B------:R-:W-:Y:S01]  /*61f90*/  ISETP.LT.AND P4, PT, R9, R226, !P2 ;  /* 0x000000e20900720c */ /* 0x000fe20005781270 */
[----:B------:R-:W4:Y:S01]  /*61fa0*/  LDC R10, c[0x0][0x228] ;  /* 0x00008a00ff0a7b82 */ /* 0x000f220000000800 */
[----:B------:R-:W-:Y:S01]  /*61fb0*/  ISETP.LT.AND P2, PT, R11, R224, !P2 ;  /* 0x000000e00b00720c */ /* 0x000fe20005741270 */
[----:B------:R-:W4:Y:S04]  /*61fc0*/  LDL.LU R252, [R1+0xac] ;  /* 0x0000ac0001fc7983 */ /* 0x000f280000300800 */
[----:B------:R-:W4:Y:S02]  /*61fd0*/  LDL.LU R226, [R1+0x8ac] ;  /* 0x0008ac0001e27983 */ /* 0x000f240000300800 */
[----:B-1----:R-:W1:Y:S02]  /*61fe0*/  LDC R148, c[0x0][0x248] ;  /* 0x00009200ff947b82 */ /* 0x002e640000000800 */
[----:B------:R-:W4:Y:S01]  /*61ff0*/  LDL.LU R224, [R1+0xc9c] ;  /* 0x000c9c0001e07983 */ /* 0x000f220000300800 */
[----:B---3--:R-:W-:-:S04]  /*62000*/  IMAD.WIDE R102, R0, 0x4, R4 ;  /* 0x0000000400667825 */ /* 0x008fc800078e0204 */
[----:B------:R-:W-:Y:S01]  /*62010*/  IMAD.IADD R0, R0, 0x1, R225 ;  /* 0x0000000100007824 */ /* 0x000fe200078e02e1 */
[----:B------:R-:W3:Y:S01]  /*62020*/  LDC R151, c[0x0][0x228] ;  /* 0x00008a00ff977b82 */ /* 0x000ee20000000800 */
[----:B------:R-:W3:Y:S04]  /*62030*/  LDL.LU R225, [R1+0xca0] ;  /* 0x000ca00001e17983 */ /* 0x000ee80000300800 */
[----:B--2---:R2:W-:Y:S03]  /*62040*/  @P5 STG.E desc[UR60][R102.64], R101 ;  /* 0x0000006566005986 */ /* 0x0045e6000c10193c */
[----:B------:R-:W1:Y:S08]  /*62050*/  LDC R150, c[0x0][0x228] ;  /* 0x00008a00ff967b82 */ /* 0x000e700000000800 */
[----:B------:R-:W1:Y:S08]  /*62060*/  LDC R149, c[0x0][0x228] ;  /* 0x00008a00ff957b82 */ /* 0x000e700000000800 */
[----:B--2---:R-:W2:Y:S01]  /*62070*/  LDC R101, c[0x0][0x228] ;  /* 0x00008a00ff657b82 */ /* 0x004ea20000000800 */
[----:B------:R-:W-:Y:S01]  /*62080*/  IMAD.WIDE R102, R0, 0x4, R2 ;  /* 0x0000000400667825 */ /* 0x000fe200078e0202 */
[----:B--2---:R-:W-:-:S06]  /*62090*/  ISETP.LT.AND P5, PT, R9, R101, !P6 ;  /* 0x000000650900720c */ /* 0x004fcc00077a1270 */
[----:B------:R-:W2:Y:S01]  /*620a0*/  LDC R101, c[0x0][0x22c] ;  /* 0x00008b00ff657b82 */ /* 0x000ea20000000800 */
[----:B----4-:R4:W-:Y:S01]  /*620b0*/  @P4 STG.E desc[UR60][R102.64], R224 ;  /* 0x000000e066004986 */ /* 0x0109e2000c10193c */
[----:B--2---:R-:W-:-:S06]  /*620c0*/  ISETP.GE.AND P4, PT, R6, R101, PT ;  /* 0x000000650600720c */ /* 0x004fcc0003f86270 */
[----:B------:R-:W2:Y:S08]  /*620d0*/  LDC R6, c[0x0][0x248] ;  /* 0x00009200ff067b82 */ /* 0x000eb00000000800 */
[----:B------:R-:W1:Y:S08]  /*620e0*/  LDC R101, c[0x0][0x22c] ;  /* 0x00008b00ff657b82 */ /* 0x000e700000000800 */
[----:B----4-:R-:W4:Y:S01]  /*620f0*/  LDC R224, c[0x0][0x228] ;  /* 0x00008a00ffe07b82 */ /* 0x010f220000000800 */
[----:B------:R-:W-:-:S04]  /*62100*/  IMAD.WIDE R102, R0, 0x4, R4 ;  /* 0x0000000400667825 */ /* 0x000fc800078e0204 */
[----:B--2---:R-:W-:Y:S01]  /*62110*/  IMAD.IADD R0, R0, 0x1, R6 ;  /* 0x0000000100007824 */ /* 0x004fe200078e0206 */
[----:B------:R2:W-:Y:S03]  /*62120*/  @P2 STG.E desc[UR60][R102.64], R226 ;  /* 0x000000e266002986 */ /* 0x0005e6000c10193c */
[----:B--2---:R-:W-:Y:S01]  /*62130*/  IMAD.WIDE R102, R0, 0x4, R2 ;  /* 0x0000000400667825 */ /* 0x004fe200078e0202 */
[----:B------:R-:W2:Y:S01]  /*62140*/  LDC R226, c[0x0][0x228] ;  /* 0x00008a00ffe27b82 */ /* 0x000ea20000000800 */
[----:B----4-:R-:W-:-:S03]  /*62150*/  ISETP.LT.AND P6, PT, R11, R224, !P6 ;  /* 0x000000e00b00720c */ /* 0x010fc600077c1270 */
[----:B------:R4:W-:Y:S01]  /*62160*/  @P5 STG.E desc[UR60][R102.64], R227 ;  /* 0x000000e366005986 */ /* 0x0009e2000c10193c */
[----:B---3--:R-:W-:Y:S01]  /*62170*/  ISETP.LT.AND P5, PT, R9, R151, !P4 ;  /* 0x000000970900720c */ /* 0x008fe200067a1270 */
[----:B------:R-:W-:Y:S02]  /*62180*/  VIADD R6, R7, 0x5a ;  /* 0x0000005a07067836 */ /* 0x000fe40000000000 */
[----:B------:R-:W3:Y:S01]  /*62190*/  LDC R224, c[0x0][0x22c] ;  /* 0x00008b00ffe07b82 */ /* 0x000ee20000000800 */
[C---:B----4-:R-:W-:Y:S01]  /*621a0*/  IMAD.WIDE R102, R0.reuse, 0x4, R4 ;  /* 0x0000000400667825 */ /* 0x050fe200078e0204 */
[----:B------:R-:W4:Y:S06]  /*621b0*/  LDL.LU R227, [R1+0x4b0] ;  /* 0x0004b00001e37983 */ /* 0x000f2c0000300800 */
        /* <DEDUP_REMOVED lines=10> */
[----:B---3--:R-:W3:Y:S07]  /*62260*/  LDL.LU R103, [R1+0x8b0] ;  /* 0x0008b00001677983 */ /* 0x008eee0000300800 */
[----:B------:R-:W1:Y:S01]  /*62270*/  LDC R10, c[0x0][0x228] ;  /* 0x00008a00ff0a7b82 */ /* 0x000e620000000800 */
[----:B------:R-:W-:Y:S02]  /*62280*/  IADD3 R6, R7, 0x59, RZ ;  /* 0x0000005907067810 */ /* 0x000fe40007ffe0ff */
[----:B------:R-:W-:-:S05]  /*62290*/  ISETP.LT.AND P2, PT, R9, R149, !P2 ;  /* 0x000000950900720c */ /* 0x000fca0005741270 */
[----:B------:R-:W1:Y:S01]  /*622a0*/  LDC R101, c[0x0][0x248] ;  /* 0x00009200ff657b82 */ /* 0x000e620000000800 */
[----:B------:R-:W-:Y:S01]  /*622b0*/  IMAD.WIDE R148, R0, 0x4, R4 ;  /* 0x0000000400947825 */ /* 0x000fe200078e0204 */
[----:B------:R-:W-:-:S06]  /*622c0*/  ISETP.GE.AND P5, PT, R6, R224, PT ;  /* 0x000000e00600720c */ /* 0x000fcc0003fa6270 */
[----:B------:R-:W4:Y:S08]  /*622d0*/  LDC R224, c[0x0][0x228] ;  /* 0x00008a00ffe07b82 */ /* 0x000f300000000800 */
[----:B------:R-:W4:Y:S01]  /*622e0*/  LDC R225, c[0x0][0x248] ;  /* 0x00009200ffe17b82 */ /* 0x000f220000000800 */
[----:B---3--:R3:W-:Y:S01]  /*622f0*/  @P4 STG.E desc[UR60][R148.64], R103 ;  /* 0x0000006794004986 */ /* 0x0087e2000c10193c */
[----:B--2---:R-:W-:-:S02]  /*62300*/  ISETP.LT.AND P4, PT, R9, R150, !P5 ;  /* 0x000000960900720c */ /* 0x004fc40006f81270 */
[----:B-1----:R-:W-:Y:S01]  /*62310*/  ISETP.LT.AND P5, PT, R11, R10, !P5 ;  /* 0x0000000a0b00720c */ /* 0x002fe20006fa1270 */
[----:B------:R-:W-:-:S04]  /*62320*/  IMAD.IADD R10, R0, 0x1, R151 ;  /* 0x00000001000a7824 */ /* 0x000fc800078e0297 */
[C---:B------:R-:W-:Y:S02]  /*62330*/  IMAD.IADD R0, R10.reuse, 0x1, R101 ;  /* 0x000000010a007824 */ /* 0x040fe400078e0265 */
[----:B------:R-:W2:Y:S01]  /*62340*/  LDL.LU R101, [R1+0x8b4] ;  /* 0x0008b40001657983 */ /* 0x000ea20000300800 */
[----:B---3--:R-:W-:-:S05]  /*62350*/  IMAD.WIDE R102, R10, 0x4, R2 ;  /* 0x000000040a667825 */ /* 0x008fca00078e0202 */
[----:B----4-:R1:W-:Y:S04]  /*62360*/  @P4 STG.E desc[UR60][R102.64], R227 ;  /* 0x000000e366004986 */ /* 0x0103e8000c10193c */
        /* <DEDUP_REMOVED lines=65> */
[----:B------:R-:W3:Y:S01]  /*62780*/  LDC R225, c[0x0][0x248] ;  /* 0x00009200ffe17b82 */ /* 0x000ee20000000800 */
[----:B----4-:R4:W-:Y:S01]  /*62790*/  @P2 STG.E desc[UR60][R148.64], R103 ;  /* 0x0000006794002986 */ /* 0x0109e2000c10193c */
[----:B--2---:R-:W-:Y:S01]  /*627a0*/  ISETP.LT.AND P2, PT, R9, R150, !P6 ;  /* 0x000000960900720c */ /* 0x004fe20007741270 */
[----:B------:R-:W-:Y:S01]  /*627b0*/  VIADD R6, R7, 0x60 ;  /* 0x0000006007067836 */ /* 0x000fe20000000000 */
[----:B-1----:R-:W-:Y:S01]  /*627c0*/  ISETP.LT.AND P6, PT, R11, R10, !P6 ;  /* 0x0000000a0b00720c */ /* 0x002fe200077c1270 */
[----:B------:R-:W-:-:S03]  /*627d0*/  IMAD.IADD R10, R0, 0x1, R151 ;  /* 0x00000001000a7824 */ /* 0x000fc600078e0297 */
[----:B------:R-:W1:Y:S01]  /*627e0*/  LDC R224, c[0x0][0x228] ;  /* 0x00008a00ffe07b82 */ /* 0x000e620000000800 */
[C---:B----4-:R-:W-:Y:S01]  /*627f0*/  IMAD.WIDE R102, R10.reuse, 0x4, R2 ;  /* 0x000000040a667825 */ /* 0x050fe200078e0202 */
[C---:B------:R-:W-:Y:S02]  /*62800*/  IADD3 R0, R10.reuse, R101, RZ ;  /* 0x000000650a007210 */ /* 0x040fe40007ffe0ff */
[----:B------:R-:W2:Y:S04]  /*62810*/  LDL.LU R101, [R1+0xbc] ;  /* 0x0000bc0001657983 */ /* 0x000ea80000300800 */
[----:B---3--:R3:W-:Y:S04]  /*62820*/  @P2 STG.E desc[UR60][R102.64], R227 ;  /* 0x000000e366002986 */ /* 0x0087e8000c10193c */
[----:B---3--:R-:W3:Y:S01]  /*62830*/  LDL.LU R102, [R1+0x8bc] ;  /* 0x0008bc0001667983 */ /* 0x008ee20000300800 */
[----:B------:R-:W4:Y:S03]  /*62840*/  LDC R227, c[0x0][0x22c] ;  /* 0x00008b00ffe37b82 */ /* 0x000f260000000800 */
[----:B------:R-:W2:Y:S01]  /*62850*/  LDL.LU R103, [R1+0x4bc] ;  /* 0x0004bc0001677983 */ /* 0x000ea20000300800 */
[----:B------:R-:W-:-:S04]  /*62860*/  IMAD.WIDE R148, R10, 0x4, R4 ;  /* 0x000000040a947825 */ /* 0x000fc800078e0204 */
[----:B------:R-:W-:Y:S02]  /*62870*/  VIADD R10, R7, 0x61 ;  /* 0x00000061070a7836 */ /* 0x000fe40000000000 */
[----:B------:R-:W-:Y:S01]  /*62880*/  IMAD.WIDE R150, R0, 0x4, R2 ;  /* 0x0000000400967825 */ /* 0x000fe200078e0202 */
[----:B----4-:R-:W-:Y:S02]  /*62890*/  ISETP.GE.AND P2, PT, R6, R227, PT ;  /* 0x000000e30600720c */ /* 0x010fe40003f46270 */
[----:B------:R-:W4:Y:S04]  /*628a0*/  LDL.LU R227, [R1+0x8c0] ;  /* 0x0008c00001e37983 */ /* 0x000f280000300800 */
[----:B---3--:R3:W-:Y:S01]  /*628b0*/  @P6 STG.E desc[UR60][R148.64], R102 ;  /* 0x0000006694006986 */ /* 0x0087e2000c10193c */
[----:B------:R-:W-:-:S02]  /*628c0*/  ISETP.GE.AND P6, PT, R10, R252, PT ;  /* 0x000000fc0a00720c */ /* 0x000fc40003fc6270 */
[----:B------:R-:W4:Y:S01]  /*628d0*/  LDC R10, c[0x0][0x228] ;  /* 0x00008a00ff0a7b82 */ /* 0x000f220000000800 */
[----:B------:R-:W4:Y:S04]  /*628e0*/  LDL.LU R252, [R1+0xcb0] ;  /* 0x000cb00001fc7983 */ /* 0x000f280000300800 */
[----:B--2---:R2:W-:Y:S01]  /*628f0*/  @P4 STG.E desc[UR60][R150.64], R103 ;  /* 0x0000006796004986 */ /* 0x0045e2000c10193c */
[----:B------:R-:W-:-:S03]  /*62900*/  ISETP.LT.AND P4, PT, R9, R226, !P2 ;  /* 0x000000e20900720c */ /* 0x000fc60005781270 */
[----:B------:R-:W4:Y:S01]  /*62910*/  LDL.LU R226, [R1+0x4c0] ;  /* 0x0004c00001e27983 */ /* 0x000f220000300800 */
[----:B------:R-:W-:Y:S01]  /*62920*/  IADD3 R6, R7, 0x62, RZ ;  /* 0x0000006207067810 */ /* 0x000fe20007ffe0ff */
[----:B---3--:R-:W3:Y:S08]  /*62930*/  LDC R149, c[0x0][0x228] ;  /* 0x00008a00ff957b82 */ /* 0x008ef00000000800 */
[----:B--2---:R-:W2:Y:S01]  /*62940*/  LDC R150, c[0x0][0x228] ;  /* 0x00008a00ff967b82 */ /* 0x004ea20000000800 */
[----:B------:R-:W-:Y:S01]  /*62950*/  IMAD.WIDE R102, R0, 0x4, R4 ;  /* 0x0000000400667825 */ /* 0x000fe200078e0204 */
[----:B-1----:R-:W-:-:S06]  /*62960*/  ISETP.LT.AND P2, PT, R11, R224, !P2 ;  /* 0x000000e00b00720c */ /* 0x002fcc0005741270 */
[----:B------:R-:W1:Y:S01]  /*62970*/  LDC R224, c[0x0][0x248] ;  /* 0x00009200ffe07b82 */ /* 0x000e620000000800 */
[----:B------:R2:W-:Y:S01]  /*62980*/  @P5 STG.E desc[UR60][R102.64], R101 ;  /* 0x0000006566005986 */ /* 0x0005e2000c10193c */
[----:B------:R-:W-:-:S03]  /*62990*/  IMAD.IADD R0, R0, 0x1, R225 ;  /* 0x0000000100007824 */ /* 0x000fc600078e02e1 */
[----:B------:R-:W3:Y:S03]  /*629a0*/  LDL.LU R225, [R1+0xc0] ;  /* 0x0000c00001e17983 */ /* 0x000ee60000300800 */
[----:B------:R-:W1:Y:S01]  /*629b0*/  LDC R151, c[0x0][0x228] ;  /* 0x00008a00ff977b82 */ /* 0x000e620000000800 */
[----:B--2---:R-:W-:-:S07]  /*629c0*/  ISETP.LT.AND P5, PT, R9, R150, !P6 ;  /* 0x000000960900720c */ /* 0x004fce00077a1270 */
[----:B------:R-:W2:Y:S08]  /*629d0*/  LDC R101, c[0x0][0x248] ;  /* 0x00009200ff657b82 */ /* 0x000eb00000000800 */
[----:B------:R-:W1:Y:S01]  /*629e0*/  LDC R150, c[0x0][0x22c] ;  /* 0x00008b00ff967b82 */ /* 0x000e620000000800 */
[----:B------:R-:W-:-:S07]  /*629f0*/  IMAD.WIDE R102, R0, 0x4, R2 ;  /* 0x0000000400667825 */ /* 0x000fce00078e0202 */
[----:B------:R-:W3:Y:S01]  /*62a00*/  LDC R148, c[0x0][0x228] ;  /* 0x00008a00ff947b82 */ /* 0x000ee20000000800 */
[----:B----4-:R4:W-:Y:S01]  /*62a10*/  @P4 STG.E desc[UR60][R102.64], R252 ;  /* 0x000000fc66004986 */ /* 0x0109e2000c10193c */
[----:B-1----:R-:W-:-:S06]  /*62a20*/  ISETP.GE.AND P4, PT, R6, R150, PT ;  /* 0x000000960600720c */ /* 0x002fcc0003f86270 */
[----:B------:R-:W1:Y:S01]  /*62a30*/  LDC R150, c[0x0][0x22c] ;  /* 0x00008b00ff967b82 */ /* 0x000e620000000800 */
[----:B----4-:R-:W-:-:S07]  /*62a40*/  IMAD.WIDE R102, R0, 0x4, R4 ;  /* 0x0000000400667825 */ /* 0x010fce00078e0204 */
[----:B------:R-:W4:Y:S01]  /*62a50*/  LDC R252, c[0x0][0x228] ;  /* 0x00008a00fffc7b82 */ /* 0x000f220000000800 */
[----:B------:R-:W-:Y:S01]  /*62a60*/  IMAD.IADD R0, R0, 0x1, R224 ;  /* 0x0000000100007824 */ /* 0x000fe200078e02e0 */
[----:B------:R2:W-:Y:S01]  /*62a70*/  @P2 STG.E desc[UR60][R102.64], R227 ;  /* 0x000000e366002986 */ /* 0x0005e2000c10193c */
[----:B------:R-:W-:-:S05]  /*62a80*/  VIADD R6, R7, 0x64 ;  /* 0x0000006407067836 */ /* 0x000fca0000000000 */
[----:B------:R-:W3:Y:S01]  /*62a90*/  LDC R224, c[0x0][0x22c] ;  /* 0x00008b00ffe07b82 */ /* 0x000ee20000000800 */
[----:B--2---:R-:W-:-:S07]  /*62aa0*/  IMAD.WIDE R102, R0, 0x4, R2 ;  /* 0x0000000400667825 */ /* 0x004fce00078e0202 */
[----:B------:R-:W2:Y:S01]  /*62ab0*/  LDC R227, c[0x0][0x228] ;  /* 0x00008a00ffe37b82 */ /* 0x000ea20000000800 */
[----:B------:R1:W-:Y:S01]  /*62ac0*/  @P5 STG.E desc[UR60][R102.64], R226 ;  /* 0x000000e266005986 */ /* 0x0003e2000c10193c */
[----:B------:R-:W-:Y:S02]  /*62ad0*/  ISETP.LT.AND P5, PT, R9, R151, !P4 ;  /* 0x000000970900720c */ /* 0x000fe400067a1270 */
[C---:B------:R-:W-:Y:S01]  /*62ae0*/  ISETP.LT.AND P4, PT, R11.reuse, R10, !P4 ;  /* 0x0000000a0b00720c */ /* 0x040fe20006781270 */
[----:B-1----:R-:W2:Y:S04]  /*62af0*/  LDL.LU R226, [R1+0x4c4] ;  /* 0x0004c40001e27983 */ /* 0x002ea80000300800 */
[----:B------:R-:W2:Y:S04]  /*62b00*/  LDL.LU R151, [R1+0x8c4] ;  /* 0x0008c40001977983 */ /* 0x000ea80000300800 */
[----:B------:R-:W2:Y:S01]  /*62b10*/  LDL.LU R10, [R1+0xcb4] ;  /* 0x000cb400010a7983 */ /* 0x000ea20000300800 */
[----:B----4-:R-:W-:Y:S01]  /*62b20*/  ISETP.LT.AND P6, PT, R11, R252, !P6 ;  /* 0x000000fc0b00720c */ /* 0x010fe200077c1270 */
[----:B------:R-:W-:Y:S01]  /*62b30*/  IMAD.WIDE R102, R0, 0x4, R4 ;  /* 0x0000000400667825 */ /* 0x000fe200078e0204 */
[----:B------:R-:W-:Y:S01]  /*62b40*/  ISETP.GE.AND P2, PT, R6, R150, PT ;  /* 0x000000960600720c */ /* 0x000fe20003f46270 */
[----:B------:R-:W1:Y:S02]  /*62b50*/  LDC R252, c[0x0][0x228] ;  /* 0x00008a00fffc7b82 */ /* 0x000e640000000800 */
[----:B------:R-:W-:-:S08]  /*62b60*/  IMAD.IADD R0, R0, 0x1, R101 ;  /* 0x0000000100007824 */ /* 0x000fd000078e0265 */
[----:B---3--:R3:W-:Y:S01]  /*62b70*/  @P6 STG.E desc[UR60][R102.64], R225 ;  /* 0x000000e166006986 */ /* 0x0087e2000c10193c */
[----:B------:R-:W-:Y:S01]  /*62b80*/  ISETP.LT.AND P6, PT, R11, R149, !P2 ;  /* 0x000000950b00720c */ /* 0x000fe200057c1270 */
[----:B------:R-:W4:Y:S01]  /*62b90*/  LDC R150, c[0x0][0x248] ;  /* 0x00009200ff967b82 */ /* 0x000f220000000800 */
[----:B------:R-:W-:Y:S01]  /*62ba0*/  ISETP.LT.AND P2, PT, R9, R148, !P2 ;  /* 0x000000940900720c */ /* 0x000fe20005741270 */
[----:B------:R-:W-:Y:S01]  /*62bb0*/  IMAD.WIDE R148, R0, 0x4, R4 ;  /* 0x0000000400947825 */ /* 0x000fe200078e0204 */
[----:B------:R-:W-:-:S05]  /*62bc0*/  IADD3 R6, R7, 0x63, RZ ;  /* 0x0000006307067810 */ /* 0x000fca0007ffe0ff */
[----:B------:R-:W4:Y:S01]  /*62bd0*/  LDC R101, c[0x0][0x248] ;  /* 0x00009200ff657b82 */ /* 0x000f220000000800 */
[----:B---3--:R-:W-:-:S07]  /*62be0*/  IMAD.WIDE R102, R0, 0x4, R2 ;  /* 0x0000000400667825 */ /* 0x008fce00078e0202 */
[----:B------:R-:W3:Y:S01]  /*62bf0*/  LDC R225, c[0x0][0x228] ;  /* 0x00008a00ffe17b82 */ /* 0x000ee20000000800 */
[----:B--2---:R-:W-:Y:S04]  /*62c00*/  @P5 STG.E desc[UR60][R102.64], R10 ;  /* 0x0000000a66005986 */ /* 0x004fe8000c10193c */
[----:B------:R2:W-:Y:S03]  /*62c10*/  @P4 STG.E desc[UR60][R148.64], R151 ;  /* 0x0000009794004986 */ /* 0x0005e6000c10193c */
[----:B--2---:R-:W2:Y:S01]  /*62c20*/  LDC R151, c[0x0][0x248] ;  /* 0x00009200ff977b82 */ /* 0x004ea20000000800 */
[----:B------:R-:W-:-:S04]  /*62c30*/  ISETP.GE.AND P5, PT, R6, R224, PT ;  /* 0x000000e00600720c */ /* 0x000fc80003fa6270 */
[----:B------:R-:W-:Y:S01]  /*62c40*/  ISETP.LT.AND P4, PT, R9, R227, !P5 ;  /* 0x000000e30900720c */ /* 0x000fe20006f81270 */
[----:B--2---:R-:W-:Y:S02]  /*62c50*/  IMAD.IADD R10, R0, 0x1, R151 ;  /* 0x00000001000a7824 */ /* 0x004fe400078e0297 */
[----:B------:R-:W2:Y:S02]  /*62c60*/  LDC R227, c[0x0][0x228] ;  /* 0x00008a00ffe37b82 */ /* 0x000ea40000000800 */
[----:B------:R-:W-:-:S08]  /*62c70*/  IMAD.WIDE R102, R10, 0x4, R2 ;  /* 0x000000040a667825 */ /* 0x000fd000078e0202 */
[----:B------:R1:W-:Y:S01]  /*62c80*/  @P4 STG.E desc[UR60][R102.64], R226 ;  /* 0x000000e266004986 */ /* 0x0003e2000c10193c */
[----:B------:R-:W-:Y:S01]  /*62c90*/  VIADD R6, R7, 0x65 ;  /* 0x0000006507067836 */ /* 0x000fe20000000000 */
[----:B------:R-:W3:Y:S08]  /*62ca0*/  LDC R224, c[0x0][0x228] ;  /* 0x00008a00ffe07b82 */ /* 0x000ef00000000800 */
[----:B-1----:R-:W1:Y:S01]  /*62cb0*/  LDC R226, c[0x0][0x22c] ;  /* 0x00008b00ffe27b82 */ /* 0x002e620000000800 */
[----:B------:R-:W2:Y:S01]  /*62cc0*/  LDL.LU R103, [R1+0xcb8] ;  /* 0x000cb80001677983 */ /* 0x000ea20000300800 */
[----:B------:R-:W-:Y:S01]  /*62cd0*/  ISETP.LT.AND P5, PT, R11, R252, !P5 ;  /* 0x000000fc0b00720c */ /* 0x000fe20006fa1270 */
[----:B------:R-:W-:-:S05]  /*62ce0*/  IMAD.WIDE R148, R10, 0x4, R4 ;  /* 0x000000040a947825 */ /* 0x000fca00078e0204 */
[----:B------:R-:W3:Y:S08]  /*62cf0*/  LDC R102, c[0x0][0x22c] ;  /* 0x00008b00ff667b82 */ /* 0x000ef00000000800 */
[----:B------:R-:W2:Y:S01]  /*62d00*/  LDC R252, c[0x0][0x228] ;  /* 0x00008a00fffc7b82 */ /* 0x000ea20000000800 */
[----:B-1----:R-:W-:Y:S02]  /*62d10*/  ISETP.GE.AND P4, PT, R6, R226, PT ;  /* 0x000000e20600720c */ /* 0x002fe40003f86270 */
[----:B------:R-:W3:Y:S04]  /*62d20*/  LDL.LU R6, [R1+0xc4] ;  /* 0x0000c40001067983 */ /* 0x000ee80000300800 */
[----:B------:R-:W2:Y:S01]  /*62d30*/  LDL.LU R226, [R1+0x4c8] ;  /* 0x0004c80001e27983 */ /* 0x000ea20000300800 */
[----:B----4-:R-:W-:Y:S01]  /*62d40*/  IMAD.IADD R0, R10, 0x1, R150 ;  /* 0x000000010a007824 */ /* 0x010fe200078e0296 */
[----:B------:R-:W-:-:S03]  /*62d50*/  IADD3 R10, R7, 0x66, RZ ;  /* 0x00000066070a7810 */ /* 0x000fc60007ffe0ff */
[----:B------:R-:W-:Y:S01]  /*62d60*/  IMAD.WIDE R150, R0, 0x4, R2 ;  /* 0x0000000400967825 */ /* 0x000fe200078e0202 */
[----:B---3--:R1:W-:Y:S04]  /*62d70*/  @P5 STG.E desc[UR60][R148.64], R6 ;  /* 0x0000000694005986 */ /* 0x0083e8000c10193c */
[----:B-1----:R-:W3:Y:S01]  /*62d80*/  LDL.LU R149, [R1+0x8c8] ;  /* 0x0008c80001957983 */ /* 0x002ee20000300800 */
[----:B------:R-:W-:-:S03]  /*62d90*/  ISETP.GE.AND P5, PT, R10, R102, PT ;  /* 0x000000660a00720c */ /* 0x000fc60003fa6270 */
[----:B--2---:R1:W-:Y:S01]  /*62da0*/  @P2 STG.E desc[UR60][R150.64], R103 ;  /* 0x0000006796002986 */ /* 0x0043e2000c10193c */
[----:B------:R-:W-:-:S03]  /*62db0*/  IMAD.IADD R6, R0, 0x1, R101 ;  /* 0x0000000100067824 */ /* 0x000fc600078e0265 */
[----:B------:R-:W2:Y:S01]  /*62dc0*/  LDL.LU R101, [R1+0x8cc] ;  /* 0x0008cc0001657983 */ /* 0x000ea20000300800 */
[----:B-1----:R-:W-:Y:S01]  /*62dd0*/  IMAD.WIDE R102, R0, 0x4, R4 ;  /* 0x0000000400667825 */ /* 0x002fe200078e0204 */
[----:B------:R-:W1:Y:S03]  /*62de0*/  LDC R151, c[0x0][0x248] ;  /* 0x00009200ff977b82 */ /* 0x000e660000000800 */
[----:B------:R-:W-:-:S05]  /*62df0*/  VIADD R10, R7, 0x67 ;  /* 0x00000067070a7836 */ /* 0x000fca0000000000 */
[----:B------:R-:W4:Y:S01]  /*62e00*/  LDC R150, c[0x0][0x228] ;  /* 0x00008a00ff967b82 */ /* 0x000f220000000800 */
[----:B---3--:R3:W-:Y:S01]  /*62e10*/  @P6 STG.E desc[UR60][R102.64], R149 ;  /* 0x0000009566006986 */ /* 0x0087e2000c10193c */
[----:B------:R-:W-:Y:S02]  /*62e20*/  ISETP.LT.AND P6, PT, R11, R252, !P5 ;  /* 0x000000fc0b00720c */ /* 0x000fe40006fc1270 */
[----:B------:R-:W-:Y:S01]  /*62e30*/  ISETP.LT.AND P5, PT, R9, R227, !P5 ;  /* 0x000000e30900720c */ /* 0x000fe20006fa1270 */
[----:B------:R-:W4:Y:S04]  /*62e40*/  LDL.LU R252, [R1+0xcbc] ;  /* 0x000cbc0001fc7983 */ /* 0x000f280000300800 */
[----:B------:R-:W2:Y:S01]  /*62e50*/  LDL.LU R227, [R1+0xc8] ;  /* 0x0000c80001e37983 */ /* 0x000ea20000300800 */
[----:B---3--:R-:W3:Y:S01]  /*62e60*/  LDC R149, c[0x0][0x248] ;  /* 0x00009200ff957b82 */ /* 0x008ee20000000800 */
[----:B------:R-:W-:-:S02]  /*62e70*/  ISETP.LT.AND P2, PT, R11, R225, !P4 ;  /* 0x000000e10b00720c */ /* 0x000fc40006741270 */
[----:B------:R-:W-:Y:S01]  /*62e80*/  ISETP.LT.AND P4, PT, R9, R224, !P4 ;  /* 0x000000e00900720c */ /* 0x000fe20006781270 */
[----:B------:R-:W-:-:S04]  /*62e90*/  IMAD.WIDE R102, R6, 0x4, R2 ;  /* 0x0000000406667825 */ /* 0x000fc800078e0202 */
[----:B------:R-:W4:Y:S08]  /*62ea0*/  LDC R225, c[0x0][0x228] ;  /* 0x00008a00ffe17b82 */ /* 0x000f300000000800 */
[----:B------:R1:W-:Y:S01]  /*62eb0*/  @P4 STG.E desc[UR60][R102.64], R226 ;  /* 0x000000e266004986 */ /* 0x0003e2000c10193c */
[----:B------:R-:W4:Y:S01]  /*62ec0*/  LDC R224, c[0x0][0x228] ;  /* 0x00008a00ffe07b82 */ /* 0x000f220000000800 */
[----:B---3--:R-:W-:-:S02]  /*62ed0*/  IMAD.IADD R0, R6, 0x1, R149 ;  /* 0x0000000106007824 */ /* 0x008fc400078e0295 */
[----:B------:R-:W-:-:S05]  /*62ee0*/  IMAD.WIDE R148, R6, 0x4, R4 ;  /* 0x0000000406947825 */ /* 0x000fca00078e0204 */
[----:B------:R-:W3:Y:S01]  /*62ef0*/  LDC R6, c[0x0][0x22c] ;  /* 0x00008b00ff067b82 */ /* 0x000ee20000000800 */
[----:B-1----:R-:W-:-:S07]  /*62f00*/  IMAD.WIDE R102, R0, 0x4, R2 ;  /* 0x0000000400667825 */ /* 0x002fce00078e0202 */
[----:B------:R-:W1:Y:S01]  /*62f10*/  LDC R226, c[0x0][0x22c] ;  /* 0x00008b00ffe27b82 */ /* 0x000e620000000800 */
[----:B---3--:R-:W-:Y:S01]  /*62f20*/  ISETP.GE.AND P4, PT, R10, R6, PT ;  /* 0x000000060a00720c */ /* 0x008fe20003f86270 */
[C---:B------:R-:W-:Y:S02]  /*62f30*/  IMAD.IADD R10, R0.reuse, 0x1, R151 ;  /* 0x00000001000a7824 */ /* 0x040fe400078e0297 */
[----:B------:R-:W3:Y:S04]  /*62f40*/  LDL.LU R151, [R1+0xcc] ;  /* 0x0000cc0001977983 */ /* 0x000ee80000300800 */
[----:B--2---:R2:W-:Y:S04]  /*62f50*/  @P2 STG.E desc[UR60][R148.64], R227 ;  /* 0x000000e394002986 */ /* 0x0045e8000c10193c */
[----:B----4-:R4:W-:Y:S01]  /*62f60*/  @P5 STG.E desc[UR60][R102.64], R252 ;  /* 0x000000fc66005986 */ /* 0x0109e2000c10193c */
[----:B------:R-:W-:Y:S01]  /*62f70*/  IADD3 R6, R7, 0x68, RZ ;  /* 0x0000006807067810 */ /* 0x000fe20007ffe0ff */
[----:B--2---:R-:W2:Y:S08]  /*62f80*/  LDC R227, c[0x0][0x22c] ;  /* 0x00008b00ffe37b82 */ /* 0x004eb00000000800 */
[----:B----4-:R-:W4:Y:S01]  /*62f90*/  LDC R103, c[0x0][0x248] ;  /* 0x00009200ff677b82 */ /* 0x010f220000000800 */
[----:B------:R-:W-:Y:S01]  /*62fa0*/  IMAD.WIDE R148, R0, 0x4, R4 ;  /* 0x0000000400947825 */ /* 0x000fe200078e0204 */
[----:B------:R-:W-:-:S02]  /*62fb0*/  ISETP.LT.AND P5, PT, R9, R225, !P4 ;  /* 0x000000e10900720c */ /* 0x000fc400067a1270 */
[----:B------:R-:W-:Y:S02]  /*62fc0*/  ISETP.LT.AND P4, PT, R11, R224, !P4 ;  /* 0x000000e00b00720c */ /* 0x000fe40006781270 */
[----:B------:R1:W-:Y:S02]  /*62fd0*/  @P6 STG.E desc[UR60][R148.64], R101 ;  /* 0x0000006594006986 */ /* 0x0003e4000c10193c */
[----:B-1----:R-:W-:Y:S01]  /*62fe0*/  ISETP.GE.AND P2, PT, R6, R226, PT ;  /* 0x000000e20600720c */ /* 0x002fe20003f46270 */
[----:B------:R-:W1:Y:S01]  /*62ff0*/  LDC R225, c[0x0][0x228] ;  /* 0x00008a00ffe17b82 */ /* 0x000e620000000800 */
[----:B------:R-:W2:Y:S07]  /*63000*/  LDL.LU R224, [R1+0xcc0] ;  /* 0x000cc00001e07983 */ /* 0x000eae0000300800 */
[----:B------:R-:W1:Y:S01]  /*63010*/  LDC R252, c[0x0][0x22c] ;  /* 0x00008b00fffc7b82 */ /* 0x000e620000000800 */
[----:B------:R-:W-:-:S04]  /*63020*/  IMAD.WIDE R148, R10, 0x4, R2 ;  /* 0x000000040a947825 */ /* 0x000fc800078e0202 */
[----:B----4-:R-:W-:-:S03]  /*63030*/  IMAD.IADD R0, R10, 0x1, R103 ;  /* 0x000000010a007824 */ /* 0x010fc600078e0267 */
[----:B------:R-:W4:Y:S01]  /*63040*/  LDC R101, c[0x0][0x248] ;  /* 0x00009200ff657b82 */ /* 0x000f220000000800 */
[----:B------:R-:W-:Y:S02]  /*63050*/  IMAD.WIDE R102, R10, 0x4, R4 ;  /* 0x000000040a667825 */ /* 0x000fe400078e0204 */
[----:B------:R-:W3:Y:S01]  /*63060*/  LDL.LU R10, [R1+0x4cc] ;  /* 0x0004cc00010a7983 */ /* 0x000ee20000300800 */
[----:B------:R-:W-:-:S04]  /*63070*/  ISETP.LT.AND P6, PT, R9, R150, !P2 ;  /* 0x000000960900720c */ /* 0x000fc800057c1270 */
[----:B------:R-:W1:Y:S01]  /*63080*/  LDC R150, c[0x0][0x22c] ;  /* 0x00008b00ff967b82 */ /* 0x000e620000000800 */
[----:B------:R-:W-:-:S07]  /*63090*/  VIADD R6, R7, 0x69 ;  /* 0x0000006907067836 */ /* 0x000fce0000000000 */
[----:B------:R-:W4:Y:S01]  /*630a0*/  LDC R226, c[0x0][0x228] ;  /* 0x00008a00ffe27b82 */ /* 0x000f220000000800 */
[----:B---3--:R3:W-:Y:S01]  /*630b0*/  @P5 STG.E desc[UR60][R148.64], R10 ;  /* 0x0000000a94005986 */ /* 0x0087e2000c10193c */
[----:B-1----:R-:W-:-:S06]  /*630c0*/  ISETP.GE.AND P5, PT, R6, R150, PT ;  /* 0x000000960600720c */ /* 0x002fcc0003fa6270 */
[----:B------:R-:W1:Y:S08]  /*630d0*/  LDC R6, c[0x0][0x228] ;  /* 0x00008a00ff067b82 */ /* 0x000e700000000800 */
[----:B---3--:R-:W3:Y:S01]  /*630e0*/  LDC R10, c[0x0][0x228] ;  /* 0x00008a00ff0a7b82 */ /* 0x008ee20000000800 */
[----:B------:R-:W-:Y:S01]  /*630f0*/  IMAD.WIDE R148, R0, 0x4, R2 ;  /* 0x0000000400947825 */ /* 0x000fe200078e0202 */
[----:B------:R4:W-:Y:S04]  /*63100*/  @P4 STG.E desc[UR60][R102.64], R151 ;  /* 0x0000009766004986 */ /* 0x0009e8000c10193c */
[----:B--2---:R2:W-:Y:S02]  /*63110*/  @P6 STG.E desc[UR60][R148.64], R224 ;  /* 0x000000e094006986 */ /* 0x0045e4000c10193c */
[----:B------:R-:W2:Y:S01]  /*63120*/  LDC R150, c[0x0][0x248] ;  /* 0x00009200ff967b82 */ /* 0x000ea20000000800 */
[----:B-1----:R-:W-:-:S07]  /*63130*/  ISETP.LT.AND P4, PT, R9, R6, !P5 ;  /* 0x000000060900720c */ /* 0x002fce0006f81270 */
[----:B----4-:R-:W1:Y:S01]  /*63140*/  LDC R151, c[0x0][0x228] ;  /* 0x00008a00ff977b82 */ /* 0x010e620000000800 */
[----:B------:R-:W-:Y:S02]  /*63150*/  IADD3 R6, R0, R101, RZ ;  /* 0x0000006500067210 */ /* 0x000fe40007ffe0ff */
[----:B------:R-:W4:Y:S01]  /*63160*/  LDL.LU R101, [R1+0x4d0] ;  /* 0x0004d00001657983 */ /* 0x000f220000300800 */
[----:B---3--:R-:W-:Y:S01]  /*63170*/  ISETP.LT.AND P2, PT, R11, R10, !P2 ;  /* 0x0000000a0b00720c */ /* 0x008fe20005741270 */
[----:B------:R-:W-:-:S03]  /*63180*/  VIADD R10, R7, 0x6a ;  /* 0x0000006a070a7836 */ /* 0x000fc60000000000 */
[----:B--2---:R-:W2:Y:S02]  /*63190*/  LDC R224, c[0x0][0x228] ;  /* 0x00008a00ffe07b82 */ /* 0x004ea40000000800 */
[----:B------:R-:W-:Y:S02]  /*631a0*/  ISETP.GE.AND P6, PT, R10, R227, PT ;  /* 0x000000e30a00720c */ /* 0x000fe40003fc6270 */
[----:B------:R-:W3:Y:S01]  /*631b0*/  LDL.LU R10, [R1+0x8d0] ;  /* 0x0008d000010a7983 */ /* 0x000ee20000300800 */
[----:B------:R-:W-:-:S03]  /*631c0*/  ISETP.LT.AND P5, PT, R11, R225, !P5 ;  /* 0x000000e10b00720c */ /* 0x000fc60006fa1270 */
[----:B------:R-:W2:Y:S04]  /*631d0*/  LDL.LU R227, [R1+0x4d4] ;  /* 0x0004d40001e37983 */ /* 0x000ea80000300800 */
[----:B------:R-:W2:Y:S01]  /*631e0*/  LDL.LU R225, [R1+0xd0] ;  /* 0x0000d00001e17983 */ /* 0x000ea20000300800 */
[----:B------:R-:W-:-:S04]  /*631f0*/  IMAD.WIDE R102, R0, 0x4, R4 ;  /* 0x0000000400667825 */ /* 0x000fc800078e0204 */
[----:B------:R-:W-:Y:S02]  /*63200*/  VIADD R0, R7, 0x6b ;  /* 0x0000006b07007836 */ /* 0x000fe40000000000 */
[----:B------:R-:W-:Y:S01]  /*63210*/  IMAD.WIDE R148, R6, 0x4, R2 ;  /* 0x0000000406947825 */ /* 0x000fe200078e0202 */
[----:B---3--:R3:W-:Y:S02]  /*63220*/  @P2 STG.E desc[UR60][R102.64], R10 ;  /* 0x0000000a66002986 */ /* 0x0087e4000c10193c */
[----:B------:R-:W-:Y:S02]  /*63230*/  ISETP.GE.AND P2, PT, R0, R252, PT ;  /* 0x000000fc0000720c */ /* 0x000fe40003f46270 */
[----:B----4-:R4:W-:Y:S04]  /*63240*/  @P4 STG.E desc[UR60][R148.64], R101 ;  /* 0x0000006594004986 */ /* 0x0109e8000c10193c */
[----:B------:R-:W4:Y:S01]  /*63250*/  LDL.LU R252, [R1+0xd4] ;  /* 0x0000d40001fc7983 */ /* 0x000f220000300800 */
[C---:B---3--:R-:W-:Y:S01]  /*63260*/  IMAD.WIDE R102, R6.reuse, 0x4, R4 ;  /* 0x0000000406667825 */ /* 0x048fe200078e0204 */
[----:B------:R-:W3:Y:S04]  /*63270*/  LDC R10, c[0x0][0x228] ;  /* 0x00008a00ff0a7b82 */ /* 0x000ee80000000800 */
[----:B--2---:R2:W-:Y:S01]  /*63280*/  @P5 STG.E desc[UR60][R102.64], R225 ;  /* 0x000000e166005986 */ /* 0x0045e2000c10193c */
[----:B------:R-:W-:-:S03]  /*63290*/  IMAD.IADD R0, R6, 0x1, R150 ;  /* 0x0000000106007824 */ /* 0x000fc600078e0296 */
[----:B----4-:R-:W4:Y:S01]  /*632a0*/  LDC R101, c[0x0][0x22c] ;  /* 0x00008b00ff657b82 */ /* 0x010f220000000800 */
[----:B--2---:R-:W2:Y:S01]  /*632b0*/  LDL.LU R103, [R1+0xcc4] ;  /* 0x000cc40001677983 */ /* 0x004ea20000300800 */
[----:B------:R-:W-:Y:S01]  /*632c0*/  ISETP.LT.AND P4, PT, R9, R226, !P6 ;  /* 0x000000e20900720c */ /* 0x000fe20007781270 */
[----:B------:R-:W-:-:S05]  /*632d0*/  IMAD.WIDE R148, R0, 0x4, R2 ;  /* 0x0000000400947825 */ /* 0x000fca00078e0202 */
[----:B------:R-:W1:Y:S01]  /*632e0*/  LDC R225, c[0x0][0x22c] ;  /* 0x00008b00ffe17b82 */ /* 0x000e620000000800 */
[----:B------:R-:W-:Y:S02]  /*632f0*/  IADD3 R6, R7, 0x6c, RZ ;  /* 0x0000006c07067810 */ /* 0x000fe40007ffe0ff */
[----:B------:R-:W-:-:S05]  /*63300*/  ISETP.LT.AND P5, PT, R9, R224, !P2 ;  /* 0x000000e00900720c */ /* 0x000fca00057a1270 */
[----:B------:R-:W3:Y:S08]  /*63310*/  LDC R224, c[0x0][0x228] ;  /* 0x00008a00ffe07b82 */ /* 0x000ef00000000800 */
[----:B------:R-:W4:Y:S08]  /*63320*/  LDC R150, c[0x0][0x248] ;  /* 0x00009200ff967b82 */ /* 0x000f300000000800 */
[----:B------:R-:W4:Y:S01]  /*63330*/  LDC R226, c[0x0][0x228] ;  /* 0x00008a00ffe27b82 */ /* 0x000f220000000800 */
[----:B--2---:R2:W-:Y:S07]  /*63340*/  @P4 STG.E desc[UR60][R148.64], R103 ;  /* 0x0000006794004986 */ /* 0x0045ee000c10193c */
[----:B--2---:R-:W2:Y:S01]  /*63350*/  LDC R103, c[0x0][0x248] ;  /* 0x00009200ff677b82 */ /* 0x004ea20000000800 */
[----:B-1----:R-:W-:-:S02]  /*63360*/  ISETP.GE.AND P4, PT, R6, R225, PT ;  /* 0x000000e10600720c */ /* 0x002fc40003f86270 */
[C---:B------:R-:W-:Y:S02]  /*63370*/  ISETP.LT.AND P6, PT, R11.reuse, R151, !P6 ;  /* 0x000000970b00720c */ /* 0x040fe400077c1270 */
[----:B---3--:R-:W-:-:S03]  /*63380*/  ISETP.LT.AND P2, PT, R11, R224, !P2 ;  /* 0x000000e00b00720c */ /* 0x008fc60005741270 */
[----:B------:R-:W1:Y:S08]  /*63390*/  LDC R225, c[0x0][0x248] ;  /* 0x00009200ffe17b82 */ /* 0x000e700000000800 */
[----:B------:R-:W3:Y:S01]  /*633a0*/  LDC R151, c[0x0][0x228] ;  /* 0x00008a00ff977b82 */ /* 0x000ee20000000800 */
[C---:B--2---:R-:W-:Y:S02]  /*633b0*/  IMAD.IADD R6, R0.reuse, 0x1, R103 ;  /* 0x0000000100067824 */ /* 0x044fe400078e0267 */
[----:B------:R-:W-:-:S02]  /*633c0*/  IMAD.WIDE R102, R0, 0x4, R4 ;  /* 0x0000000400667825 */ /* 0x000fc400078e0204 */
[----:B------:R-:W2:Y:S04]  /*633d0*/  LDL.LU R0, [R1+0x8d4] ;  /* 0x0008d40001007983 */ /* 0x000ea80000300800 */
[----:B------:R-:W3:Y:S01]  /*633e0*/  LDL.LU R224, [R1+0x8d8] ;  /* 0x0008d80001e07983 */ /* 0x000ee20000300800 */
[----:B------:R-:W-:-:S03]  /*633f0*/  IMAD.WIDE R148, R6, 0x4, R2 ;  /* 0x0000000406947825 */ /* 0x000fc600078e0202 */
[----:B--2---:R2:W-:Y:S01]  /*63400*/  @P6 STG.E desc[UR60][R102.64], R0 ;  /* 0x0000000066006986 */ /* 0x0045e2000c10193c */
[----:B------:R-:W-:-:S03]  /*63410*/  ISETP.LT.AND P6, PT, R9, R10, !P4 ;  /* 0x0000000a0900720c */ /* 0x000fc600067c1270 */
[----:B------:R-:W3:Y:S04]  /*63420*/  LDL.LU R10, [R1+0xcc8] ;  /* 0x000cc800010a7983 */ /* 0x000ee80000300800 */
[----:B------:R4:W-:Y:S01]  /*63430*/  @P5 STG.E desc[UR60][R148.64], R227 ;  /* 0x000000e394005986 */ /* 0x0009e2000c10193c */
[C---:B--2---:R-:W-:Y:S01]  /*63440*/  IMAD.WIDE R102, R6.reuse, 0x4, R4 ;  /* 0x0000000406667825 */ /* 0x044fe200078e0204 */
[----:B----4-:R-:W2:Y:S03]  /*63450*/  LDC R148, c[0x0][0x22c] ;  /* 0x00008b00ff947b82 */ /* 0x010ea60000000800 */
[----:B------:R-:W-:Y:S01]  /*63460*/  IMAD.IADD R6, R6, 0x1, R150 ;  /* 0x0000000106067824 */ /* 0x000fe200078e0296 */
[----:B------:R4:W-:Y:S01]  /*63470*/  @P2 STG.E desc[UR60][R102.64], R252 ;  /* 0x000000fc66002986 */ /* 0x0009e2000c10193c */
[----:B------:R-:W-:-:S05]  /*63480*/  VIADD R0, R7, 0x6d ;  /* 0x0000006d07007836 */ /* 0x000fca0000000000 */
[----:B------:R-:W-:Y:S01]  /*63490*/  ISETP.GE.AND P5, PT, R0, R101, PT ;  /* 0x000000650000720c */ /* 0x000fe20003fa6270 */
[----:B------:R-:W2:Y:S01]  /*634a0*/  LDC R149, c[0x0][0x228] ;  /* 0x00008a00ff957b82 */ /* 0x000ea20000000800 */
[C---:B----4-:R-:W-:Y:S02]  /*634b0*/  IMAD.WIDE R102, R6.reuse, 0x4, R2 ;  /* 0x0000000406667825 */ /* 0x050fe400078e0202 */
[----:B------:R-:W-:Y:S02]  /*634c0*/  ISETP.LT.AND P2, PT, R9, R226, !P5 ;  /* 0x000000e20900720c */ /* 0x000fe40006f41270 */
[----:B------:R-:W4:Y:S01]  /*634d0*/  LDL.LU R226, [R1+0x4d8] ;  /* 0x0004d80001e27983 */ /* 0x000f220000300800 */
[----:B-1----:R-:W-:Y:S01]  /*634e0*/  IMAD.IADD R0, R6, 0x1, R225 ;  /* 0x0000000106007824 */ /* 0x002fe200078e02e1 */
[C---:B---3--:R-:W-:Y:S01]  /*634f0*/  ISETP.LT.AND P4, PT, R11.reuse, R151, !P4 ;  /* 0x000000970b00720c */ /* 0x048fe20006781270 */
[----:B------:R-:W1:Y:S01]  /*63500*/  LDC R150, c[0x0][0x228] ;  /* 0x00008a00ff967b82 */ /* 0x000e620000000800 */
[----:B------:R-:W3:Y:S07]  /*63510*/  LDL.LU R225, [R1+0xccc] ;  /* 0x000ccc0001e17983 */ /* 0x000eee0000300800 */
[----:B------:R-:W1:Y:S08]  /*63520*/  LDC R252, c[0x0][0x248] ;  /* 0x00009200fffc7b82 */ /* 0x000e700000000800 */
[----:B------:R-:W1:Y:S08]  /*63530*/  LDC R101, c[0x0][0x248] ;  /* 0x00009200ff657b82 */ /* 0x000e700000000800 */
[----:B------:R-:W1:Y:S01]  /*63540*/  LDC R227, c[0x0][0x228] ;  /* 0x00008a00ffe37b82 */ /* 0x000e620000000800 */
[----:B------:R1:W-:Y:S01]  /*63550*/  @P6 STG.E desc[UR60][R102.64], R10 ;  /* 0x0000000a66006986 */ /* 0x0003e2000c10193c */
[----:B--2---:R-:W-:-:S06]  /*63560*/  ISETP.LT.AND P5, PT, R11, R149, !P5 ;  /* 0x000000950b00720c */ /* 0x004fcc0006fa1270 */
[----:B------:R-:W2:Y:S01]  /*63570*/  LDC R151, c[0x0][0x228] ;  /* 0x00008a00ff977b82 */ /* 0x000ea20000000800 */
[----:B-1----:R-:W-:-:S04]  /*63580*/  IADD3 R10, R7, 0x6f, RZ ;  /* 0x0000006f070a7810 */ /* 0x002fc80007ffe0ff */
[----:B------:R-:W-:Y:S02]  /*63590*/  ISETP.GE.AND P6, PT, R10, R148, PT ;  /* 0x000000940a00720c */ /* 0x000fe40003fc6270 */
[----:B------:R-:W3:Y:S01]  /*635a0*/  LDL.LU R10, [R1+0xd8] ;  /* 0x0000d800010a7983 */ /* 0x000ee20000300800 */
[----:B------:R-:W-:Y:S02]  /*635b0*/  IMAD.WIDE R102, R6, 0x4, R4 ;  /* 0x0000000406667825 */ /* 0x000fe400078e0204 */
[----:B------:R-:W1:Y:S03]  /*635c0*/  LDC R6, c[0x0][0x228] ;  /* 0x00008a00ff067b82 */ /* 0x000e660000000800 */
[----:B------:R4:W-:Y:S05]  /*635d0*/  @P4 STG.E desc[UR60][R102.64], R224 ;  /* 0x000000e066004986 */ /* 0x0009ea000c10193c */
[----:B----4-:R-:W4:Y:S01]  /*635e0*/  LDC R224, c[0x0][0x22c] ;  /* 0x00008b00ffe07b82 */ /* 0x010f220000000800 */
[----:B------:R-:W-:-:S04]  /*635f0*/  IMAD.WIDE R148, R0, 0x4, R2 ;  /* 0x0000000400947825 */ /* 0x000fc800078e0202 */
[----:B------:R-:W-:Y:S01]  /*63600*/  IMAD.WIDE R102, R0, 0x4, R4 ;  /* 0x0000000400667825 */ /* 0x000fe200078e0204 */
[----:B-1----:R-:W-:-:S03]  /*63610*/  ISETP.LT.AND P4, PT, R11, R6, !P6 ;  /* 0x000000060b00720c */ /* 0x002fc60007781270 */
[----:B------:R-:W-:Y:S01]  /*63620*/  VIADD R6, R7, 0x6e ;  /* 0x0000006e07067836 */ /* 0x000fe20000000000 */
[----:B------:R1:W-:Y:S01]  /*63630*/  @P2 STG.E desc[UR60][R148.64], R226 ;  /* 0x000000e294002986 */ /* 0x0003e2000c10193c */
[C---:B------:R-:W-:Y:S02]  /*63640*/  ISETP.LT.AND P6, PT, R9.reuse, R227, !P6 ;  /* 0x000000e30900720c */ /* 0x040fe400077c1270 */
[----:B------:R-:W2:Y:S08]  /*63650*/  LDC R227, c[0x0][0x248] ;  /* 0x00009200ffe37b82 */ /* 0x000eb00000000800 */
[----:B-1----:R-:W1:Y:S01]  /*63660*/  LDC R226, c[0x0][0x228] ;  /* 0x00008a00ffe27b82 */ /* 0x002e620000000800 */
[----:B----4-:R-:W-:Y:S01]  /*63670*/  ISETP.GE.AND P2, PT, R6, R224, PT ;  /* 0x000000e00600720c */ /* 0x010fe20003f46270 */
[----:B---3--:R3:W-:Y:S03]  /*63680*/  @P5 STG.E desc[UR60][R102.64], R10 ;  /* 0x0000000a66005986 */ /* 0x0087e6000c10193c */
[----:B------:R-:W-:Y:S01]  /*63690*/  ISETP.LT.AND P5, PT, R9, R150, !P2 ;  /* 0x000000960900720c */ /* 0x000fe200057a1270 */
[----:B------:R-:W-:-:S02]  /*636a0*/  VIADD R6, R7, 0x70 ;  /* 0x0000007007067836 */ /* 0x000fc40000000000 */
[----:B------:R-:W4:Y:S01]  /*636b0*/  LDC R224, c[0x0][0x228] ;  /* 0x00008a00ffe07b82 */ /* 0x000f220000000800 */
[----:B---3--:R-:W-:Y:S02]  /*636c0*/  IMAD.IADD R10, R0, 0x1, R252 ;  /* 0x00000001000a7824 */ /* 0x008fe400078e02fc */
[----:B------:R-:W3:Y:S02]  /*636d0*/  LDL.LU R252, [R1+0x8e0] ;  /* 0x0008e00001fc7983 */ /* 0x000ee40000300800 */
[C---:B------:R-:W-:Y:S01]  /*636e0*/  IMAD.WIDE R102, R10.reuse, 0x4, R2 ;  /* 0x000000040a667825 */ /* 0x040fe200078e0202 */
[C---:B------:R-:W-:Y:S02]  /*636f0*/  IADD3 R0, R10.reuse, R101, RZ ;  /* 0x000000650a007210 */ /* 0x040fe40007ffe0ff */
[----:B------:R-:W4:Y:S04]  /*63700*/  LDL.LU R101, [R1+0x4dc] ;  /* 0x0004dc0001657983 */ /* 0x000f280000300800 */
[----:B------:R2:W-:Y:S04]  /*63710*/  @P5 STG.E desc[UR60][R102.64], R225 ;  /* 0x000000e166005986 */ /* 0x0005e8000c10193c */
[----:B--2---:R-:W2:Y:S01]  /*63720*/  LDL.LU R103, [R1+0x8dc] ;  /* 0x0008dc0001677983 */ /* 0x004ea20000300800 */
[----:B------:R-:W-:Y:S01]  /*63730*/  ISETP.LT.AND P2, PT, R11, R151, !P2 ;  /* 0x000000970b00720c */ /* 0x000fe20005741270 */
[----:B------:R-:W-:Y:S01]  /*63740*/  IMAD.WIDE R148, R10, 0x4, R4 ;  /* 0x000000040a947825 */ /* 0x000fe200078e0204 */
[----:B------:R-:W1:Y:S03]  /*63750*/  LDC R102, c[0x0][0x22c] ;  /* 0x00008b00ff667b82 */ /* 0x000e660000000800 */
[----:B------:R-:W-:-:S05]  /*63760*/  IMAD.WIDE R150, R0, 0x4, R2 ;  /* 0x0000000400967825 */ /* 0x000fca00078e0202 */
[----:B------:R-:W4:Y:S03]  /*63770*/  LDC R225, c[0x0][0x22c] ;  /* 0x00008b00ffe17b82 */ /* 0x000f260000000800 */
[----:B--2---:R2:W-:Y:S04]  /*63780*/  @P2 STG.E desc[UR60][R148.64], R103 ;  /* 0x0000006794002986 */ /* 0x0045e8000c10193c */
[----:B--2---:R-:W2:Y:S01]  /*63790*/  LDL.LU R149, [R1+0xdc] ;  /* 0x0000dc0001957983 */ /* 0x004ea20000300800 */
[----:B-1----:R-:W-:Y:S01]  /*637a0*/  ISETP.GE.AND P5, PT, R6, R102, PT ;  /* 0x000000660600720c */ /* 0x002fe20003fa6270 */
[----:B------:R-:W-:Y:S01]  /*637b0*/  VIADD R10, R7, 0x71 ;  /* 0x00000071070a7836 */ /* 0x000fe20000000000 */
[----:B------:R-:W1:Y:S01]  /*637c0*/  LDC R148, c[0x0][0x228] ;  /* 0x00008a00ff947b82 */ /* 0x000e620000000800 */
[----:B----4-:R4:W-:Y:S04]  /*637d0*/  @P6 STG.E desc[UR60][R150.64], R101 ;  /* 0x0000006596006986 */ /* 0x0109e8000c10193c */
[----:B----4-:R-:W4:Y:S01]  /*637e0*/  LDL.LU R151, [R1+0xcd0] ;  /* 0x000cd00001977983 */ /* 0x010f220000300800 */
[----:B------:R-:W-:Y:S01]  /*637f0*/  IMAD.WIDE R102, R0, 0x4, R4 ;  /* 0x0000000400667825 */ /* 0x000fe200078e0204 */
[----:B------:R-:W-:Y:S01]  /*63800*/  ISETP.GE.AND P2, PT, R10, R225, PT ;  /* 0x000000e10a00720c */ /* 0x000fe20003f46270 */
[----:B------:R-:W3:Y:S01]  /*63810*/  LDC R101, c[0x0][0x228] ;  /* 0x00008a00ff657b82 */ /* 0x000ee20000000800 */
[----:B------:R-:W-:Y:S01]  /*63820*/  ISETP.LT.AND P6, PT, R9, R226, !P5 ;  /* 0x000000e20900720c */ /* 0x000fe20006fc1270 */
[----:B------:R-:W-:Y:S01]  /*63830*/  IMAD.IADD R6, R0, 0x1, R227 ;  /* 0x0000000100067824 */ /* 0x000fe200078e02e3 */
[----:B------:R-:W-:Y:S01]  /*63840*/  IADD3 R10, R7, 0x72, RZ ;  /* 0x00000072070a7810 */ /* 0x000fe20007ffe0ff */
[----:B--2---:R2:W-:Y:S01]  /*63850*/  @P4 STG.E desc[UR60][R102.64], R149 ;  /* 0x0000009566004986 */ /* 0x0045e2000c10193c */
[----:B-1----:R-:W-:-:S03]  /*63860*/  ISETP.LT.AND P5, PT, R11, R148, !P5 ;  /* 0x000000940b00720c */ /* 0x002fc60006fa1270 */
[----:B------:R-:W1:Y:S08]  /*63870*/  LDC R227, c[0x0][0x228] ;  /* 0x00008a00ffe37b82 */ /* 0x000e700000000800 */
[----:B------:R-:W1:Y:S08]  /*63880*/  LDC R225, c[0x0][0x248] ;  /* 0x00009200ffe17b82 */ /* 0x000e700000000800 */
[----:B--2---:R-:W2:Y:S01]  /*63890*/  LDC R149, c[0x0][0x228] ;  /* 0x00008a00ff957b82 */ /* 0x004ea20000000800 */
[----:B------:R-:W-:Y:S01]  /*638a0*/  ISETP.LT.AND P4, PT, R11, R224, !P2 ;  /* 0x000000e00b00720c */ /* 0x000fe20005781270 */
[----:B------:R-:W-:-:S06]  /*638b0*/  IMAD.WIDE R102, R6, 0x4, R2 ;  /* 0x0000000406667825 */ /* 0x000fcc00078e0202 */
[----:B------:R-:W1:Y:S08]  /*638c0*/  LDC R148, c[0x0][0x248] ;  /* 0x00009200ff947b82 */ /* 0x000e700000000800 */
[----:B------:R-:W1:Y:S01]  /*638d0*/  LDC R224, c[0x0][0x228] ;  /* 0x00008a00ffe07b82 */ /* 0x000e620000000800 */
[----:B--2---:R-:W-:-:S07]  /*638e0*/  ISETP.LT.AND P2, PT, R9, R149, !P2 ;  /* 0x000000950900720c */ /* 0x004fce0005741270 */
[----:B------:R-:W2:Y:S08]  /*638f0*/  LDC R226, c[0x0][0x228] ;  /* 0x00008a00ffe27b82 */ /* 0x000eb00000000800 */
[----:B------:R-:W3:Y:S01]  /*63900*/  LDC R149, c[0x0][0x22c] ;  /* 0x00008b00ff957b82 */ /* 0x000ee20000000800 */
[----:B----4-:R4:W-:Y:S01]  /*63910*/  @P6 STG.E desc[UR60][R102.64], R151 ;  /* 0x0000009766006986 */ /* 0x0109e2000c10193c */
[----:B---3--:R-:W-:-:S03]  /*63920*/  ISETP.GE.AND P6, PT, R10, R149, PT ;  /* 0x000000950a00720c */ /* 0x008fc60003fc6270 */
[----:B------:R-:W3:Y:S01]  /*63930*/  LDL.LU R10, [R1+0x4e0] ;  /* 0x0004e000010a7983 */ /* 0x000ee20000300800 */
[----:B----4-:R-:W-:-:S05]  /*63940*/  IMAD.WIDE R102, R6, 0x4, R4 ;  /* 0x0000000406667825 */ /* 0x010fca00078e0204 */
[----:B------:R4:W-:Y:S02]  /*63950*/  @P5 STG.E desc[UR60][R102.64], R252 ;  /* 0x000000fc66005986 */ /* 0x0009e4000c10193c */
[----:B----4-:R-:W4:Y:S01]  /*63960*/  LDC R252, c[0x0][0x22c] ;  /* 0x00008b00fffc7b82 */ /* 0x010f220000000800 */
[----:B-1----:R-:W-:Y:S02]  /*63970*/  IMAD.IADD R0, R6, 0x1, R148 ;  /* 0x0000000106007824 */ /* 0x002fe400078e0294 */
[----:B------:R-:W-:Y:S02]  /*63980*/  VIADD R6, R7, 0x73 ;  /* 0x0000007307067836 */ /* 0x000fe40000000000 */
[----:B------:R-:W-:-:S03]  /*63990*/  IMAD.WIDE R148, R0, 0x4, R2 ;  /* 0x0000000400947825 */ /* 0x000fc600078e0202 */
[----:B------:R-:W1:Y:S01]  /*639a0*/  LDC R103, c[0x0][0x248] ;  /* 0x00009200ff677b82 */ /* 0x000e620000000800 */
[----:B------:R-:W-:Y:S01]  /*639b0*/  IMAD.WIDE R150, R0, 0x4, R4 ;  /* 0x0000000400967825 */ /* 0x000fe200078e0204 */
[----:B----4-:R-:W-:Y:S02]  /*639c0*/  ISETP.GE.AND P5, PT, R6, R252, PT ;  /* 0x000000fc0600720c */ /* 0x010fe40003fa6270 */
[----:B------:R-:W4:Y:S04]  /*639d0*/  LDL.LU R252, [R1+0xcd8] ;  /* 0x000cd80001fc7983 */ /* 0x000f280000300800 */
[----:B---3--:R-:W-:Y:S04]  /*639e0*/  @P2 STG.E desc[UR60][R148.64], R10 ;  /* 0x0000000a94002986 */ /* 0x008fe8000c10193c */
[----:B------:R3:W-:Y:S04]  /*639f0*/  @P4 STG.E desc[UR60][R150.64], R236 ;  /* 0x000000ec96004986 */ /* 0x0007e8000c10193c */
[----:B---3--:R-:W3:Y:S01]  /*63a00*/  LDL.LU R236, [R1+0xcd4] ;  /* 0x000cd40001ec7983 */ /* 0x008ee20000300800 */
[----:B------:R-:W-:Y:S01]  /*63a10*/  ISETP.LT.AND P4, PT, R11, R224, !P5 ;  /* 0x000000e00b00720c */ /* 0x000fe20006f81270 */
[----:B------:R-:W-:Y:S01]  /*63a20*/  IMAD.IADD R10, R0, 0x1, R225 ;  /* 0x00000001000a7824 */ /* 0x000fe200078e02e1 */
[C---:B------:R-:W-:Y:S01]  /*63a30*/  ISETP.LT.AND P5, PT, R9.reuse, R227, !P5 ;  /* 0x000000e30900720c */ /* 0x040fe20006fa1270 */
[----:B------:R-:W4:Y:S01]  /*63a40*/  LDL.LU R151, [R1+0x4e4] ;  /* 0x0004e40001977983 */ /* 0x000f220000300800 */
[----:B------:R-:W-:Y:S01]  /*63a50*/  ISETP.LT.AND P2, PT, R9, R101, !P6 ;  /* 0x000000650900720c */ /* 0x000fe20007741270 */
[----:B------:R-:W-:Y:S01]  /*63a60*/  IMAD.WIDE R148, R10, 0x4, R2 ;  /* 0x000000040a947825 */ /* 0x000fe200078e0202 */
[----:B------:R-:W4:Y:S01]  /*63a70*/  LDC R101, c[0x0][0x22c] ;  /* 0x00008b00ff657b82 */ /* 0x000f220000000800 */
[----:B------:R-:W4:Y:S01]  /*63a80*/  LDL.LU R227, [R1+0x8e4] ;  /* 0x0008e40001e37983 */ /* 0x000f220000300800 */
[----:B--2---:R-:W-:-:S06]  /*63a90*/  ISETP.LT.AND P6, PT, R11, R226, !P6 ;  /* 0x000000e20b00720c */ /* 0x004fcc00077c1270 */
[----:B------:R-:W2:Y:S01]  /*63aa0*/  LDC R224, c[0x0][0x228] ;  /* 0x00008a00ffe07b82 */ /* 0x000ea20000000800 */
[----:B------:R-:W-:Y:S01]  /*63ab0*/  IADD3 R6, R7, 0x78, RZ ;  /* 0x0000007807067810 */ /* 0x000fe20007ffe0ff */
[----:B-1----:R-:W-:-:S06]  /*63ac0*/  IMAD.IADD R0, R10, 0x1, R103 ;  /* 0x000000010a007824 */ /* 0x002fcc00078e0267 */
[----:B------:R-:W1:Y:S01]  /*63ad0*/  LDC R225, c[0x0][0x228] ;  /* 0x00008a00ffe17b82 */ /* 0x000e620000000800 */
[----:B------:R-:W-:-:S07]  /*63ae0*/  IMAD.WIDE R102, R10, 0x4, R4 ;  /* 0x000000040a667825 */ /* 0x000fce00078e0204 */
[----:B------:R-:W2:Y:S08]  /*63af0*/  LDC R150, c[0x0][0x248] ;  /* 0x00009200ff967b82 */ /* 0x000eb00000000800 */
[----:B------:R-:W1:Y:S08]  /*63b00*/  LDC R10, c[0x0][0x248] ;  /* 0x00009200ff0a7b82 */ /* 0x000e700000000800 */
[----:B------:R-:W1:Y:S01]  /*63b10*/  LDC R226, c[0x0][0x228] ;  /* 0x00008a00ffe27b82 */ /* 0x000e620000000800 */
[----:B---3--:R3:W-:Y:S07]  /*63b20*/  @P2 STG.E desc[UR60][R148.64], R236 ;  /* 0x000000ec94002986 */ /* 0x0087ee000c10193c */
[----:B---3--:R-:W3:Y:S08]  /*63b30*/  LDC R149, c[0x0][0x22c] ;  /* 0x00008b00ff957b82 */ /* 0x008ef00000000800 */
[----:B------:R-:W2:Y:S01]  /*63b40*/  LDC R236, c[0x0][0x228] ;  /* 0x00008a00ffec7b82 */ /* 0x000ea20000000800 */
[----:B----4-:R4:W-:Y:S01]  /*63b50*/  @P6 STG.E desc[UR60][R102.64], R227 ;  /* 0x000000e366006986 */ /* 0x0109e2000c10193c */
[----:B---3--:R-:W-:Y:S01]  /*63b60*/  ISETP.GE.AND P2, PT, R6, R149, PT ;  /* 0x000000950600720c */ /* 0x008fe20003f46270 */
[----:B------:R-:W-:-:S05]  /*63b70*/  IMAD.WIDE R148, R0, 0x4, R2 ;  /* 0x0000000400947825 */ /* 0x000fca00078e0202 */
[----:B----4-:R-:W3:Y:S01]  /*63b80*/  LDC R227, c[0x0][0x228] ;  /* 0x00008a00ffe37b82 */ /* 0x010ee20000000800 */
[----:B------:R-:W-:Y:S01]  /*63b90*/  VIADD R6, R7, 0x75 ;  /* 0x0000007507067836 */ /* 0x000fe20000000000 */
[----:B------:R4:W-:Y:S01]  /*63ba0*/  @P5 STG.E desc[UR60][R148.64], R151 ;  /* 0x0000009794005986 */ /* 0x0009e2000c10193c */
[----:B------:R-:W-:-:S03]  /*63bb0*/  IMAD.WIDE R102, R0, 0x4, R4 ;  /* 0x0000000400667825 */ /* 0x000fc600078e0204 */
[----:B------:R-:W-:Y:S02]  /*63bc0*/  ISETP.GE.AND P5, PT, R6, R101, PT ;  /* 0x000000650600720c */ /* 0x000fe40003fa6270 */
[----:B------:R4:W-:Y:S01]  /*63bd0*/  @P4 STG.E desc[UR60][R102.64], R237 ;  /* 0x000000ed66004986 */ /* 0x0009e2000c10193c */
[----:B--2---:R-:W-:Y:S01]  /*63be0*/  ISETP.LT.AND P6, PT, R9, R236, !P3 ;  /* 0x000000ec0900720c */ /* 0x004fe20005fc1270 */
[----:B------:R-:W-:Y:S01]  /*63bf0*/  IMAD.IADD R6, R0, 0x1, R150 ;  /* 0x0000000100067824 */ /* 0x000fe200078e0296 */
[C---:B------:R-:W-:Y:S01]  /*63c00*/  ISETP.LT.AND P4, PT, R11.reuse, R224, !P5 ;  /* 0x000000e00b00720c */ /* 0x040fe20006f81270 */
[----:B------:R-:W2:Y:S01]  /*63c10*/  LDC R236, c[0x0][0x22c] ;  /* 0x00008b00ffec7b82 */ /* 0x000ea20000000800 */
[----:B------:R-:W3:Y:S01]  /*63c20*/  LDL.LU R224, [R1+0x8e8] ;  /* 0x0008e80001e07983 */ /* 0x000ee20000300800 */
[----:B-1----:R-:W-:-:S03]  /*63c30*/  ISETP.LT.AND P3, PT, R11, R225, !P3 ;  /* 0x000000e10b00720c */ /* 0x002fc60005f61270 */
[----:B------:R-:W3:Y:S01]  /*63c40*/  LDL.LU R225, [R1+0x4e8] ;  /* 0x0004e80001e17983 */ /* 0x000ee20000300800 */
[C---:B------:R-:W-:Y:S01]  /*63c50*/  IADD3 R0, R6.reuse, R10, RZ ;  /* 0x0000000a06007210 */ /* 0x040fe20007ffe0ff */
[----:B------:R-:W-:Y:S01]  /*63c60*/  VIADD R10, R7, 0x76 ;  /* 0x00000076070a7836 */ /* 0x000fe20000000000 */
[----:B----4-:R-:W1:Y:S01]  /*63c70*/  LDC R151, c[0x0][0x228] ;  /* 0x00008a00ff977b82 */ /* 0x010e620000000800 */
[----:B------:R-:W-:-:S05]  /*63c80*/  IMAD.WIDE R102, R6, 0x4, R2 ;  /* 0x0000000406667825 */ /* 0x000fca00078e0202 */
[----:B------:R4:W-:Y:S01]  /*63c90*/  @P6 STG.E desc[UR60][R102.64], R252 ;  /* 0x000000fc66006986 */ /* 0x0009e2000c10193c */
[----:B------:R-:W-:Y:S01]  /*63ca0*/  ISETP.LT.AND P5, PT, R9, R226, !P5 ;  /* 0x000000e20900720c */ /* 0x000fe20006fa1270 */
[----:B------:R-:W1:Y:S01]  /*63cb0*/  LDC R101, c[0x0][0x228] ;  /* 0x00008a00ff657b82 */ /* 0x000e620000000800 */
[----:B--2---:R-:W-:-:S07]  /*63cc0*/  ISETP.GE.AND P6, PT, R10, R236, PT ;  /* 0x000000ec0a00720c */ /* 0x004fce0003fc6270 */
[----:B------:R-:W2:Y:S08]  /*63cd0*/  LDC R226, c[0x0][0x228] ;  /* 0x00008a00ffe27b82 */ /* 0x000eb00000000800 */
[----:B------:R-:W1:Y:S01]  /*63ce0*/  LDC R236, c[0x0][0x22c] ;  /* 0x00008b00ffec7b82 */ /* 0x000e620000000800 */
[----:B----4-:R-:W-:-:S04]  /*63cf0*/  IMAD.WIDE R102, R6, 0x4, R4 ;  /* 0x0000000406667825 */ /* 0x010fc800078e0204 */
[----:B------:R-:W-:Y:S02]  /*63d00*/  VIADD R6, R7, 0x77 ;  /* 0x0000007707067836 */ /* 0x000fe40000000000 */
[----:B------:R-:W-:Y:S01]  /*63d10*/  IMAD.WIDE R148, R0, 0x4, R2 ;  /* 0x0000000400947825 */ /* 0x000fe200078e0202 */
[----:B------:R-:W4:Y:S08]  /*63d20*/  LDC R150, c[0x0][0x248] ;  /* 0x00009200ff967b82 */ /* 0x000f300000000800 */
[----:B------:R-:W4:Y:S08]  /*63d30*/  LDC R252, c[0x0][0x22c] ;  /* 0x00008b00fffc7b82 */ /* 0x000f300000000800 */
[----:B------:R-:W4:Y:S01]  /*63d40*/  LDC R237, c[0x0][0x248] ;  /* 0x00009200ffed7b82 */ /* 0x000f220000000800 */
[----:B---3--:R3:W-:Y:S01]  /*63d50*/  @P3 STG.E desc[UR60][R102.64], R224 ;  /* 0x000000e066003986 */ /* 0x0087e2000c10193c */
[----:B-1----:R-:W-:-:S03]  /*63d60*/  ISETP.GE.AND P3, PT, R6, R236, PT ;  /* 0x000000ec0600720c */ /* 0x002fc60003f66270 */
[----:B------:R-:W-:Y:S01]  /*63d70*/  @P5 STG.E desc[UR60][R148.64], R225 ;  /* 0x000000e194005986 */ /* 0x000fe2000c10193c */
[----:B------:R-:W-:Y:S01]  /*63d80*/  ISETP.LT.AND P5, PT, R11, R151, !P6 ;  /* 0x000000970b00720c */ /* 0x000fe200077a1270 */
[----:B---3--:R-:W-:Y:S01]  /*63d90*/  IMAD.WIDE R102, R0, 0x4, R4 ;  /* 0x0000000400667825 */ /* 0x008fe200078e0204 */
[----:B------:R-:W-:Y:S01]  /*63da0*/  ISETP.LT.AND P6, PT, R9, R101, !P6 ;  /* 0x000000650900720c */ /* 0x000fe200077c1270 */
[----:B------:R-:W1:Y:S01]  /*63db0*/  LDC R224, c[0x0][0x228] ;  /* 0x00008a00ffe07b82 */ /* 0x000e620000000800 */
[----:B------:R-:W3:Y:S04]  /*63dc0*/  LDL.LU R101, [R1+0x4ec] ;  /* 0x0004ec0001657983 */ /* 0x000ee80000300800 */
[----:B------:R4:W-:Y:S01]  /*63dd0*/  @P4 STG.E desc[UR60][R102.64], R238 ;  /* 0x000000ee66004986 */ /* 0x0009e2000c10193c */
[----:B------:R-:W-:-:S02]  /*63de0*/  ISETP.LT.AND P4, PT, R11, R227, !P3 ;  /* 0x000000e30b00720c */ /* 0x000fc40005f81270 */
[----:B--2---:R-:W-:Y:S01]  /*63df0*/  ISETP.LT.AND P3, PT, R9, R226, !P3 ;  /* 0x000000e20900720c */ /* 0x004fe20005f61270 */
[----:B------:R-:W2:Y:S01]  /*63e00*/  LDL.LU R227, [R1+0x8ec] ;  /* 0x0008ec0001e37983 */ /* 0x000ea20000300800 */
[----:B----4-:R-:W-:Y:S01]  /*63e10*/  IMAD.IADD R6, R0, 0x1, R150 ;  /* 0x0000000100067824 */ /* 0x010fe200078e0296 */
[----:B------:R-:W-:Y:S01]  /*63e20*/  IADD3 R10, R7, 0x79, RZ ;  /* 0x00000079070a7810 */ /* 0x000fe20007ffe0ff */
[----:B------:R-:W4:Y:S01]  /*63e30*/  LDC R236, c[0x0][0x248] ;  /* 0x00009200ffec7b82 */ /* 0x000f220000000800 */
[----:B------:R-:W4:Y:S01]  /*63e40*/  LDL.LU R226, [R1+0xcdc] ;  /* 0x000cdc0001e27983 */ /* 0x000f220000300800 */
[----:B------:R-:W-:-:S06]  /*63e50*/  IMAD.WIDE R102, R6, 0x4, R2 ;  /* 0x0000000406667825 */ /* 0x000fcc00078e0202 */
[----:B------:R-:W1:Y:S01]  /*63e60*/  LDC R150, c[0x0][0x228] ;  /* 0x00008a00ff967b82 */ /* 0x000e620000000800 */
[----:B------:R-:W-:-:S04]  /*63e70*/  IMAD.WIDE R148, R6, 0x4, R4 ;  /* 0x0000000406947825 */ /* 0x000fc800078e0204 */
[----:B------:R-:W-:-:S03]  /*63e80*/  IMAD.IADD R0, R6, 0x1, R237 ;  /* 0x0000000106007824 */ /* 0x000fc600078e02ed */
[----:B------:R-:W1:Y:S08]  /*63e90*/  LDC R151, c[0x0][0x228] ;  /* 0x00008a00ff977b82 */ /* 0x000e700000000800 */
[----:B------:R-:W1:Y:S08]  /*63ea0*/  LDC R225, c[0x0][0x22c] ;  /* 0x00008b00ffe17b82 */ /* 0x000e700000000800 */
[----:B------:R-:W1:Y:S08]  /*63eb0*/  LDC R238, c[0x0][0x248] ;  /* 0x00009200ffee7b82 */ /* 0x000e700000000800 */
[----:B------:R-:W1:Y:S01]  /*63ec0*/  LDC R237, c[0x0][0x22c] ;  /* 0x00008b00ffed7b82 */ /* 0x000e620000000800 */
[----:B----4-:R4:W-:Y:S01]  /*63ed0*/  @P6 STG.E desc[UR60][R102.64], R226 ;  /* 0x000000e266006986 */ /* 0x0109e2000c10193c */
[----:B------:R-:W-:-:S03]  /*63ee0*/  ISETP.GE.AND P6, PT, R10, R252, PT ;  /* 0x000000fc0a00720c */ /* 0x000fc60003fc6270 */
[----:B------:R-:W3:Y:S04]  /*63ef0*/  LDL.LU R252, [R1+0xe0] ;  /* 0x0000e00001fc7983 */ /* 0x000ee80000300800 */
[----:B--2---:R2:W-:Y:S01]  /*63f00*/  @P5 STG.E desc[UR60][R148.64], R227 ;  /* 0x000000e394005986 */ /* 0x0045e2000c10193c */
[C---:B----4-:R-:W-:Y:S01]  /*63f10*/  IMAD.WIDE R102, R0.reuse, 0x4, R2 ;  /* 0x0000000400667825 */ /* 0x050fe200078e0202 */
[----:B------:R-:W4:Y:S03]  /*63f20*/  LDC R226, c[0x0][0x228] ;  /* 0x00008a00ffe27b82 */ /* 0x000f260000000800 */
[C---:B--2---:R-:W-:Y:S01]  /*63f30*/  IMAD.WIDE R148, R0.reuse, 0x4, R4 ;  /* 0x0000000400947825 */ /* 0x044fe200078e0204 */
[----:B---3--:R2:W-:Y:S03]  /*63f40*/  @P3 STG.E desc[UR60][R102.64], R101 ;  /* 0x0000006566003986 */ /* 0x0085e6000c10193c */
[----:B------:R-:W-:Y:S01]  /*63f50*/  VIADD R6, R7, 0x7b ;  /* 0x0000007b07067836 */ /* 0x000fe20000000000 */
[----:B------:R3:W-:Y:S01]  /*63f60*/  @P4 STG.E desc[UR60][R148.64], R239 ;  /* 0x000000ef94004986 */ /* 0x0007e2000c10193c */
[----:B-1----:R-:W-:Y:S01]  /*63f70*/  ISETP.LT.AND P5, PT, R9, R224, !P2 ;  /* 0x000000e00900720c */ /* 0x002fe200057a1270 */
[----:B------:R-:W-:Y:S01]  /*63f80*/  IMAD.IADD R0, R0, 0x1, R236 ;  /* 0x0000000100007824 */ /* 0x000fe200078e02ec */
[----:B------:R-:W1:Y:S01]  /*63f90*/  LDC R224, c[0x0][0x228] ;  /* 0x00008a00ffe07b82 */ /* 0x000e620000000800 */
[----:B------:R-:W-:-:S07]  /*63fa0*/  IADD3 R10, R7, 0x7a, RZ ;  /* 0x0000007a070a7810 */ /* 0x000fce0007ffe0ff */
[----:B--2---:R-:W2:Y:S01]  /*63fb0*/  LDC R101, c[0x0][0x248] ;  /* 0x00009200ff657b82 */ /* 0x004ea20000000800 */
[----:B---3--:R-:W3:Y:S01]  /*63fc0*/  LDL.LU R239, [R1+0xe4] ;  /* 0x0000e40001ef7983 */ /* 0x008ee20000300800 */
[----:B------:R-:W-:-:S06]  /*63fd0*/  ISETP.LT.AND P2, PT, R11, R150, !P2 ;  /* 0x000000960b00720c */ /* 0x000fcc0005741270 */
[----:B------:R-:W1:Y:S01]  /*63fe0*/  LDC R236, c[0x0][0x22c] ;  /* 0x00008b00ffec7b82 */ /* 0x000e620000000800 */
[----:B------:R-:W-:Y:S01]  /*63ff0*/  IMAD.WIDE R102, R0, 0x4, R2 ;  /* 0x0000000400667825 */ /* 0x000fe200078e0202 */
[----:B------:R-:W-:Y:S02]  /*64000*/  ISETP.LT.AND P4, PT, R9, R151, !P6 ;  /* 0x000000970900720c */ /* 0x000fe40007781270 */
[----:B------:R-:W-:Y:S01]  /*64010*/  ISETP.GE.AND P3, PT, R6, R225, PT ;  /* 0x000000e10600720c */ /* 0x000fe20003f66270 */
[----:B------:R-:W-:Y:S01]  /*64020*/  IMAD.IADD R6, R0, 0x1, R238 ;  /* 0x0000000100067824 */ /* 0x000fe200078e02ee */
[----:B----4-:R-:W-:Y:S02]  /*64030*/  ISETP.LT.AND P6, PT, R11, R226, !P6 ;  /* 0x000000e20b00720c */ /* 0x010fe400077c1270 */
[----:B------:R-:W4:Y:S01]  /*64040*/  LDC R150, c[0x0][0x228] ;  /* 0x00008a00ff967b82 */ /* 0x000f220000000800 */
[----:B------:R-:W-:-:S07]  /*64050*/  IMAD.WIDE R148, R6, 0x4, R2 ;  /* 0x0000000406947825 */ /* 0x000fce00078e0202 */
[----:B------:R-:W4:Y:S08]  /*64060*/  LDC R227, c[0x0][0x228] ;  /* 0x00008a00ffe37b82 */ /* 0x000f300000000800 */
[----:B------:R-:W4:Y:S08]  /*64070*/  LDC R226, c[0x0][0x228] ;  /* 0x00008a00ffe27b82 */ /* 0x000f300000000800 */
[----:B------:R-:W4:Y:S08]  /*64080*/  LDC R225, c[0x0][0x228] ;  /* 0x00008a00ffe17b82 */ /* 0x000f300000000800 */
[----:B------:R-:W4:Y:S01]  /*64090*/  LDC R151, c[0x0][0x248] ;  /* 0x00009200ff977b82 */ /* 0x000f220000000800 */
[----:B------:R2:W-:Y:S01]  /*640a0*/  @P5 STG.E desc[UR60][R102.64], R252 ;  /* 0x000000fc66005986 */ /* 0x0005e2000c10193c */
[----:B------:R-:W-:Y:S01]  /*640b0*/  ISETP.GE.AND P5, PT, R10, R237, PT ;  /* 0x000000ed0a00720c */ /* 0x000fe20003fa6270 */
[----:B------:R-:W-:-:S05]  /*640c0*/  VIADD R10, R7, 0x7d ;  /* 0x0000007d070a7836 */ /* 0x000fca0000000000 */
[----:B------:R-:W4:Y:S01]  /*640d0*/  LDC R237, c[0x0][0x248] ;  /* 0x00009200ffed7b82 */ /* 0x000f220000000800 */
[----:B--2---:R-:W-:-:S07]  /*640e0*/  IMAD.WIDE R102, R0, 0x4, R4 ;  /* 0x0000000400667825 */ /* 0x004fce00078e0204 */
[----:B------:R-:W2:Y:S01]  /*640f0*/  LDC R252, c[0x0][0x228] ;  /* 0x00008a00fffc7b82 */ /* 0x000ea20000000800 */
[----:B------:R3:W-:Y:S04]  /*64100*/  @P2 STG.E desc[UR60][R102.64], R240 ;  /* 0x000000f066002986 */ /* 0x0007e8000c10193c */
[----:B------:R3:W-:Y:S01]  /*64110*/  @P4 STG.E desc[UR60][R148.64], R232 ;  /* 0x000000e894004986 */ /* 0x0007e2000c10193c */
[----:B-1----:R-:W-:-:S03]  /*64120*/  ISETP.GE.AND P4, PT, R10, R236, PT ;  /* 0x000000ec0a00720c */ /* 0x002fc60003f86270 */
[----:B------:R-:W2:Y:S01]  /*64130*/  LDL.LU R236, [R1+0xe8] ;  /* 0x0000e80001ec7983 */ /* 0x000ea20000300800 */
[----:B---3--:R-:W1:Y:S01]  /*64140*/  LDC R240, c[0x0][0x22c] ;  /* 0x00008b00fff07b82 */ /* 0x008e620000000800 */
[----:B------:R-:W-:Y:S01]  /*64150*/  ISETP.LT.AND P2, PT, R9, R224, !P5 ;  /* 0x000000e00900720c */ /* 0x000fe20006f41270 */
[C---:B------:R-:W-:Y:S02]  /*64160*/  IMAD.IADD R0, R6.reuse, 0x1, R101 ;  /* 0x0000000106007824 */ /* 0x040fe400078e0265 */
[----:B------:R-:W-:Y:S01]  /*64170*/  IMAD.WIDE R102, R6, 0x4, R4 ;  /* 0x0000000406667825 */ /* 0x000fe200078e0204 */
[----:B------:R-:W-:-:S03]  /*64180*/  IADD3 R10, R7, 0x7c, RZ ;  /* 0x0000007c070a7810 */ /* 0x000fc60007ffe0ff */
[C---:B------:R-:W-:Y:S01]  /*64190*/  IMAD.WIDE R148, R0.reuse, 0x4, R2 ;  /* 0x0000000400947825 */ /* 0x040fe200078e0202 */
[----:B------:R3:W-:Y:S01]  /*641a0*/  @P6 STG.E desc[UR60][R102.64], R228 ;  /* 0x000000e466006986 */ /* 0x0007e2000c10193c */
[----:B------:R-:W2:Y:S04]  /*641b0*/  LDC R224, c[0x0][0x228] ;  /* 0x00008a00ffe07b82 */ /* 0x000ea80000000800 */
[----:B------:R3:W-:Y:S01]  /*641c0*/  @P2 STG.E desc[UR60][R148.64], R239 ;  /* 0x000000ef94002986 */ /* 0x0007e2000c10193c */
[----:B----4-:R-:W-:Y:S02]  /*641d0*/  ISETP.LT.AND P5, PT, R11, R150, !P5 ;  /* 0x000000960b00720c */ /* 0x010fe40006fa1270 */
[----:B------:R-:W-:Y:S01]  /*641e0*/  ISETP.LT.AND P6, PT, R9, R227, !P3 ;  /* 0x000000e30900720c */ /* 0x000fe20005fc1270 */
[----:B------:R-:W-:Y:S01]  /*641f0*/  IMAD.IADD R6, R0, 0x1, R237 ;  /* 0x0000000100067824 */ /* 0x000fe200078e02ed */
[----:B------:R-:W4:Y:S01]  /*64200*/  LDC R101, c[0x0][0x22c] ;  /* 0x00008b00ff657b82 */ /* 0x000f220000000800 */
[----:B-1----:R-:W-:-:S02]  /*64210*/  ISETP.GE.AND P2, PT, R10, R240, PT ;  /* 0x000000f00a00720c */ /* 0x002fc40003f46270 */
[----:B------:R-:W4:Y:S01]  /*64220*/  LDL.LU R240, [R1+0xec] ;  /* 0x0000ec0001f07983 */ /* 0x000f220000300800 */
[----:B---3--:R-:W-:-:S04]  /*64230*/  IMAD.WIDE R102, R0, 0x4, R4 ;  /* 0x0000000400667825 */ /* 0x008fc800078e0204 */
[----:B------:R-:W1:Y:S01]  /*64240*/  LDC.64 R238, c[0x0][0x228] ;  /* 0x00008a00ffee7b82 */ /* 0x000e620000000a00 */
[----:B------:R-:W-:Y:S01]  /*64250*/  IMAD.WIDE R148, R6, 0x4, R2 ;  /* 0x0000000406947825 */ /* 0x000fe200078e0202 */
[----:B------:R3:W-:Y:S01]  /*64260*/  @P5 STG.E desc[UR60][R102.64], R241 ;  /* 0x000000f166005986 */ /* 0x0007e2000c10193c */
[----:B------:R-:W-:-:S05]  /*64270*/  ISETP.LT.AND P5, PT, R9, R226, !P4 ;  /* 0x000000e20900720c */ /* 0x000fca00067a1270 */
[----:B------:R-:W1:Y:S01]  /*64280*/  LDC R150, c[0x0][0x248] ;  /* 0x00009200ff967b82 */ /* 0x000e620000000800 */
[----:B------:R3:W-:Y:S01]  /*64290*/  @P6 STG.E desc[UR60][R148.64], R233 ;  /* 0x000000e994006986 */ /* 0x0007e2000c10193c */
[----:B--2---:R-:W-:-:S06]  /*642a0*/  ISETP.LT.AND P6, PT, R9, R224, !P2 ;  /* 0x000000e00900720c */ /* 0x004fcc00057c1270 */
[----:B------:R-:W2:Y:S01]  /*642b0*/  LDC R227, c[0x0][0x228] ;  /* 0x00008a00ffe37b82 */ /* 0x000ea20000000800 */
[----:B------:R-:W-:-:S07]  /*642c0*/  ISETP.LT.AND P3, PT, R11, R252, !P3 ;  /* 0x000000fc0b00720c */ /* 0x000fce0005f61270 */
[----:B------:R-:W4:Y:S01]  /*642d0*/  LDC R226, c[0x0][0x228] ;  /* 0x00008a00ffe27b82 */ /* 0x000f220000000800 */
[----:B------:R-:W-:Y:S01]  /*642e0*/  ISETP.LT.AND P2, PT, R11, R225, !P2 ;  /* 0x000000e10b00720c */ /* 0x000fe20005741270 */
[----:B------:R-:W-:-:S06]  /*642f0*/  IMAD.IADD R0, R6, 0x1, R151 ;  /* 0x0000000106007824 */ /* 0x000fcc00078e0297 */
[----:B------:R-:W2:Y:S01]  /*64300*/  LDC R224, c[0x0][0x248] ;  /* 0x00009200ffe07b82 */ /* 0x000ea20000000800 */
[----:B---3--:R-:W-:-:S07]  /*64310*/  IMAD.WIDE R102, R6, 0x4, R4 ;  /* 0x0000000406667825 */ /* 0x008fce00078e0204 */
[----:B------:R-:W3:Y:S01]  /*64320*/  LDC R233, c[0x0][0x228] ;  /* 0x00008a00ffe97b82 */ /* 0x000ee20000000800 */
[----:B------:R-:W-:-:S07]  /*64330*/  IMAD.WIDE R148, R0, 0x4, R2 ;  /* 0x0000000400947825 */ /* 0x000fce00078e0202 */
[----:B------:R-:W3:Y:S01]  /*64340*/  LDC R232, c[0x0][0x22c] ;  /* 0x00008b00ffe87b82 */ /* 0x000ee20000000800 */
[C---:B------:R-:W-:Y:S01]  /*64350*/  VIADD R6, R7.reuse, 0x83 ;  /* 0x0000008307067836 */ /* 0x040fe20000000000 */
[----:B------:R-:W-:Y:S01]  /*64360*/  IADD3 R10, R7, 0x7e, RZ ;  /* 0x0000007e070a7810 */ /* 0x000fe20007ffe0ff */
[----:B------:R2:W-:Y:S05]  /*64370*/  @P3 STG.E desc[UR60][R102.64], R229 ;  /* 0x000000e566003986 */ /* 0x0005ea000c10193c */
[----:B------:R-:W3:Y:S01]  /*64380*/  LDC R228, c[0x0][0x228] ;  /* 0x00008a00ffe47b82 */ /* 0x000ee20000000800 */
[----:B-1----:R-:W-:Y:S01]  /*64390*/  ISETP.GE.AND P3, PT, R6, R239, PT ;  /* 0x000000ef0600720c */ /* 0x002fe20003f66270 */
[----:B------:R-:W-:-:S06]  /*643a0*/  IMAD.IADD R6, R0, 0x1, R150 ;  /* 0x0000000100067824 */ /* 0x000fcc00078e0296 */
[----:B------:R-:W1:Y:S01]  /*643b0*/  LDC R225, c[0x0][0x248] ;  /* 0x00009200ffe17b82 */ /* 0x000e620000000800 */
[----:B--2---:R-:W-:Y:S01]  /*643c0*/  IMAD.WIDE R102, R0, 0x4, R4 ;  /* 0x0000000400667825 */ /* 0x004fe200078e0204 */
[----:B------:R-:W-:-:S03]  /*643d0*/  ISETP.LT.AND P4, PT, R11, R227, !P4 ;  /* 0x000000e30b00720c */ /* 0x000fc60006781270 */
[----:B------:R-:W-:-:S03]  /*643e0*/  IMAD.IADD R0, R6, 0x1, R224 ;  /* 0x0000000106007824 */ /* 0x000fc600078e02e0 */
[----:B------:R-:W2:Y:S08]  /*643f0*/  LDC R150, c[0x0][0x228] ;  /* 0x00008a00ff967b82 */ /* 0x000eb00000000800 */
[----:B------:R-:W2:Y:S08]  /*64400*/  LDC R151, c[0x0][0x22c] ;  /* 0x00008b00ff977b82 */ /* 0x000eb00000000800 */
[----:B------:R-:W2:Y:S08]  /*64410*/  LDC R227, c[0x0][0x228] ;  /* 0x00008a00ffe37b82 */ /* 0x000eb00000000800 */
[----:B------:R-:W2:Y:S08]  /*64420*/  LDC R229, c[0x0][0x228] ;  /* 0x00008a00ffe57b82 */ /* 0x000eb00000000800 */
[----:B------:R-:W2:Y:S01]  /*64430*/  LDC R224, c[0x0][0x228] ;  /* 0x00008a00ffe07b82 */ /* 0x000ea20000000800 */
[----:B------:R1:W-:Y:S01]  /*64440*/  @P6 STG.E desc[UR60][R148.64], R236 ;  /* 0x000000ec94006986 */ /* 0x0003e2000c10193c */
[----:B----4-:R-:W-:-:S03]  /*64450*/  ISETP.GE.AND P6, PT, R10, R101, PT ;  /* 0x000000650a00720c */ /* 0x010fc60003fc6270 */
[----:B------:R4:W-:Y:S01]  /*64460*/  @P2 STG.E desc[UR60][R102.64], R242 ;  /* 0x000000f266002986 */ /* 0x0009e2000c10193c */
[----:B------:R-:W-:Y:S01]  /*64470*/  ISETP.LT.AND P2, PT, R9, R226, !P6 ;  /* 0x000000e20900720c */ /* 0x000fe20007741270 */
[----:B------:R-:W-:Y:S01]  /*64480*/  VIADD R10, R7, 0x7f ;  /* 0x0000007f070a7836 */ /* 0x000fe20000000000 */
[----:B---3--:R-:W-:Y:S01]  /*64490*/  ISETP.LT.AND P6, PT, R11, R233, !P6 ;  /* 0x000000e90b00720c */ /* 0x008fe200077c1270 */
[----:B------:R-:W3:Y:S01]  /*644a0*/  LDC R101, c[0x0][0x248] ;  /* 0x00009200ff657b82 */ /* 0x000ee20000000800 */
[C---:B-1----:R-:W-:Y:S01]  /*644b0*/  IMAD.WIDE R148, R6.reuse, 0x4, R2 ;  /* 0x0000000406947825 */ /* 0x042fe200078e0202 */
[----:B------:R-:W3:Y:S03]  /*644c0*/  LDL.LU R236, [R1+0x4f0] ;  /* 0x0004f00001ec7983 */ /* 0x000ee60000300800 */
[----:B----4-:R-:W-:Y:S01]  /*644d0*/  IMAD.WIDE R102, R6, 0x4, R4 ;  /* 0x0000000406667825 */ /* 0x010fe200078e0204 */
[----:B------:R1:W-:Y:S01]  /*644e0*/  @P5 STG.E desc[UR60][R148.64], R234 ;  /* 0x000000ea94005986 */ /* 0x0003e2000c10193c */
[----:B------:R-:W-:Y:S01]  /*644f0*/  ISETP.GE.AND P5, PT, R10, R232, PT ;  /* 0x000000e80a00720c */ /* 0x000fe20003fa6270 */
[----:B------:R-:W4:Y:S02]  /*64500*/  LDC R226, c[0x0][0x228] ;  /* 0x00008a00ffe27b82 */ /* 0x000f240000000800 */
[----:B------:R2:W-:Y:S01]  /*64510*/  @P4 STG.E desc[UR60][R102.64], R230 ;  /* 0x000000e666004986 */ /* 0x0005e2000c10193c */
[----:B------:R-:W-:Y:S01]  /*64520*/  ISETP.LT.AND P4, PT, R9, R228, !P5 ;  /* 0x000000e40900720c */ /* 0x000fe20006f81270 */
[----:B-1----:R-:W-:-:S02]  /*64530*/  IMAD.WIDE R148, R0, 0x4, R2 ;  /* 0x0000000400947825 */ /* 0x002fc400078e0202 */
[----:B------:R-:W4:Y:S01]  /*64540*/  LDL.LU R234, [R1+0xf0] ;  /* 0x0000f00001ea7983 */ /* 0x000f220000300800 */
[----:B------:R-:W-:Y:S01]  /*64550*/  IADD3 R6, R7, 0x80, RZ ;  /* 0x0000008007067810 */ /* 0x000fe20007ffe0ff */
[----:B------:R-:W1:Y:S02]  /*64560*/  LDC R228, c[0x0][0x228] ;  /* 0x00008a00ffe47b82 */ /* 0x000e640000000800 */
[----:B------:R2:W-:Y:S01]  /*64570*/  @P2 STG.E desc[UR60][R148.64], R240 ;  /* 0x000000f094002986 */ /* 0x0005e2000c10193c */
[----:B------:R-:W-:-:S03]  /*64580*/  IMAD.IADD R10, R0, 0x1, R225 ;  /* 0x00000001000a7824 */ /* 0x000fc600078e02e1 */
[----:B--2---:R-:W2:Y:S02]  /*64590*/  LDL.LU R230, [R1+0x4] ;  /* 0x0000040001e67983 */ /* 0x004ea40000300800 */
[----:B------:R-:W1:Y:S02]  /*645a0*/  LDC.64 R102, c[0x0][0x228] ;  /* 0x00008a00ff667b82 */ /* 0x000e640000000a00 */
[----:B------:R-:W2:Y:S01]  /*645b0*/  LDL.LU R239, [R1+0xf4] ;  /* 0x0000f40001ef7983 */ /* 0x000ea20000300800 */
[----:B------:R-:W-:-:S03]  /*645c0*/  IMAD.WIDE R148, R0, 0x4, R4 ;  /* 0x0000000400947825 */ /* 0x000fc600078e0204 */
[----:B------:R-:W2:Y:S01]  /*645d0*/  LDL.LU R242, [R1+0x8] ;  /* 0x0000080001f27983 */ /* 0x000ea20000300800 */
[----:B------:R-:W-:Y:S01]  /*645e0*/  ISETP.LT.AND P5, PT, R11, R150, !P5 ;  /* 0x000000960b00720c */ /* 0x000fe20006fa1270 */
[----:B------:R-:W1:Y:S02]  /*645f0*/  LDC.64 R240, c[0x0][0x228] ;  /* 0x00008a00fff07b82 */ /* 0x000e640000000a00 */
[----:B------:R1:W-:Y:S04]  /*64600*/  @P6 STG.E desc[UR60][R148.64], R243 ;  /* 0x000000f394006986 */ /* 0x0003e8000c10193c */
[----:B------:R-:W2:Y:S01]  /*64610*/  LDL.LU R252, [R1+0xf8] ;  /* 0x0000f80001fc7983 */ /* 0x000ea20000300800 */
[----:B------:R-:W-:Y:S01]  /*64620*/  ISETP.GE.AND P2, PT, R6, R151, PT ;  /* 0x000000970600720c */ /* 0x000fe20003f46270 */
[----:B------:R-:W3:Y:S01]  /*64630*/  LDC R225, c[0x0][0x248] ;  /* 0x00009200ffe17b82 */ /* 0x000ee20000000800 */
[C---:B-1----:R-:W-:Y:S01]  /*64640*/  IMAD.WIDE R148, R10.reuse, 0x4, R2 ;  /* 0x000000040a947825 */ /* 0x042fe200078e0202 */
[----:B------:R-:W2:Y:S06]  /*64650*/  LDL.LU R243, [R1+0x4f8] ;  /* 0x0004f80001f37983 */ /* 0x000eac0000300800 */
[----:B------:R-:W1:Y:S01]  /*64660*/  LDC.64 R232, c[0x0][0x228] ;  /* 0x00008a00ffe87b82 */ /* 0x000e620000000a00 */
[----:B------:R3:W-:Y:S04]  /*64670*/  @P4 STG.E desc[UR60][R148.64], R235 ;  /* 0x000000eb94004986 */ /* 0x0007e8000c10193c */
[----:B---3--:R-:W3:Y:S01]  /*64680*/  LDL.LU R235, [R1] ;  /* 0x0000000001eb7983 */ /* 0x008ee20000300800 */
[----:B------:R-:W-:-:S05]  /*64690*/  IMAD.WIDE R148, R10, 0x4, R4 ;  /* 0x000000040a947825 */ /* 0x000fca00078e0204 */
[----:B------:R1:W-:Y:S04]  /*646a0*/  @P5 STG.E desc[UR60][R148.64], R231 ;  /* 0x000000e794005986 */ /* 0x0003e8000c10193c */
[----:B-1----:R-:W2:Y:S01]  /*646b0*/  LDL.LU R231, [R1+0x4f4] ;  /* 0x0004f40001e77983 */ /* 0x002ea20000300800 */
[----:B------:R-:W-:Y:S02]  /*646c0*/  ISETP.LT.AND P6, PT, R11, R227, !P2 ;  /* 0x000000e30b00720c */ /* 0x000fe400057c1270 */
[----:B------:R-:W1:Y:S01]  /*646d0*/  LDC R227, c[0x0][0x228] ;  /* 0x00008a00ffe37b82 */ /* 0x000e620000000800 */
[----:B------:R-:W-:Y:S01]  /*646e0*/  ISETP.LT.AND P2, PT, R9, R229, !P2 ;  /* 0x000000e50900720c */ /* 0x000fe20005741270 */
[----:B------:R-:W-:Y:S02]  /*646f0*/  IMAD.IADD R0, R10, 0x1, R101 ;  /* 0x000000010a007824 */ /* 0x000fe400078e0265 */
[----:B------:R-:W-:-:S04]  /*64700*/  VIADD R6, R7, 0x81 ;  /* 0x0000008107067836 */ /* 0x000fc80000000000 */
[----:B------:R-:W1:Y:S01]  /*64710*/  LDC R229, c[0x0][0x248] ;  /* 0x00009200ffe57b82 */ /* 0x000e620000000800 */
[----:B------:R-:W-:Y:S01]  /*64720*/  IMAD.WIDE R150, R0, 0x4, R2 ;  /* 0x0000000400967825 */ /* 0x000fe200078e0202 */
[----:B------:R-:W-:Y:S02]  /*64730*/  ISETP.GE.AND P4, PT, R6, R103, PT ;  /* 0x000000670600720c */ /* 0x000fe40003f86270 */
[----:B------:R-:W-:Y:S01]  /*64740*/  IADD3 R10, R7, 0x82, RZ ;  /* 0x00000082070a7810 */ /* 0x000fe20007ffe0ff */
[----:B------:R-:W-:-:S03]  /*64750*/  IMAD.WIDE R148, R0, 0x4, R4 ;  /* 0x0000000400947825 */ /* 0x000fc600078e0204 */
[----:B------:R-:W3:Y:S01]  /*64760*/  LDC R103, c[0x0][0x228] ;  /* 0x00008a00ff677b82 */ /* 0x000ee20000000800 */
[----:B------:R-:W-:Y:S01]  /*64770*/  ISETP.GE.AND P5, PT, R10, R241, PT ;  /* 0x000000f10a00720c */ /* 0x000fe20003fa6270 */
[----:B------:R-:W-:Y:S01]  /*64780*/  IMAD.IADD R6, R0, 0x1, R225 ;  /* 0x0000000100067824 */ /* 0x000fe200078e02e1 */
[----:B------:R-:W2:Y:S05]  /*64790*/  LDL.LU R241, [R1+0x500] ;  /* 0x0005000001f17983 */ /* 0x000eaa0000300800 */
[----:B------:R-:W2:Y:S08]  /*647a0*/  LDC R225, c[0x0][0x248] ;  /* 0x00009200ffe17b82 */ /* 0x000eb00000000800 */
[----:B------:R-:W2:Y:S01]  /*647b0*/  LDC R101, c[0x0][0x228] ;  /* 0x00008a00ff657b82 */ /* 0x000ea20000000800 */
[----:B-1----:R-:W-:-:S02]  /*647c0*/  IMAD.IADD R0, R6, 0x1, R229 ;  /* 0x0000000106007824 */ /* 0x002fc400078e02e5 */
[----:B------:R-:W-:Y:S01]  /*647d0*/  VIADD R10, R7, 0x87 ;  /* 0x00000087070a7836 */ /* 0x000fe20000000000 */
[----:B------:R1:W-:Y:S01]  /*647e0*/  @P2 STG.E desc[UR60][R150.64], R236 ;  /* 0x000000ec96002986 */ /* 0x0003e2000c10193c */
[----:B------:R-:W-:Y:S02]  /*647f0*/  ISETP.LT.AND P2, PT, R11, R224, !P4 ;  /* 0x000000e00b00720c */ /* 0x000fe40006741270 */
[----:B----4-:R-:W-:Y:S01]  /*64800*/  ISETP.LT.AND P4, PT, R9, R226, !P4 ;  /* 0x000000e20900720c */ /* 0x010fe20006781270 */
[----:B------:R-:W4:Y:S08]  /*64810*/  LDC R224, c[0x0][0x248] ;  /* 0x00009200ffe07b82 */ /* 0x000f300000000800 */
[----:B-1----:R-:W1:Y:S08]  /*64820*/  LDC.64 R236, c[0x0][0x228] ;  /* 0x00008a00ffec7b82 */ /* 0x002e700000000a00 */
[----:B------:R-:W4:Y:S01]  /*64830*/  LDC R226, c[0x0][0x228] ;  /* 0x00008a00ffe27b82 */ /* 0x000f220000000800 */
[----:B------:R-:W-:Y:S01]  /*64840*/  IMAD.WIDE R150, R6, 0x4, R4 ;  /* 0x0000000406967825 */ /* 0x000fe200078e0204 */
[----:B---3--:R3:W-:Y:S01]  /*64850*/  @P6 STG.E desc[UR60][R148.64], R235 ;  /* 0x000000eb94006986 */ /* 0x0087e2000c10193c */
[----:B------:R-:W-:-:S02]  /*64860*/  ISETP.LT.AND P6, PT, R11, R228, !P5 ;  /* 0x000000e40b00720c */ /* 0x000fc40006fc1270 */
[----:B------:R-:W-:-:S03]  /*64870*/  ISETP.LT.AND P5, PT, R9, R227, !P5 ;  /* 0x000000e30900720c */ /* 0x000fc60006fa1270 */
[----:B------:R-:W4:Y:S01]  /*64880*/  LDC.64 R228, c[0x0][0x228] ;  /* 0x00008a00ffe47b82 */ /* 0x000f220000000a00 */
[----:B---3--:R-:W-:-:S07]  /*64890*/  IMAD.WIDE R148, R6, 0x4, R2 ;  /* 0x0000000406947825 */ /* 0x008fce00078e0202 */
[----:B------:R-:W3:Y:S01]  /*648a0*/  LDC R227, c[0x0][0x228] ;  /* 0x00008a00ffe37b82 */ /* 0x000ee20000000800 */
[----:B------:R1:W-:Y:S01]  /*648b0*/  @P4 STG.E desc[UR60][R148.64], R244 ;  /* 0x000000f494004986 */ /* 0x0003e2000c10193c */
[----:B------:R-:W-:-:S03]  /*648c0*/  IADD3 R6, R7, 0x84, RZ ;  /* 0x0000008407067810 */ /* 0x000fc60007ffe0ff */
[----:B------:R2:W-:Y:S01]  /*648d0*/  @P2 STG.E desc[UR60][R150.64], R234 ;  /* 0x000000ea96002986 */ /* 0x0005e2000c10193c */
[----:B-1----:R-:W-:Y:S01]  /*648e0*/  IMAD.WIDE R148, R0, 0x4, R2 ;  /* 0x0000000400947825 */ /* 0x002fe200078e0202 */
[----:B------:R-:W-:Y:S02]  /*648f0*/  ISETP.LT.AND P2, PT, R9, R103, !P3 ;  /* 0x000000670900720c */ /* 0x000fe40005f41270 */
[----:B------:R-:W3:Y:S01]  /*64900*/  LDL.LU R244, [R1+0xc] ;  /* 0x00000c0001f47983 */ /* 0x000ee20000300800 */
[----:B------:R-:W-:Y:S01]  /*64910*/  ISETP.GE.AND P4, PT, R10, R233, PT ;  /* 0x000000e90a00720c */ /* 0x000fe20003f86270 */
[----:B--2---:R-:W1:Y:S02]  /*64920*/  LDC.64 R234, c[0x0][0x228] ;  /* 0x00008a00ffea7b82 */ /* 0x004e640000000a00 */
[----:B------:R2:W-:Y:S01]  /*64930*/  @P5 STG.E desc[UR60][R148.64], R231 ;  /* 0x000000e794005986 */ /* 0x0005e2000c10193c */
[----:B------:R-:W-:Y:S01]  /*64940*/  ISETP.GE.AND P5, PT, R6, R237, PT ;  /* 0x000000ed0600720c */ /* 0x000fe20003fa6270 */
[----:B------:R-:W-:Y:S01]  /*64950*/  IMAD.IADD R10, R0, 0x1, R225 ;  /* 0x00000001000a7824 */ /* 0x000fe200078e02e1 */
[----:B----4-:R-:W-:-:S03]  /*64960*/  ISETP.LT.AND P3, PT, R11, R226, !P3 ;  /* 0x000000e20b00720c */ /* 0x010fc60005f61270 */
[----:B------:R-:W4:Y:S01]  /*64970*/  LDC R103, c[0x0][0x228] ;  /* 0x00008a00ff677b82 */ /* 0x000f220000000800 */
[----:B--2---:R-:W-:-:S07]  /*64980*/  IMAD.WIDE R148, R0, 0x4, R4 ;  /* 0x0000000400947825 */ /* 0x004fce00078e0204 */
[----:B------:R-:W2:Y:S01]  /*64990*/  LDC.64 R150, c[0x0][0x228] ;  /* 0x00008a00ff967b82 */ /* 0x000ea20000000a00 */
[----:B------:R3:W-:Y:S01]  /*649a0*/  @P6 STG.E desc[UR60][R148.64], R230 ;  /* 0x000000e694006986 */ /* 0x0007e2000c10193c */
[----:B------:R-:W-:-:S06]  /*649b0*/  ISETP.LT.AND P6, PT, R11, R101, !P5 ;  /* 0x000000650b00720c */ /* 0x000fcc0006fc1270 */
[----:B------:R-:W2:Y:S01]  /*649c0*/  LDC R101, c[0x0][0x228] ;  /* 0x00008a00ff657b82 */ /* 0x000ea20000000800 */
[----:B---3--:R-:W-:Y:S01]  /*649d0*/  ISETP.LT.AND P5, PT, R9, R227, !P5 ;  /* 0x000000e30900720c */ /* 0x008fe20006fa1270 */
[----:B------:R-:W-:-:S06]  /*649e0*/  IMAD.WIDE R148, R10, 0x4, R2 ;  /* 0x000000040a947825 */ /* 0x000fcc00078e0202 */
[----:B------:R-:W3:Y:S01]  /*649f0*/  LDC R230, c[0x0][0x248] ;  /* 0x00009200ffe67b82 */ /* 0x000ee20000000800 */
[----:B------:R1:W-:Y:S01]  /*64a00*/  @P2 STG.E desc[UR60][R148.64], R245 ;  /* 0x000000f594002986 */ /* 0x0003e2000c10193c */
[----:B------:R-:W-:Y:S02]  /*64a10*/  IMAD.IADD R0, R10, 0x1, R224 ;  /* 0x000000010a007824 */ /* 0x000fe400078e02e0 */
[----:B------:R-:W-:-:S04]  /*64a20*/  VIADD R6, R7, 0x85 ;  /* 0x0000008507067836 */ /* 0x000fc80000000000 */
[----:B------:R-:W3:Y:S01]  /*64a30*/  LDC R233, c[0x0][0x228] ;  /* 0x00008a00ffe97b82 */ /* 0x000ee20000000800 */
[----:B-1----:R-:W-:Y:S01]  /*64a40*/  IMAD.WIDE R148, R10, 0x4, R4 ;  /* 0x000000040a947825 */ /* 0x002fe200078e0204 */
[----:B------:R-:W3:Y:S06]  /*64a50*/  LDL.LU R245, [R1+0x4fc] ;  /* 0x0004fc0001f57983 */ /* 0x000eec0000300800 */
[----:B------:R-:W1:Y:S01]  /*64a60*/  LDC R231, c[0x0][0x228] ;  /* 0x00008a00ffe77b82 */ /* 0x000e620000000800 */
[----:B------:R4:W-:Y:S01]  /*64a70*/  @P3 STG.E desc[UR60][R148.64], R239 ;  /* 0x000000ef94003986 */ /* 0x0009e2000c10193c */
[----:B------:R-:W-:Y:S01]  /*64a80*/  IMAD.WIDE R224, R0, 0x4, R2 ;  /* 0x0000000400e07825 */ /* 0x000fe200078e0202 */
[----:B------:R-:W-:-:S02]  /*64a90*/  ISETP.GE.AND P2, PT, R6, R235, PT ;  /* 0x000000eb0600720c */ /* 0x000fc40003f46270 */
[----:B------:R-:W-:-:S03]  /*64aa0*/  IADD3 R10, R7, 0x86, RZ ;  /* 0x00000086070a7810 */ /* 0x000fc60007ffe0ff */
[----:B------:R-:W1:Y:S01]  /*64ab0*/  LDC R237, c[0x0][0x248] ;  /* 0x00009200ffed7b82 */ /* 0x000e620000000800 */
[----:B------:R3:W-:Y:S07]  /*64ac0*/  @P5 STG.E desc[UR60][R224.64], R243 ;  /* 0x000000f3e0005986 */ /* 0x0007ee000c10193c */
[----:B----4-:R-:W4:Y:S01]  /*64ad0*/  LDC R239, c[0x0][0x228] ;  /* 0x00008a00ffef7b82 */ /* 0x010f220000000800 */
[----:B------:R-:W-:Y:S02]  /*64ae0*/  ISETP.LT.AND P5, PT, R11, R103, !P2 ;  /* 0x000000670b00720c */ /* 0x000fe400057a1270 */
[----:B--2---:R-:W-:Y:S01]  /*64af0*/  ISETP.LT.AND P2, PT, R9, R101, !P2 ;  /* 0x000000650900720c */ /* 0x004fe20005741270 */
[----:B------:R-:W-:Y:S01]  /*64b00*/  IMAD.WIDE R148, R0, 0x4, R4 ;  /* 0x0000000400947825 */ /* 0x000fe200078e0204 */
[----:B------:R-:W-:-:S03]  /*64b10*/  ISETP.GE.AND P3, PT, R10, R151, PT ;  /* 0x000000970a00720c */ /* 0x000fc60003f66270 */
[----:B---3--:R-:W-:Y:S01]  /*64b20*/  IMAD.IADD R10, R0, 0x1, R230 ;  /* 0x00000001000a7824 */ /* 0x008fe200078e02e6 */
[----:B------:R2:W-:Y:S01]  /*64b30*/  @P6 STG.E desc[UR60][R148.64], R242 ;  /* 0x000000f294006986 */ /* 0x0005e2000c10193c */
[----:B------:R-:W3:Y:S02]  /*64b40*/  LDC.64 R226, c[0x0][0x228] ;  /* 0x00008a00ffe27b82 */ /* 0x000ee40000000a00 */
[----:B------:R-:W-:-:S06]  /*64b50*/  IMAD.WIDE R224, R10, 0x4, R4 ;  /* 0x000000040ae07825 */ /* 0x000fcc00078e0204 */
[----:B------:R-:W3:Y:S01]  /*64b60*/  LDC R103, c[0x0][0x248] ;  /* 0x00009200ff677b82 */ /* 0x000ee20000000800 */
[----:B--2---:R-:W-:-:S05]  /*64b70*/  IMAD.WIDE R148, R10, 0x4, R2 ;  /* 0x000000040a947825 */ /* 0x004fca00078e0202 */
[----:B------:R-:W-:Y:S02]  /*64b80*/  @P2 STG.E desc[UR60][R148.64], R246 ;  /* 0x000000f694002986 */ /* 0x000fe4000c10193c */
[----:B------:R-:W2:Y:S02]  /*64b90*/  LDC R101, c[0x0][0x228] ;  /* 0x00008a00ff657b82 */ /* 0x000ea40000000800 */
[----:B------:R1:W-:Y:S01]  /*64ba0*/  @P5 STG.E desc[UR60][R224.64], R252 ;  /* 0x000000fce0005986 */ /* 0x0003e2000c10193c */
[----:B----4-:R-:W-:Y:S01]  /*64bb0*/  ISETP.LT.AND P5, PT, R9, R239, !P4 ;  /* 0x000000ef0900720c */ /* 0x010fe200067a1270 */
[----:B------:R-:W-:-:S04]  /*64bc0*/  VIADD R6, R7, 0x88 ;  /* 0x0000008807067836 */ /* 0x000fc80000000000 */
[----:B------:R-:W4:Y:S01]  /*64bd0*/  LDC R235, c[0x0][0x248] ;  /* 0x00009200ffeb7b82 */ /* 0x000f220000000800 */
[----:B-1----:R-:W4:Y:S01]  /*64be0*/  LDL.LU R252, [R1+0xfc] ;  /* 0x0000fc0001fc7983 */ /* 0x002f220000300800 */
[----:B------:R-:W-:Y:S01]  /*64bf0*/  ISETP.LT.AND P6, PT, R11, R233, !P3 ;  /* 0x000000e90b00720c */ /* 0x000fe20005fc1270 */
[----:B------:R-:W-:-:S05]  /*64c00*/  IMAD.IADD R0, R10, 0x1, R237 ;  /* 0x000000010a007824 */ /* 0x000fca00078e02ed */
[----:B------:R-:W1:Y:S01]  /*64c10*/  LDC.64 R224, c[0x0][0x228] ;  /* 0x00008a00ffe07b82 */ /* 0x000e620000000a00 */
[----:B------:R-:W4:Y:S01]  /*64c20*/  LDL.LU R239, [R1+0x8f0] ;  /* 0x0008f00001ef7983 */ /* 0x000f220000300800 */
[----:B------:R-:W-:-:S06]  /*64c30*/  ISETP.LT.AND P3, PT, R9, R231, !P3 ;  /* 0x000000e70900720c */ /* 0x000fcc0005f61270 */
[----:B------:R-:W1:Y:S01]  /*64c40*/  LDC R233, c[0x0][0x228] ;  /* 0x00008a00ffe97b82 */ /* 0x000e620000000800 */
[----:B------:R-:W-:Y:S01]  /*64c50*/  IMAD.WIDE R148, R0, 0x4, R2 ;  /* 0x0000000400947825 */ /* 0x000fe200078e0202 */
[----:B---3--:R-:W-:Y:S01]  /*64c60*/  ISETP.GE.AND P2, PT, R6, R227, PT ;  /* 0x000000e30600720c */ /* 0x008fe20003f46270 */
[----:B------:R-:W3:Y:S01]  /*64c70*/  LDL.LU R237, [R1+0x8f4] ;  /* 0x0008f40001ed7983 */ /* 0x000ee20000300800 */
[----:B------:R-:W-:-:S04]  /*64c80*/  IADD3 R6, R7, 0x8d, RZ ;  /* 0x0000008d07067810 */ /* 0x000fc80007ffe0ff */
[----:B------:R-:W4:Y:S01]  /*64c90*/  LDC.64 R230, c[0x0][0x228] ;  /* 0x00008a00ffe67b82 */ /* 0x000f220000000a00 */
[----:B------:R-:W-:Y:S01]  /*64ca0*/  IMAD.WIDE R242, R0, 0x4, R4 ;  /* 0x0000000400f27825 */ /* 0x000fe200078e0204 */
[----:B--2---:R-:W-:Y:S02]  /*64cb0*/  ISETP.LT.AND P4, PT, R11, R101, !P4 ;  /* 0x000000650b00720c */ /* 0x004fe40006781270 */
[----:B------:R-:W2:Y:S01]  /*64cc0*/  LDL.LU R101, [R1+0x110] ;  /* 0x0001100001657983 */ /* 0x000ea20000300800 */
[----:B------:R-:W-:-:S03]  /*64cd0*/  VIADD R10, R7, 0x8a ;  /* 0x0000008a070a7836 */ /* 0x000fc60000000000 */
[----:B------:R-:W4:Y:S08]  /*64ce0*/  LDC R151, c[0x0][0x228] ;  /* 0x00008a00ff977b82 */ /* 0x000f300000000800 */
[----:B------:R-:W4:Y:S01]  /*64cf0*/  LDC R227, c[0x0][0x248] ;  /* 0x00009200ffe37b82 */ /* 0x000f220000000800 */
[----:B------:R-:W-:Y:S01]  /*64d00*/  @P3 STG.E desc[UR60][R148.64], R245 ;  /* 0x000000f594003986 */ /* 0x000fe2000c10193c */
[----:B------:R-:W-:-:S06]  /*64d10*/  ISETP.GE.AND P3, PT, R6, R229, PT ;  /* 0x000000e50600720c */ /* 0x000fcc0003f66270 */
[----:B------:R-:W3:Y:S01]  /*64d20*/  LDC R229, c[0x0][0x228] ;  /* 0x00008a00ffe57b82 */ /* 0x000ee20000000800 */
[----:B------:R-:W-:Y:S01]  /*64d30*/  IMAD.IADD R6, R0, 0x1, R103 ;  /* 0x0000000100067824 */ /* 0x000fe200078e0267 */
[----:B------:R4:W-:Y:S01]  /*64d40*/  @P6 STG.E desc[UR60][R242.64], R244 ;  /* 0x000000f4f2006986 */ /* 0x0009e2000c10193c */
[----:B------:R-:W-:Y:S02]  /*64d50*/  ISETP.LT.AND P6, PT, R9, R102, !P2 ;  /* 0x000000660900720c */ /* 0x000fe400057c1270 */
[----:B-1----:R-:W-:Y:S01]  /*64d60*/  ISETP.LT.AND P2, PT, R11, R233, !P2 ;  /* 0x000000e90b00720c */ /* 0x002fe20005741270 */
[C---:B------:R-:W-:Y:S02]  /*64d70*/  IMAD.WIDE R102, R6.reuse, 0x4, R2 ;  /* 0x0000000406667825 */ /* 0x040fe400078e0202 */
[----:B------:R-:W1:Y:S02]  /*64d80*/  LDC R233, c[0x0][0x248] ;  /* 0x00009200ffe97b82 */ /* 0x000e640000000800 */
[C---:B----4-:R-:W-:Y:S01]  /*64d90*/  IMAD.IADD R0, R6.reuse, 0x1, R235 ;  /* 0x0000000106007824 */ /* 0x050fe200078e02eb */
[----:B------:R4:W-:Y:S01]  /*64da0*/  @P5 STG.E desc[UR60][R102.64], R247 ;  /* 0x000000f766005986 */ /* 0x0009e2000c10193c */
[----:B------:R-:W-:Y:S01]  /*64db0*/  IMAD.WIDE R242, R6, 0x4, R4 ;  /* 0x0000000406f27825 */ /* 0x000fe200078e0204 */
[----:B------:R-:W-:-:S03]  /*64dc0*/  ISETP.GE.AND P5, PT, R10, R231, PT ;  /* 0x000000e70a00720c */ /* 0x000fc60003fa6270 */
[----:B------:R-:W2:Y:S01]  /*64dd0*/  LDC.64 R148, c[0x0][0x228] ;  /* 0x00008a00ff947b82 */ /* 0x000ea20000000a00 */
[----:B------:R-:W2:Y:S01]  /*64de0*/  LDL.LU R231, [R1+0x508] ;  /* 0x0005080001e77983 */ /* 0x000ea20000300800 */
[----:B------:R-:W-:-:S04]  /*64df0*/  IMAD.WIDE R244, R0, 0x4, R2 ;  /* 0x0000000400f47825 */ /* 0x000fc800078e0202 */
[----:B----4-:R-:W-:Y:S02]  /*64e00*/  IMAD.WIDE R246, R0, 0x4, R4 ;  /* 0x0000000400f67825 */ /* 0x010fe400078e0204 */
[----:B------:R-:W4:Y:S01]  /*64e10*/  LDC.64 R102, c[0x0][0x228] ;  /* 0x00008a00ff667b82 */ /* 0x000f220000000a00 */
[----:B------:R1:W-:Y:S04]  /*64e20*/  @P4 STG.E desc[UR60][R242.64], R252 ;  /* 0x000000fcf2004986 */ /* 0x0003e8000c10193c */
[----:B------:R4:W-:Y:S01]  /*64e30*/  @P6 STG.E desc[UR60][R244.64], R239 ;  /* 0x000000eff4006986 */ /* 0x0009e2000c10193c */
[----:B------:R-:W-:-:S03]  /*64e40*/  ISETP.LT.AND P6, PT, R9, R238, !P5 ;  /* 0x000000ee0900720c */ /* 0x000fc60006fc1270 */
[----:B------:R4:W-:Y:S01]  /*64e50*/  @P2 STG.E desc[UR60][R246.64], R241 ;  /* 0x000000f1f6002986 */ /* 0x0009e2000c10193c */
[----:B---3--:R-:W-:-:S03]  /*64e60*/  ISETP.LT.AND P5, PT, R11, R229, !P5 ;  /* 0x000000e50b00720c */ /* 0x008fc60006fa1270 */
[----:B-1----:R-:W3:Y:S04]  /*64e70*/  LDL.LU R252, [R1+0x10c] ;  /* 0x00010c0001fc7983 */ /* 0x002ee80000300800 */
[----:B------:R-:W3:Y:S01]  /*64e80*/  LDL.LU R235, [R1+0x504] ;  /* 0x0005040001eb7983 */ /* 0x000ee20000300800 */
[----:B------:R-:W-:Y:S01]  /*64e90*/  IADD3 R6, R7, 0x89, RZ ;  /* 0x0000008907067810 */ /* 0x000fe20007ffe0ff */
[----:B------:R-:W-:Y:S01]  /*64ea0*/  IMAD.IADD R10, R0, 0x1, R227 ;  /* 0x00000001000a7824 */ /* 0x000fe200078e02e3 */
[----:B----4-:R-:W1:Y:S01]  /*64eb0*/  LDC.64 R238, c[0x0][0x228] ;  /* 0x00008a00ffee7b82 */ /* 0x010e620000000a00 */
[----:B------:R-:W4:Y:S04]  /*64ec0*/  LDL.LU R246, [R1+0x8f8] ;  /* 0x0008f80001f67983 */ /* 0x000f280000300800 */
[----:B------:R-:W4:Y:S01]  /*64ed0*/  LDL.LU R247, [R1+0x118] ;  /* 0x0001180001f77983 */ /* 0x000f220000300800 */
[----:B------:R-:W-:Y:S01]  /*64ee0*/  ISETP.GE.AND P4, PT, R6, R225, PT ;  /* 0x000000e10600720c */ /* 0x000fe20003f86270 */
[----:B------:R-:W-:Y:S01]  /*64ef0*/  IMAD.IADD R0, R10, 0x1, R233 ;  /* 0x000000010a007824 */ /* 0x000fe200078e02e9 */
[----:B------:R-:W1:Y:S01]  /*64f00*/  LDC R225, c[0x0][0x248] ;  /* 0x00009200ffe17b82 */ /* 0x000e620000000800 */
[----:B------:R-:W3:Y:S01]  /*64f10*/  LDL.LU R229, [R1+0x100] ;  /* 0x0001000001e57983 */ /* 0x000ee20000300800 */
[----:B------:R-:W-:-:S02]  /*64f20*/  ISETP.LT.AND P2, PT, R9, R240, !P4 ;  /* 0x000000f00900720c */ /* 0x000fc40006741270 */
[----:B------:R-:W-:Y:S01]  /*64f30*/  ISETP.LT.AND P4, PT, R11, R151, !P4 ;  /* 0x000000970b00720c */ /* 0x000fe20006781270 */
[C---:B------:R-:W-:Y:S01]  /*64f40*/  IMAD.WIDE R240, R10.reuse, 0x4, R2 ;  /* 0x000000040af07825 */ /* 0x040fe200078e0202 */
[----:B------:R-:W4:Y:S02]  /*64f50*/  LDL.LU R233, [R1+0x104] ;  /* 0x0001040001e97983 */ /* 0x000f240000300800 */
[----:B------:R-:W1:Y:S01]  /*64f60*/  LDC R151, c[0x0][0x228] ;  /* 0x00008a00ff977b82 */ /* 0x000e620000000800 */
[----:B------:R-:W-:-:S04]  /*64f70*/  IMAD.WIDE R242, R10, 0x4, R4 ;  /* 0x000000040af27825 */ /* 0x000fc800078e0204 */
[C---:B------:R-:W-:Y:S02]  /*64f80*/  IMAD.WIDE R244, R0.reuse, 0x4, R2 ;  /* 0x0000000400f47825 */ /* 0x040fe400078e0202 */
[----:B--2---:R2:W-:Y:S01]  /*64f90*/  @P2 STG.E desc[UR60][R240.64], R101 ;  /* 0x00000065f0002986 */ /* 0x0045e2000c10193c */
[----:B------:R-:W1:Y:S08]  /*64fa0*/  LDC R227, c[0x0][0x248] ;  /* 0x00009200ffe37b82 */ /* 0x000e700000000800 */
[----:B--2---:R-:W2:Y:S01]  /*64fb0*/  LDC R101, c[0x0][0x228] ;  /* 0x00008a00ff657b82 */ /* 0x004ea20000000800 */
[----:B---3--:R3:W-:Y:S04]  /*64fc0*/  @P4 STG.E desc[UR60][R242.64], R229 ;  /* 0x000000e5f2004986 */ /* 0x0087e8000c10193c */
[----:B------:R1:W-:Y:S01]  /*64fd0*/  @P6 STG.E desc[UR60][R244.64], R237 ;  /* 0x000000edf4006986 */ /* 0x0003e2000c10193c */
[C---:B------:R-:W-:Y:S01]  /*64fe0*/  VIADD R6, R7.reuse, 0x8b ;  /* 0x0000008b07067836 */ /* 0x040fe20000000000 */
[----:B------:R-:W-:Y:S01]  /*64ff0*/  IADD3 R10, R7, 0x8c, RZ ;  /* 0x0000008c070a7810 */ /* 0x000fe20007ffe0ff */
[----:B------:R-:W-:Y:S01]  /*65000*/  IMAD.WIDE R240, R0, 0x4, R4 ;  /* 0x0000000400f07825 */ /* 0x000fe200078e0204 */
[----:B---3--:R-:W3:Y:S01]  /*65010*/  LDC R229, c[0x0][0x248] ;  /* 0x00009200ffe57b82 */ /* 0x008ee20000000800 */
[----:B-1----:R-:W4:Y:S01]  /*65020*/  LDL.LU R245, [R1+0x114] ;  /* 0x0001140001f57983 */ /* 0x002f220000300800 */
[----:B------:R-:W-:-:S02]  /*65030*/  ISETP.GE.AND P2, PT, R6, R103, PT ;  /* 0x000000670600720c */ /* 0x000fc40003f46270 */
[----:B------:R-:W-:Y:S01]  /*65040*/  ISETP.GE.AND P4, PT, R10, R149, PT ;  /* 0x000000950a00720c */ /* 0x000fe20003f86270 */
[----:B------:R-:W-:Y:S01]  /*65050*/  IMAD.IADD R6, R0, 0x1, R225 ;  /* 0x0000000100067824 */ /* 0x000fe200078e02e1 */
[----:B------:R-:W-:Y:S02]  /*65060*/  ISETP.LT.AND P6, PT, R9, R236, !P2 ;  /* 0x000000ec0900720c */ /* 0x000fe400057c1270 */
[----:B------:R-:W1:Y:S01]  /*65070*/  LDC R149, c[0x0][0x228] ;  /* 0x00008a00ff957b82 */ /* 0x000e620000000800 */
[----:B--2---:R-:W-:-:S07]  /*65080*/  ISETP.LT.AND P2, PT, R11, R101, !P2 ;  /* 0x000000650b00720c */ /* 0x004fce0005741270 */
[----:B------:R-:W2:Y:S08]  /*65090*/  LDC.64 R236, c[0x0][0x228] ;  /* 0x00008a00ffec7b82 */ /* 0x000eb00000000a00 */
[----:B------:R-:W3:Y:S01]  /*650a0*/  LDC R101, c[0x0][0x228] ;  /* 0x00008a00ff657b82 */ /* 0x000ee20000000800 */
[----:B------:R1:W-:Y:S01]  /*650b0*/  @P5 STG.E desc[UR60][R240.64], R235 ;  /* 0x000000ebf0005986 */ /* 0x0003e2000c10193c */
[----:B------:R-:W-:-:S02]  /*650c0*/  ISETP.LT.AND P5, PT, R9, R234, !P4 ;  /* 0x000000ea0900720c */ /* 0x000fc400067a1270 */
[----:B------:R-:W-:Y:S01]  /*650d0*/  ISETP.LT.AND P4, PT, R11, R151, !P4 ;  /* 0x000000970b00720c */ /* 0x000fe20006781270 */
[----:B------:R-:W-:-:S03]  /*650e0*/  IMAD.WIDE R242, R6, 0x4, R4 ;  /* 0x0000000406f27825 */ /* 0x000fc600078e0204 */
[----:B------:R-:W3:Y:S01]  /*650f0*/  LDC R103, c[0x0][0x248] ;  /* 0x00009200ff677b82 */ /* 0x000ee20000000800 */
[C---:B------:R-:W-:Y:S02]  /*65100*/  IMAD.IADD R0, R6.reuse, 0x1, R227 ;  /* 0x0000000106007824 */ /* 0x040fe400078e02e3 */
[----:B-1----:R-:W-:-:S04]  /*65110*/  IMAD.WIDE R240, R6, 0x4, R2 ;  /* 0x0000000406f07825 */ /* 0x002fc800078e0202 */
[C---:B------:R-:W-:Y:S01]  /*65120*/  VIADD R10, R7.reuse, 0x8e ;  /* 0x0000008e070a7836 */ /* 0x040fe20000000000 */
[----:B------:R-:W-:Y:S01]  /*65130*/  IADD3 R6, R7, 0x93, RZ ;  /* 0x0000009307067810 */ /* 0x000fe20007ffe0ff */
[----:B------:R-:W1:Y:S08]  /*65140*/  LDC.64 R234, c[0x0][0x228] ;  /* 0x00008a00ffea7b82 */ /* 0x000e700000000a00 */
[----:B------:R-:W1:Y:S08]  /*65150*/  LDC R225, c[0x0][0x248] ;  /* 0x00009200ffe17b82 */ /* 0x000e700000000800 */
[----:B------:R-:W1:Y:S01]  /*65160*/  LDC R227, c[0x0][0x228] ;  /* 0x00008a00ffe37b82 */ /* 0x000e620000000800 */
[----:B----4-:R4:W-:Y:S01]  /*65170*/  @P6 STG.E desc[UR60][R240.64], R245 ;  /* 0x000000f5f0006986 */ /* 0x0109e2000c10193c */
[----:B------:R-:W-:-:S03]  /*65180*/  ISETP.GE.AND P6, PT, R10, R239, PT ;  /* 0x000000ef0a00720c */ /* 0x000fc60003fc6270 */
[----:B------:R2:W-:Y:S01]  /*65190*/  @P2 STG.E desc[UR60][R242.64], R233 ;  /* 0x000000e9f2002986 */ /* 0x0005e2000c10193c */
[----:B------:R-:W-:Y:S01]  /*651a0*/  ISETP.LT.AND P2, PT, R9, R150, !P3 ;  /* 0x000000960900720c */ /* 0x000fe20005f41270 */
[----:B----4-:R-:W-:-:S04]  /*651b0*/  IMAD.WIDE R240, R0, 0x4, R2 ;  /* 0x0000000400f07825 */ /* 0x010fc800078e0202 */
[----:B--2---:R-:W-:Y:S01]  /*651c0*/  IMAD.WIDE R242, R0, 0x4, R4 ;  /* 0x0000000400f27825 */ /* 0x004fe200078e0204 */
[----:B------:R2:W-:Y:S01]  /*651d0*/  @P5 STG.E desc[UR60][R240.64], R246 ;  /* 0x000000f6f0005986 */ /* 0x0005e2000c10193c */
[----:B------:R-:W-:Y:S01]  /*651e0*/  ISETP.GE.AND P5, PT, R6, R237, PT ;  /* 0x000000ed0600720c */ /* 0x000fe20003fa6270 */
[----:B------:R-:W4:Y:S01]  /*651f0*/  LDC.64 R150, c[0x0][0x228] ;  /* 0x00008a00ff967b82 */ /* 0x000f220000000a00 */
[----:B---3--:R-:W-:Y:S01]  /*65200*/  ISETP.LT.AND P3, PT, R11, R101, !P3 ;  /* 0x000000650b00720c */ /* 0x008fe20005f61270 */
[----:B------:R3:W-:Y:S01]  /*65210*/  @P4 STG.E desc[UR60][R242.64], R231 ;  /* 0x000000e7f2004986 */ /* 0x0007e2000c10193c */
[----:B------:R-:W-:Y:S02]  /*65220*/  ISETP.LT.AND P4, PT, R9, R232, !P6 ;  /* 0x000000e80900720c */ /* 0x000fe40007781270 */
[----:B------:R-:W-:Y:S01]  /*65230*/  ISETP.LT.AND P6, PT, R11, R149, !P6 ;  /* 0x000000950b00720c */ /* 0x000fe200077c1270 */
[----:B------:R-:W4:Y:S04]  /*65240*/  LDL.LU R237, [R1+0x50c] ;  /* 0x00050c0001ed7983 */ /* 0x000f280000300800 */
[----:B------:R-:W4:Y:S01]  /*65250*/  LDL.LU R101, [R1+0x8fc] ;  /* 0x0008fc0001657983 */ /* 0x000f220000300800 */
[----:B--2---:R-:W2:Y:S03]  /*65260*/  LDC.64 R240, c[0x0][0x228] ;  /* 0x00008a00fff07b82 */ /* 0x004ea60000000a00 */
[----:B------:R-:W2:Y:S01]  /*65270*/  LDL.LU R149, [R1+0x108] ;  /* 0x0001080001957983 */ /* 0x000ea20000300800 */
[----:B------:R-:W-:-:S03]  /*65280*/  IMAD.IADD R6, R0, 0x1, R103 ;  /* 0x0000000100067824 */ /* 0x000fc600078e0267 */
[----:B------:R-:W4:Y:S01]  /*65290*/  LDL.LU R239, [R1+0x11c] ;  /* 0x00011c0001ef7983 */ /* 0x000f220000300800 */
[C---:B------:R-:W-:Y:S01]  /*652a0*/  IMAD.WIDE R232, R6.reuse, 0x4, R2 ;  /* 0x0000000406e87825 */ /* 0x040fe200078e0202 */
[----:B------:R-:W1:Y:S03]  /*652b0*/  LDC R103, c[0x0][0x228] ;  /* 0x00008a00ff677b82 */ /* 0x000e660000000800 */
[C---:B---3--:R-:W-:Y:S01]  /*652c0*/  IMAD.WIDE R242, R6.reuse, 0x4, R4 ;  /* 0x0000000406f27825 */ /* 0x048fe200078e0204 */
[----:B------:R3:W-:Y:S03]  /*652d0*/  @P2 STG.E desc[UR60][R232.64], R247 ;  /* 0x000000f7e8002986 */ /* 0x0007e6000c10193c */
[----:B------:R-:W-:Y:S01]  /*652e0*/  IMAD.IADD R0, R6, 0x1, R229 ;  /* 0x0000000106007824 */ /* 0x000fe200078e02e5 */
[C---:B------:R-:W-:Y:S01]  /*652f0*/  IADD3 R6, R7.reuse, 0x8f, RZ ;  /* 0x0000008f07067810 */ /* 0x040fe20007ffe0ff */
[----:B------:R-:W1:Y:S01]  /*65300*/  LDC R231, c[0x0][0x248] ;  /* 0x00009200ffe77b82 */ /* 0x000e620000000800 */
[----:B------:R-:W-:-:S02]  /*65310*/  VIADD R10, R7, 0x90 ;  /* 0x00000090070a7836 */ /* 0x000fc40000000000 */
[----:B------:R-:W-:-:S05]  /*65320*/  IMAD.WIDE R244, R0, 0x4, R2 ;  /* 0x0000000400f47825 */ /* 0x000fca00078e0202 */
[----:B---3--:R-:W3:Y:S01]  /*65330*/  LDC.64 R232, c[0x0][0x228] ;  /* 0x00008a00ffe87b82 */ /* 0x008ee20000000a00 */
[----:B--2---:R2:W-:Y:S01]  /*65340*/  @P3 STG.E desc[UR60][R242.64], R149 ;  /* 0x00000095f2003986 */ /* 0x0045e2000c10193c */
[----:B----4-:R-:W-:-:S06]  /*65350*/  ISETP.GE.AND P3, PT, R6, R151, PT ;  /* 0x000000970600720c */ /* 0x010fcc0003f66270 */
[----:B------:R-:W4:Y:S01]  /*65360*/  LDC R229, c[0x0][0x248] ;  /* 0x00009200ffe57b82 */ /* 0x000f220000000800 */
[----:B------:R-:W3:Y:S01]  /*65370*/  LDL.LU R151, [R1+0x910] ;  /* 0x0009100001977983 */ /* 0x000ee20000300800 */
[----:B------:R-:W-:Y:S01]  /*65380*/  IMAD.WIDE R246, R0, 0x4, R4 ;  /* 0x0000000400f67825 */ /* 0x000fe200078e0204 */
[----:B-1----:R-:W-:Y:S02]  /*65390*/  ISETP.GE.AND P2, PT, R10, R235, PT ;  /* 0x000000eb0a00720c */ /* 0x002fe40003f46270 */
[----:B------:R1:W-:Y:S04]  /*653a0*/  @P4 STG.E desc[UR60][R244.64], R101 ;  /* 0x00000065f4004986 */ /* 0x0003e8000c10193c */
[----:B------:R1:W-:Y:S01]  /*653b0*/  @P6 STG.E desc[UR60][R246.64], R237 ;  /* 0x000000edf6006986 */ /* 0x0003e2000c10193c */
[----:B------:R-:W-:Y:S01]  /*653c0*/  ISETP.LT.AND P6, PT, R9, R226, !P3 ;  /* 0x000000e20900720c */ /* 0x000fe20005fc1270 */
[----:B--2---:R-:W2:Y:S01]  /*653d0*/  LDC R149, c[0x0][0x248] ;  /* 0x00009200ff957b82 */ /* 0x004ea20000000800 */
[----:B------:R-:W-:Y:S01]  /*653e0*/  ISETP.LT.AND P3, PT, R11, R103, !P3 ;  /* 0x000000670b00720c */ /* 0x000fe20005f61270 */
[----:B------:R-:W-:Y:S01]  /*653f0*/  IMAD.IADD R10, R0, 0x1, R225 ;  /* 0x00000001000a7824 */ /* 0x000fe200078e02e1 */
[----:B------:R-:W-:-:S02]  /*65400*/  ISETP.LT.AND P4, PT, R9, R224, !P2 ;  /* 0x000000e00900720c */ /* 0x000fc40005781270 */
[----:B------:R-:W-:Y:S01]  /*65410*/  ISETP.LT.AND P2, PT, R11, R227, !P2 ;  /* 0x000000e30b00720c */ /* 0x000fe20005741270 */
[C---:B------:R-:W-:Y:S02]  /*65420*/  IMAD.IADD R0, R10.reuse, 0x1, R231 ;  /* 0x000000010a007824 */ /* 0x040fe400078e02e7 */
[C---:B------:R-:W-:Y:S01]  /*65430*/  IMAD.WIDE R226, R10.reuse, 0x4, R2 ;  /* 0x000000040ae27825 */ /* 0x040fe200078e0202 */
[----:B-1----:R-:W1:Y:S01]  /*65440*/  LDC R101, c[0x0][0x228] ;  /* 0x00008a00ff657b82 */ /* 0x002e620000000800 */
[----:B------:R-:W4:Y:S02]  /*65450*/  LDL.LU R237, [R1+0x900] ;  /* 0x0009000001ed7983 */ /* 0x000f240000300800 */
[----:B------:R-:W-:Y:S01]  /*65460*/  IMAD.WIDE R242, R10, 0x4, R4 ;  /* 0x000000040af27825 */ /* 0x000fe200078e0204 */
[C---:B------:R-:W-:Y:S01]  /*65470*/  IADD3 R10, R7.reuse, 0x92, RZ ;  /* 0x00000092070a7810 */ /* 0x040fe20007ffe0ff */
[----:B------:R-:W4:Y:S02]  /*65480*/  LDL.LU R246, [R1+0x914] ;  /* 0x0009140001f67983 */ /* 0x000f240000300800 */
[----:B------:R-:W-:Y:S01]  /*65490*/  IMAD.WIDE R244, R0, 0x4, R2 ;  /* 0x0000000400f47825 */ /* 0x000fe200078e0202 */
[----:B------:R-:W4:Y:S01]  /*654a0*/  LDC R103, c[0x0][0x228] ;  /* 0x00008a00ff677b82 */ /* 0x000f220000000800 */
[----:B------:R-:W4:Y:S04]  /*654b0*/  LDL.LU R235, [R1+0x904] ;  /* 0x0009040001eb7983 */ /* 0x000f280000300800 */
[----:B------:R2:W-:Y:S01]  /*654c0*/  @P6 STG.E desc[UR60][R226.64], R239 ;  /* 0x000000efe2006986 */ /* 0x0005e2000c10193c */
[----:B------:R-:W-:-:S02]  /*654d0*/  VIADD R6, R7, 0x91 ;  /* 0x0000009107067836 */ /* 0x000fc40000000000 */
[----:B------:R-:W4:Y:S01]  /*654e0*/  LDC.64 R224, c[0x0][0x228] ;  /* 0x00008a00ffe07b82 */ /* 0x000f220000000a00 */
[----:B------:R-:W4:Y:S04]  /*654f0*/  LDL.LU R247, [R1+0x514] ;  /* 0x0005140001f77983 */ /* 0x000f280000300800 */
[----:B------:R2:W-:Y:S01]  /*65500*/  @P3 STG.E desc[UR60][R242.64], R252 ;  /* 0x000000fcf2003986 */ /* 0x0005e2000c10193c */
[----:B------:R-:W-:-:S03]  /*65510*/  ISETP.GE.AND P3, PT, R10, R241, PT ;  /* 0x000000f10a00720c */ /* 0x000fc60003f66270 */
[----:B--2---:R-:W2:Y:S01]  /*65520*/  LDL.LU R239, [R1+0x908] ;  /* 0x0009080001ef7983 */ /* 0x004ea20000300800 */
[----:B------:R-:W2:Y:S03]  /*65530*/  LDC.64 R226, c[0x0][0x228] ;  /* 0x00008a00ffe27b82 */ /* 0x000ea60000000a00 */
[----:B------:R-:W2:Y:S04]  /*65540*/  LDL.LU R252, [R1+0x12c] ;  /* 0x00012c0001fc7983 */ /* 0x000ea80000300800 */
[----:B------:R-:W2:Y:S04]  /*65550*/  LDL.LU R241, [R1+0x51c] ;  /* 0x00051c0001f17983 */ /* 0x000ea80000300800 */
[----:B---3--:R3:W-:Y:S04]  /*65560*/  @P4 STG.E desc[UR60][R244.64], R151 ;  /* 0x00000097f4004986 */ /* 0x0087e8000c10193c */
[----:B---3--:R-:W3:Y:S01]  /*65570*/  LDL.LU R244, [R1+0x510] ;  /* 0x0005100001f47983 */ /* 0x008ee20000300800 */
[----:B------:R-:W-:Y:S01]  /*65580*/  ISETP.GE.AND P6, PT, R6, R233, PT ;  /* 0x000000e90600720c */ /* 0x000fe20003fc6270 */
[----:B------:R-:W-:Y:S01]  /*65590*/  VIADD R10, R7, 0x94 ;  /* 0x00000094070a7836 */ /* 0x000fe20000000000 */
[----:B------:R-:W2:Y:S01]  /*655a0*/  LDC R233, c[0x0][0x228] ;  /* 0x00008a00ffe97b82 */ /* 0x000ea20000000800 */
[----:B------:R-:W2:Y:S01]  /*655b0*/  LDL.LU R245, [R1+0x120] ;  /* 0x0001200001f57983 */ /* 0x000ea20000300800 */
[----:B------:R-:W-:-:S02]  /*655c0*/  ISETP.LT.AND P4, PT, R9, R230, !P6 ;  /* 0x000000e60900720c */ /* 0x000fc40007781270 */
[----:B-1----:R-:W-:Y:S01]  /*655d0*/  ISETP.LT.AND P6, PT, R11, R101, !P6 ;  /* 0x000000650b00720c */ /* 0x002fe200077c1270 */
[----:B------:R-:W-:-:S03]  /*655e0*/  IMAD.WIDE R230, R0, 0x4, R4 ;  /* 0x0000000400e67825 */ /* 0x000fc600078e0204 */
[----:B------:R-:W1:Y:S01]  /*655f0*/  LDC R101, c[0x0][0x228] ;  /* 0x00008a00ff657b82 */ /* 0x000e620000000800 */
[----:B------:R-:W-:Y:S01]  /*65600*/  IMAD.IADD R6, R0, 0x1, R149 ;  /* 0x0000000100067824 */ /* 0x000fe200078e0295 */
[----:B----4-:R4:W-:Y:S01]  /*65610*/  @P2 STG.E desc[UR60][R230.64], R237 ;  /* 0x000000ede6002986 */ /* 0x0109e2000c10193c */
[----:B------:R-:W-:Y:S02]  /*65620*/  ISETP.LT.AND P2, PT, R9, R102, !P3 ;  /* 0x000000660900720c */ /* 0x000fe40005f41270 */
[----:B------:R-:W-:Y:S01]  /*65630*/  ISETP.LT.AND P3, PT, R11, R103, !P3 ;  /* 0x000000670b00720c */ /* 0x000fe20005f61270 */
[C---:B------:R-:W-:Y:S02]  /*65640*/  IMAD.WIDE R242, R6.reuse, 0x4, R4 ;  /* 0x0000000406f27825 */ /* 0x040fe400078e0204 */
[----:B------:R-:W1:Y:S02]  /*65650*/  LDC R151, c[0x0][0x248] ;  /* 0x00009200ff977b82 */ /* 0x000e640000000800 */
[----:B------:R-:W-:-:S02]  /*65660*/  IMAD.IADD R0, R6, 0x1, R229 ;  /* 0x0000000106007824 */ /* 0x000fc400078e02e5 */
[----:B----4-:R-:W-:-:S04]  /*65670*/  IMAD.WIDE R230, R6, 0x4, R2 ;  /* 0x0000000406e67825 */ /* 0x010fc800078e0202 */
[----:B------:R-:W4:Y:S08]  /*65680*/  LDC R237, c[0x0][0x248] ;  /* 0x00009200ffed7b82 */ /* 0x000f300000000800 */
[----:B------:R-:W4:Y:S01]  /*65690*/  LDC.64 R102, c[0x0][0x228] ;  /* 0x00008a00ff667b82 */ /* 0x000f220000000a00 */
[----:B---3--:R3:W-:Y:S01]  /*656a0*/  @P4 STG.E desc[UR60][R230.64], R244 ;  /* 0x000000f4e6004986 */ /* 0x0087e2000c10193c */
[----:B------:R-:W-:-:S02]  /*656b0*/  ISETP.GE.AND P4, PT, R10, R225, PT ;  /* 0x000000e10a00720c */ /* 0x000fc40003f86270 */
[----:B------:R-:W-:Y:S01]  /*656c0*/  IADD3 R6, R7, 0x99, RZ ;  /* 0x0000009907067810 */ /* 0x000fe20007ffe0ff */
[----:B--2---:R2:W-:Y:S01]  /*656d0*/  @P6 STG.E desc[UR60][R242.64], R245 ;  /* 0x000000f5f2006986 */ /* 0x0045e2000c10193c */
[----:B------:R-:W-:Y:S02]  /*656e0*/  ISETP.LT.AND P6, PT, R9, R148, !P5 ;  /* 0x000000940900720c */ /* 0x000fe40006fc1270 */
[----:B------:R-:W4:Y:S01]  /*656f0*/  LDC R225, c[0x0][0x248] ;  /* 0x00009200ffe17b82 */ /* 0x000f220000000800 */
[----:B---3--:R-:W-:-:S04]  /*65700*/  IMAD.WIDE R230, R0, 0x4, R2 ;  /* 0x0000000400e67825 */ /* 0x008fc800078e0202 */
[----:B--2---:R-:W-:Y:S01]  /*65710*/  IMAD.WIDE R242, R0, 0x4, R4 ;  /* 0x0000000400f27825 */ /* 0x004fe200078e0204 */
[----:B------:R-:W-:Y:S01]  /*65720*/  @P2 STG.E desc[UR60][R230.64], R246 ;  /* 0x000000f6e6002986 */ /* 0x000fe2000c10193c */
[----:B-1----:R-:W-:Y:S01]  /*65730*/  ISETP.LT.AND P5, PT, R11, R101, !P5 ;  /* 0x000000650b00720c */ /* 0x002fe20006fa1270 */
[----:B------:R-:W1:Y:S02]  /*65740*/  LDC.64 R148, c[0x0][0x228] ;  /* 0x00008a00ff947b82 */ /* 0x000e640000000a00 */
[----:B------:R2:W-:Y:S01]  /*65750*/  @P3 STG.E desc[UR60][R242.64], R235 ;  /* 0x000000ebf2003986 */ /* 0x0005e2000c10193c */
[----:B------:R-:W-:Y:S02]  /*65760*/  ISETP.LT.AND P3, PT, R9, R228, !P4 ;  /* 0x000000e40900720c */ /* 0x000fe40006761270 */
[----:B------:R-:W-:Y:S01]  /*65770*/  ISETP.LT.AND P4, PT, R11, R233, !P4 ;  /* 0x000000e90b00720c */ /* 0x000fe20006781270 */
[----:B------:R-:W3:Y:S04]  /*65780*/  LDL.LU R101, [R1+0x918] ;  /* 0x0009180001657983 */ /* 0x000ee80000300800 */
[----:B------:R-:W3:Y:S01]  /*65790*/  LDL.LU R233, [R1+0x124] ;  /* 0x0001240001e97983 */ /* 0x000ee20000300800 */
[----:B------:R-:W-:Y:S01]  /*657a0*/  ISETP.GE.AND P2, PT, R6, R227, PT ;  /* 0x000000e30600720c */ /* 0x000fe20003f46270 */
[----:B------:R-:W-:Y:S01]  /*657b0*/  VIADD R10, R7, 0x96 ;  /* 0x00000096070a7836 */ /* 0x000fe20000000000 */
[----:B------:R-:W1:Y:S01]  /*657c0*/  LDC R227, c[0x0][0x228] ;  /* 0x00008a00ffe37b82 */ /* 0x000e620000000800 */
[----:B------:R-:W-:-:S04]  /*657d0*/  IMAD.IADD R6, R0, 0x1, R151 ;  /* 0x0000000100067824 */ /* 0x000fc800078e0297 */
[----:B------:R-:W-:-:S03]  /*657e0*/  IMAD.WIDE R228, R6, 0x4, R2 ;  /* 0x0000000406e47825 */ /* 0x000fc600078e0202 */
[----:B------:R-:W1:Y:S01]  /*657f0*/  LDC R151, c[0x0][0x228] ;  /* 0x00008a00ff977b82 */ /* 0x000e620000000800 */
[C---:B----4-:R-:W-:Y:S01]  /*65800*/  IMAD.IADD R0, R6.reuse, 0x1, R237 ;  /* 0x0000000106007824 */ /* 0x050fe200078e02ed */
[----:B------:R4:W-:Y:S01]  /*65810*/  @P6 STG.E desc[UR60][R228.64], R247 ;  /* 0x000000f7e4006986 */ /* 0x0009e2000c10193c */
[----:B--2---:R-:W-:-:S03]  /*65820*/  IMAD.WIDE R242, R6, 0x4, R4 ;  /* 0x0000000406f27825 */ /* 0x004fc600078e0204 */
[----:B------:R-:W2:Y:S01]  /*65830*/  LDL.LU R237, [R1+0x91c] ;  /* 0x00091c0001ed7983 */ /* 0x000ea20000300800 */
[----:B------:R-:W-:Y:S01]  /*65840*/  IMAD.WIDE R244, R0, 0x4, R2 ;  /* 0x0000000400f47825 */ /* 0x000fe200078e0202 */
[----:B------:R-:W-:Y:S01]  /*65850*/  ISETP.GE.AND P6, PT, R10, R103, PT ;  /* 0x000000670a00720c */ /* 0x000fe20003fc6270 */
[----:B------:R-:W1:Y:S02]  /*65860*/  LDC R235, c[0x0][0x248] ;  /* 0x00009200ffeb7b82 */ /* 0x000e640000000800 */
[----:B----4-:R-:W-:Y:S01]  /*65870*/  IMAD.WIDE R246, R0, 0x4, R4 ;  /* 0x0000000400f67825 */ /* 0x010fe200078e0204 */
[----:B------:R-:W-:-:S05]  /*65880*/  IADD3 R6, R7, 0x95, RZ ;  /* 0x0000009507067810 */ /* 0x000fca0007ffe0ff */
[----:B------:R-:W4:Y:S01]  /*65890*/  LDC.64 R228, c[0x0][0x228] ;  /* 0x00008a00ffe47b82 */ /* 0x000f220000000a00 */
[----:B------:R-:W-:-:S07]  /*658a0*/  IMAD.IADD R10, R0, 0x1, R225 ;  /* 0x00000001000a7824 */ /* 0x000fce00078e02e1 */
[----:B------:R-:W4:Y:S01]  /*658b0*/  LDC.64 R230, c[0x0][0x228] ;  /* 0x00008a00ffe67b82 */ /* 0x000f220000000a00 */
[----:B---3--:R-:W-:Y:S07]  /*658c0*/  @P5 STG.E desc[UR60][R242.64], R233 ;  /* 0x000000e9f2005986 */ /* 0x008fee000c10193c */
[----:B------:R-:W3:Y:S01]  /*658d0*/  LDC R103, c[0x0][0x228] ;  /* 0x00008a00ff677b82 */ /* 0x000ee20000000800 */
[----:B------:R-:W-:Y:S01]  /*658e0*/  @P3 STG.E desc[UR60][R244.64], R101 ;  /* 0x00000065f4003986 */ /* 0x000fe2000c10193c */
[----:B------:R-:W-:-:S03]  /*658f0*/  ISETP.LT.AND P3, PT, R9, R150, !P6 ;  /* 0x000000960900720c */ /* 0x000fc60007761270 */
[----:B------:R4:W-:Y:S01]  /*65900*/  @P4 STG.E desc[UR60][R246.64], R239 ;  /* 0x000000eff6004986 */ /* 0x0009e2000c10193c */
[----:B-1----:R-:W-:Y:S02]  /*65910*/  ISETP.LT.AND P6, PT, R11, R227, !P6 ;  /* 0x000000e30b00720c */ /* 0x002fe400077c1270 */
[----:B------:R-:W-:Y:S01]  /*65920*/  ISETP.GE.AND P5, PT, R6, R149, PT ;  /* 0x000000950600720c */ /* 0x000fe20003fa6270 */
[----:B------:R-:W-:Y:S01]  /*65930*/  IMAD.IADD R0, R10, 0x1, R235 ;  /* 0x000000010a007824 */ /* 0x000fe200078e02eb */
[----:B------:R-:W1:Y:S01]  /*65940*/  LDC R149, c[0x0][0x248] ;  /* 0x00009200ff957b82 */ /* 0x000e620000000800 */
[----:B----4-:R-:W4:Y:S07]  /*65950*/  LDL.LU R247, [R1+0x90c] ;  /* 0x00090c0001f77983 */ /* 0x010f2e0000300800 */
[----:B------:R-:W3:Y:S01]  /*65960*/  LDC R101, c[0x0][0x228] ;  /* 0x00008a00ff657b82 */ /* 0x000ee20000000800 */
[----:B------:R-:W4:Y:S04]  /*65970*/  LDL.LU R246, [R1+0xce0] ;  /* 0x000ce00001f67983 */ /* 0x000f280000300800 */
[----:B------:R-:W2:Y:S03]  /*65980*/  LDL.LU R225, [R1+0x128] ;  /* 0x0001280001e17983 */ /* 0x000ea60000300800 */
[----:B------:R-:W4:Y:S01]  /*65990*/  LDC R233, c[0x0][0x248] ;  /* 0x00009200ffe97b82 */ /* 0x000f220000000800 */
[----:B------:R-:W3:Y:S01]  /*659a0*/  LDL.LU R227, [R1+0x518] ;  /* 0x0005180001e37983 */ /* 0x000ee20000300800 */
[----:B------:R-:W-:-:S02]  /*659b0*/  ISETP.LT.AND P4, PT, R9, R238, !P5 ;  /* 0x000000ee0900720c */ /* 0x000fc40006f81270 */
[----:B------:R-:W-:Y:S01]  /*659c0*/  ISETP.LT.AND P5, PT, R11, R151, !P5 ;  /* 0x000000970b00720c */ /* 0x000fe20006fa1270 */
[----:B------:R-:W-:-:S03]  /*659d0*/  IMAD.WIDE R238, R10, 0x4, R2 ;  /* 0x000000040aee7825 */ /* 0x000fc600078e0202 */
[----:B------:R-:W4:Y:S01]  /*659e0*/  LDC.64 R150, c[0x0][0x228] ;  /* 0x00008a00ff967b82 */ /* 0x000f220000000a00 */
[----:B------:R-:W-:Y:S02]  /*659f0*/  VIADD R6, R7, 0x97 ;  /* 0x0000009707067836 */ /* 0x000fe40000000000 */
[----:B------:R-:W-:-:S04]  /*65a00*/  IMAD.WIDE R242, R10, 0x4, R4 ;  /* 0x000000040af27825 */ /* 0x000fc800078e0204 */
[----:B------:R-:W-:Y:S01]  /*65a10*/  IMAD.WIDE R244, R0, 0x4, R2 ;  /* 0x0000000400f47825 */ /* 0x000fe200078e0202 */
[----:B------:R-:W-:Y:S01]  /*65a20*/  IADD3 R10, R7, 0x98, RZ ;  /* 0x00000098070a7810 */ /* 0x000fe20007ffe0ff */
[----:B---3--:R3:W-:Y:S01]  /*65a30*/  @P4 STG.E desc[UR60][R238.64], R227 ;  /* 0x000000e3ee004986 */ /* 0x0087e2000c10193c */
[----:B------:R-:W-:-:S03]  /*65a40*/  ISETP.GE.AND P4, PT, R6, R229, PT ;  /* 0x000000e50600720c */ /* 0x000fc60003f86270 */
[----:B--2---:R2:W-:Y:S01]  /*65a50*/  @P5 STG.E desc[UR60][R242.64], R225 ;  /* 0x000000e1f2005986 */ /* 0x0045e2000c10193c */
[----:B-1----:R-:W-:Y:S01]  /*65a60*/  IMAD.IADD R6, R0, 0x1, R149 ;  /* 0x0000000100067824 */ /* 0x002fe200078e0295 */
[----:B------:R-:W-:Y:S01]  /*65a70*/  ISETP.GE.AND P5, PT, R10, R231, PT ;  /* 0x000000e70a00720c */ /* 0x000fe20003fa6270 */
[----:B------:R-:W1:Y:S01]  /*65a80*/  LDC R229, c[0x0][0x248] ;  /* 0x00009200ffe57b82 */ /* 0x000e620000000800 */
[----:B------:R4:W-:Y:S01]  /*65a90*/  @P3 STG.E desc[UR60][R244.64], R237 ;  /* 0x000000edf4003986 */ /* 0x0009e2000c10193c */
[----:B------:R-:W-:Y:S02]  /*65aa0*/  ISETP.LT.AND P3, PT, R9, R234, !P4 ;  /* 0x000000ea0900720c */ /* 0x000fe40006761270 */
[----:B------:R-:W-:-:S04]  /*65ab0*/  ISETP.LT.AND P4, PT, R11, R101, !P4 ;  /* 0x000000650b00720c */ /* 0x000fc80006781270 */
[----:B------:R-:W1:Y:S01]  /*65ac0*/  LDC.64 R234, c[0x0][0x228] ;  /* 0x00008a00ffea7b82 */ /* 0x000e620000000a00 */
[----:B---3--:R-:W-:-:S04]  /*65ad0*/  IMAD.WIDE R238, R0, 0x4, R4 ;  /* 0x0000000400ee7825 */ /* 0x008fc800078e0204 */
[C---:B--2---:R-:W-:Y:S01]  /*65ae0*/  IMAD.WIDE R242, R6.reuse, 0x4, R4 ;  /* 0x0000000406f27825 */ /* 0x044fe200078e0204 */
[----:B----4-:R-:W2:Y:S02]  /*65af0*/  LDL.LU R237, [R1+0x920] ;  /* 0x0009200001ed7983 */ /* 0x010ea40000300800 */
[----:B------:R-:W3:Y:S02]  /*65b00*/  LDC R101, c[0x0][0x228] ;  /* 0x00008a00ff657b82 */ /* 0x000ee40000000800 */
[----:B------:R4:W-:Y:S01]  /*65b10*/  @P6 STG.E desc[UR60][R238.64], R247 ;  /* 0x000000f7ee006986 */ /* 0x0009e2000c10193c */
[----:B------:R-:W-:Y:S01]  /*65b20*/  ISETP.LT.AND P6, PT, R9, R232, !P5 ;  /* 0x000000e80900720c */ /* 0x000fe20006fc1270 */
[C---:B------:R-:W-:Y:S02]  /*65b30*/  IMAD.IADD R0, R6.reuse, 0x1, R233 ;  /* 0x0000000106007824 */ /* 0x040fe400078e02e9 */
[C---:B------:R-:W-:Y:S02]  /*65b40*/  VIADD R10, R7.reuse, 0x9a ;  /* 0x0000009a070a7836 */ /* 0x040fe40000000000 */
[----:B------:R-:W1:Y:S01]  /*65b50*/  LDC R225, c[0x0][0x248] ;  /* 0x00009200ffe17b82 */ /* 0x000e620000000800 */
[----:B----4-:R-:W-:Y:S01]  /*65b60*/  IMAD.WIDE R238, R6, 0x4, R2 ;  /* 0x0000000406ee7825 */ /* 0x010fe200078e0202 */
[----:B------:R-:W-:Y:S01]  /*65b70*/  IADD3 R6, R7, 0x9f, RZ ;  /* 0x0000009f07067810 */ /* 0x000fe20007ffe0ff */
[----:B------:R-:W4:Y:S05]  /*65b80*/  LDL.LU R247, [R1+0x520] ;  /* 0x0005200001f77983 */ /* 0x000f2a0000300800 */
[----:B------:R-:W2:Y:S01]  /*65b90*/  LDC R227, c[0x0][0x228] ;  /* 0x00008a00ffe37b82 */ /* 0x000ea20000000800 */
[----:B------:R-:W-:Y:S04]  /*65ba0*/  @P3 STG.E desc[UR60][R238.64], R241 ;  /* 0x000000f1ee003986 */ /* 0x000fe8000c10193c */
[----:B------:R3:W-:Y:S01]  /*65bb0*/  @P4 STG.E desc[UR60][R242.64], R252 ;  /* 0x000000fcf2004986 */ /* 0x0007e2000c10193c */
[----:B------:R-:W-:-:S02]  /*65bc0*/  ISETP.GE.AND P3, PT, R10, R151, PT ;  /* 0x000000970a00720c */ /* 0x000fc40003f66270 */
[----:B------:R-:W1:Y:S01]  /*65bd0*/  LDC R231, c[0x0][0x248] ;  /* 0x00009200ffe77b82 */ /* 0x000e620000000800 */
[----:B------:R-:W-:Y:S01]  /*65be0*/  ISETP.LT.AND P4, PT, R9, R240, !P2 ;  /* 0x000000f00900720c */ /* 0x000fe20005781270 */
[----:B------:R-:W4:Y:S01]  /*65bf0*/  LDL.LU R151, [R1+0x924] ;  /* 0x0009240001977983 */ /* 0x000f220000300800 */
[C---:B---3--:R-:W-:Y:S02]  /*65c00*/  ISETP.LT.AND P2, PT, R11.reuse, R101, !P2 ;  /* 0x000000650b00720c */ /* 0x048fe40005741270 */
[----:B------:R-:W-:-:S03]  /*65c10*/  ISETP.LT.AND P5, PT, R11, R103, !P5 ;  /* 0x000000670b00720c */ /* 0x000fc60006fa1270 */
[----:B------:R-:W3:Y:S01]  /*65c20*/  LDC.64 R232, c[0x0][0x228] ;  /* 0x00008a00ffe87b82 */ /* 0x000ee20000000a00 */
[----:B------:R-:W-:Y:S01]  /*65c30*/  IMAD.WIDE R242, R0, 0x4, R2 ;  /* 0x0000000400f27825 */ /* 0x000fe200078e0202 */
[----:B------:R-:W3:Y:S04]  /*65c40*/  LDL.LU R252, [R1+0x53c] ;  /* 0x00053c0001fc7983 */ /* 0x000ee80000300800 */
[----:B------:R1:W-:Y:S02]  /*65c50*/  @P6 STG.E desc[UR60][R242.64], R246 ;  /* 0x000000f6f2006986 */ /* 0x0003e4000c10193c */
[----:B-1----:R-:W-:Y:S01]  /*65c60*/  ISETP.GE.AND P6, PT, R6, R235, PT ;  /* 0x000000eb0600720c */ /* 0x002fe20003fc6270 */
[----:B------:R-:W1:Y:S01]  /*65c70*/  LDC.64 R238, c[0x0][0x228] ;  /* 0x00008a00ffee7b82 */ /* 0x000e620000000a00 */
[----:B------:R-:W3:Y:S04]  /*65c80*/  LDL.LU R235, [R1+0xce4] ;  /* 0x000ce40001eb7983 */ /* 0x000ee80000300800 */
[----:B------:R-:W3:Y:S03]  /*65c90*/  LDL.LU R101, [R1+0x530] ;  /* 0x0005300001657983 */ /* 0x000ee60000300800 */
[----:B------:R-:W1:Y:S01]  /*65ca0*/  LDC R149, c[0x0][0x248] ;  /* 0x00009200ff957b82 */ /* 0x000e620000000800 */
[----:B------:R-:W-:-:S07]  /*65cb0*/  IMAD.WIDE R240, R0, 0x4, R4 ;  /* 0x0000000400f07825 */ /* 0x000fce00078e0204 */
[----:B------:R-:W1:Y:S01]  /*65cc0*/  LDC R103, c[0x0][0x228] ;  /* 0x00008a00ff677b82 */ /* 0x000e620000000800 */
[----:B------:R-:W-:Y:S02]  /*65cd0*/  IMAD.IADD R6, R0, 0x1, R225 ;  /* 0x0000000100067824 */ /* 0x000fe400078e02e1 */
[----:B------:R-:W-:Y:S02]  /*65ce0*/  VIADD R10, R7, 0x9c ;  /* 0x0000009c070a7836 */ /* 0x000fe40000000000 */
[C---:B------:R-:W-:Y:S02]  /*65cf0*/  IMAD.IADD R0, R6.reuse, 0x1, R231 ;  /* 0x0000000106007824 */ /* 0x040fe400078e02e7 */
[----:B------:R-:W-:Y:S01]  /*65d00*/  IMAD.WIDE R242, R6, 0x4, R4 ;  /* 0x0000000406f27825 */ /* 0x000fe200078e0204 */
[----:B------:R-:W1:Y:S03]  /*65d10*/  LDC R225, c[0x0][0x228] ;  /* 0x00008a00ffe17b82 */ /* 0x000e660000000800 */
[----:B------:R-:W-:-:S05]  /*65d20*/  IMAD.WIDE R244, R0, 0x4, R2 ;  /* 0x0000000400f47825 */ /* 0x000fca00078e0202 */
[----:B------:R-:W1:Y:S01]  /*65d30*/  LDC R231, c[0x0][0x248] ;  /* 0x00009200ffe77b82 */ /* 0x000e620000000800 */
[----:B--2---:R2:W-:Y:S01]  /*65d40*/  @P5 STG.E desc[UR60][R240.64], R237 ;  /* 0x000000edf0005986 */ /* 0x0045e2000c10193c */
[----:B------:R-:W-:Y:S02]  /*65d50*/  ISETP.LT.AND P5, PT, R9, R236, !P3 ;  /* 0x000000ec0900720c */ /* 0x000fe40005fa1270 */
[----:B------:R-:W-:-:S04]  /*65d60*/  ISETP.LT.AND P3, PT, R11, R227, !P3 ;  /* 0x000000e30b00720c */ /* 0x000fc80005f61270 */
[----:B------:R-:W1:Y:S01]  /*65d70*/  LDC R227, c[0x0][0x248] ;  /* 0x00009200ffe37b82 */ /* 0x000e620000000800 */
[----:B--2---:R-:W-:Y:S01]  /*65d80*/  IMAD.WIDE R236, R6, 0x4, R2 ;  /* 0x0000000406ec7825 */ /* 0x004fe200078e0202 */
[----:B------:R-:W-:-:S06]  /*65d90*/  IADD3 R6, R7, 0x9b, RZ ;  /* 0x0000009b07067810 */ /* 0x000fcc0007ffe0ff */
[----:B------:R-:W2:Y:S01]  /*65da0*/  LDC.64 R240, c[0x0][0x228] ;  /* 0x00008a00fff07b82 */ /* 0x000ea20000000a00 */
[----:B----4-:R4:W-:Y:S01]  /*65db0*/  @P4 STG.E desc[UR60][R236.64], R247 ;  /* 0x000000f7ec004986 */ /* 0x0109e2000c10193c */
[----:B---3--:R-:W-:Y:S01]  /*65dc0*/  ISETP.GE.AND P4, PT, R10, R233, PT ;  /* 0x000000e90a00720c */ /* 0x008fe20003f86270 */
[C---:B-1----:R-:W-:Y:S02]  /*65dd0*/  IMAD.IADD R10, R0.reuse, 0x1, R149 ;  /* 0x00000001000a7824 */ /* 0x042fe400078e0295 */
[----:B------:R-:W3:Y:S01]  /*65de0*/  LDL.LU R233, [R1+0xce8] ;  /* 0x000ce80001e97983 */ /* 0x000ee20000300800 */
[----:B----4-:R-:W-:Y:S02]  /*65df0*/  IMAD.WIDE R246, R0, 0x4, R4 ;  /* 0x0000000400f67825 */ /* 0x010fe400078e0204 */
[----:B------:R-:W1:Y:S02]  /*65e00*/  LDC.64 R236, c[0x0][0x228] ;  /* 0x00008a00ffec7b82 */ /* 0x000e640000000a00 */
[----:B------:R-:W-:Y:S01]  /*65e10*/  IMAD.IADD R0, R10, 0x1, R229 ;  /* 0x000000010a007824 */ /* 0x000fe200078e02e5 */
[----:B------:R4:W-:Y:S01]  /*65e20*/  @P2 STG.E desc[UR60][R242.64], R101 ;  /* 0x00000065f2002986 */ /* 0x0009e2000c10193c */
[----:B------:R-:W-:-:S03]  /*65e30*/  ISETP.GE.AND P2, PT, R6, R239, PT ;  /* 0x000000ef0600720c */ /* 0x000fc60003f46270 */
[----:B------:R-:W3:Y:S04]  /*65e40*/  LDL.LU R239, [R1+0x930] ;  /* 0x0009300001ef7983 */ /* 0x000ee80000300800 */
[----:B------:R2:W-:Y:S04]  /*65e50*/  @P5 STG.E desc[UR60][R244.64], R235 ;  /* 0x000000ebf4005986 */ /* 0x0005e8000c10193c */
[----:B------:R1:W-:Y:S01]  /*65e60*/  @P3 STG.E desc[UR60][R246.64], R151 ;  /* 0x00000097f6003986 */ /* 0x0003e2000c10193c */
[----:B------:R-:W-:Y:S01]  /*65e70*/  ISETP.LT.AND P3, PT, R9, R224, !P2 ;  /* 0x000000e00900720c */ /* 0x000fe20005761270 */
[----:B----4-:R-:W4:Y:S01]  /*65e80*/  LDC R101, c[0x0][0x228] ;  /* 0x00008a00ff657b82 */ /* 0x010f220000000800 */
[----:B------:R-:W-:Y:S01]  /*65e90*/  ISETP.LT.AND P2, PT, R11, R103, !P2 ;  /* 0x000000670b00720c */ /* 0x000fe20005741270 */
[----:B--2---:R-:W2:Y:S04]  /*65ea0*/  LDL.LU R235, [R1+0x928] ;  /* 0x0009280001eb7983 */ /* 0x004ea80000300800 */
[----:B-1----:R-:W4:Y:S01]  /*65eb0*/  LDL.LU R246, [R1+0x92c] ;  /* 0x00092c0001f67983 */ /* 0x002f220000300800 */
[----:B------:R-:W-:Y:S01]  /*65ec0*/  ISETP.LT.AND P5, PT, R9, R148, !P4 ;  /* 0x000000940900720c */ /* 0x000fe200067a1270 */
[----:B------:R-:W-:Y:S01]  /*65ed0*/  IMAD.WIDE R242, R10, 0x4, R4 ;  /* 0x000000040af27825 */ /* 0x000fe200078e0204 */
[----:B------:R-:W1:Y:S01]  /*65ee0*/  LDC R151, c[0x0][0x228] ;  /* 0x00008a00ff977b82 */ /* 0x000e620000000800 */
[----:B------:R-:W4:Y:S04]  /*65ef0*/  LDL.LU R247, [R1+0x52c] ;  /* 0x00052c0001f77983 */ /* 0x000f280000300800 */
[----:B------:R-:W3:Y:S01]  /*65f00*/  LDL.LU R103, [R1+0x534] ;  /* 0x0005340001677983 */ /* 0x000ee20000300800 */
[----:B------:R-:W-:-:S02]  /*65f10*/  IMAD.WIDE R244, R0, 0x4, R2 ;  /* 0x0000000400f47825 */ /* 0x000fc400078e0202 */
[----:B------:R-:W1:Y:S01]  /*65f20*/  LDC.64 R148, c[0x0][0x228] ;  /* 0x00008a00ff947b82 */ /* 0x000e620000000a00 */
[----:B------:R-:W2:Y:S01]  /*65f30*/  LDL.LU R229, [R1+0x524] ;  /* 0x0005240001e57983 */ /* 0x000ea20000300800 */
[----:B------:R-:W-:Y:S01]  /*65f40*/  ISETP.LT.AND P4, PT, R11, R225, !P4 ;  /* 0x000000e10b00720c */ /* 0x000fe20006781270 */
[----:B------:R-:W-:Y:S01]  /*65f50*/  IMAD.WIDE R224, R10, 0x4, R2 ;  /* 0x000000040ae07825 */ /* 0x000fe200078e0202 */
[----:B------:R-:W-:-:S03]  /*65f60*/  IADD3 R10, R7, 0x9e, RZ ;  /* 0x0000009e070a7810 */ /* 0x000fc60007ffe0ff */
[----:B------:R-:W-:Y:S01]  /*65f70*/  VIADD R6, R7, 0x9d ;  /* 0x0000009d07067836 */ /* 0x000fe20000000000 */
[----:B--2---:R-:W-:Y:S04]  /*65f80*/  @P3 STG.E desc[UR60][R224.64], R229 ;  /* 0x000000e5e0003986 */ /* 0x004fe8000c10193c */
[----:B---3--:R-:W-:Y:S01]  /*65f90*/  @P2 STG.E desc[UR60][R242.64], R103 ;  /* 0x00000067f2002986 */ /* 0x008fe2000c10193c */
[----:B------:R-:W-:-:S03]  /*65fa0*/  ISETP.GE.AND P2, PT, R10, R241, PT ;  /* 0x000000f10a00720c */ /* 0x000fc60003f46270 */
[----:B------:R-:W2:Y:S04]  /*65fb0*/  LDL.LU R241, [R1+0xcec] ;  /* 0x000cec0001f17983 */ /* 0x000ea80000300800 */
[----:B------:R3:W-:Y:S04]  /*65fc0*/  @P5 STG.E desc[UR60][R244.64], R233 ;  /* 0x000000e9f4005986 */ /* 0x0007e8000c10193c */
[----:B---3--:R-:W3:Y:S01]  /*65fd0*/  LDL.LU R244, [R1+0x528] ;  /* 0x0005280001f47983 */ /* 0x008ee20000300800 */
[----:B------:R-:W-:Y:S01]  /*65fe0*/  ISETP.GE.AND P3, PT, R6, R237, PT ;  /* 0x000000ed0600720c */ /* 0x000fe20003f66270 */
[C---:B------:R-:W-:Y:S01]  /*65ff0*/  IMAD.WIDE R224, R0.reuse, 0x4, R4 ;  /* 0x0000000400e07825 */ /* 0x040fe200078e0204 */
[----:B------:R-:W2:Y:S01]  /*66000*/  LDC R233, c[0x0][0x248] ;  /* 0x00009200ffe97b82 */ /* 0x000ea20000000800 */
[----:B------:R-:W2:Y:S01]  /*66010*/  LDL.LU R245, [R1+0x538] ;  /* 0x0005380001f57983 */ /* 0x000ea20000300800 */
[----:B------:R-:W-:Y:S01]  /*66020*/  ISETP.LT.AND P5, PT, R9, R102, !P3 ;  /* 0x000000660900720c */ /* 0x000fe20005fa1270 */
[----:B------:R-:W-:-:S02]  /*66030*/  IMAD.IADD R6, R0, 0x1, R227 ;  /* 0x0000000100067824 */ /* 0x000fc400078e02e3 */
[----:B------:R1:W-:Y:S01]  /*66040*/  @P4 STG.E desc[UR60][R224.64], R235 ;  /* 0x000000ebe0004986 */ /* 0x0003e2000c10193c */
[----:B------:R-:W-:Y:S01]  /*66050*/  ISETP.LT.AND P4, PT, R9, R228, !P2 ;  /* 0x000000e40900720c */ /* 0x000fe20005781270 */
[C---:B------:R-:W-:Y:S01]  /*66060*/  IMAD.WIDE R228, R6.reuse, 0x4, R2 ;  /* 0x0000000406e47825 */ /* 0x040fe200078e0202 */
[----:B------:R-:W2:Y:S03]  /*66070*/  LDC.64 R102, c[0x0][0x228] ;  /* 0x00008a00ff667b82 */ /* 0x000ea60000000a00 */
[----:B------:R-:W-:Y:S01]  /*66080*/  VIADD R10, R7, 0xa0 ;  /* 0x000000a0070a7836 */ /* 0x000fe20000000000 */
[----:B----4-:R-:W-:Y:S01]  /*66090*/  ISETP.LT.AND P3, PT, R11, R101, !P3 ;  /* 0x000000650b00720c */ /* 0x010fe20005f61270 */
[----:B------:R-:W-:-:S03]  /*660a0*/  IMAD.WIDE R242, R6, 0x4, R4 ;  /* 0x0000000406f27825 */ /* 0x000fc600078e0204 */
[----:B------:R-:W4:Y:S01]  /*660b0*/  LDC R101, c[0x0][0x228] ;  /* 0x00008a00ff657b82 */ /* 0x000f220000000800 */
[----:B------:R-:W-:-:S07]  /*660c0*/  IMAD.IADD R0, R6, 0x1, R231 ;  /* 0x0000000106007824 */ /* 0x000fce00078e02e7 */
[----:B-1----:R-:W1:Y:S08]  /*660d0*/  LDC R235, c[0x0][0x228] ;  /* 0x00008a00ffeb7b82 */ /* 0x002e700000000800 */
[----:B------:R-:W1:Y:S08]  /*660e0*/  LDC R237, c[0x0][0x248] ;  /* 0x00009200ffed7b82 */ /* 0x000e700000000800 */
[----:B------:R-:W1:Y:S01]  /*660f0*/  LDC.64 R224, c[0x0][0x228] ;  /* 0x00008a00ffe07b82 */ /* 0x000e620000000a00 */
[----:B---3--:R3:W-:Y:S01]  /*66100*/  @P5 STG.E desc[UR60][R228.64], R244 ;  /* 0x000000f4e4005986 */ /* 0x0087e2000c10193c */
[----:B------:R-:W-:-:S03]  /*66110*/  ISETP.GE.AND P5, PT, R10, R149, PT ;  /* 0x000000950a00720c */ /* 0x000fc60003fa6270 */
[----:B------:R-:W4:Y:S01]  /*66120*/  LDL.LU R149, [R1+0x940] ;  /* 0x0009400001957983 */ /* 0x000f220000300800 */
[----:B------:R-:W-:-:S03]  /*66130*/  ISETP.LT.AND P2, PT, R11, R151, !P2 ;  /* 0x000000970b00720c */ /* 0x000fc60005741270 */
[----:B--2---:R2:W-:Y:S01]  /*66140*/  @P3 STG.E desc[UR60][R242.64], R245 ;  /* 0x000000f5f2003986 */ /* 0x0045e2000c10193c */
[C---:B------:R-:W-:Y:S01]  /*66150*/  IADD3 R6, R7.reuse, 0xa5, RZ ;  /* 0x000000a507067810 */ /* 0x040fe20007ffe0ff */
[----:B------:R-:W-:Y:S01]  /*66160*/  VIADD R10, R7, 0xa2 ;  /* 0x000000a2070a7836 */ /* 0x000fe20000000000 */
[----:B------:R-:W-:Y:S01]  /*66170*/  ISETP.LT.AND P3, PT, R9, R230, !P6 ;  /* 0x000000e60900720c */ /* 0x000fe20007761270 */
[----:B---3--:R-:W3:Y:S01]  /*66180*/  LDC.64 R228, c[0x0][0x228] ;  /* 0x00008a00ffe47b82 */ /* 0x008ee20000000a00 */
[----:B--2---:R-:W-:-:S07]  /*66190*/  IMAD.WIDE R242, R0, 0x4, R2 ;  /* 0x0000000400f27825 */ /* 0x004fce00078e0202 */
[----:B------:R-:W2:Y:S01]  /*661a0*/  LDC R151, c[0x0][0x248] ;  /* 0x00009200ff977b82 */ /* 0x000ea20000000800 */
[----:B------:R1:W-:Y:S01]  /*661b0*/  @P4 STG.E desc[UR60][R242.64], R241 ;  /* 0x000000f1f2004986 */ /* 0x0003e2000c10193c */
[----:B------:R-:W-:Y:S01]  /*661c0*/  ISETP.GE.AND P4, PT, R6, R103, PT ;  /* 0x000000670600720c */ /* 0x000fe20003f86270 */
[----:B------:R-:W-:-:S05]  /*661d0*/  IMAD.IADD R6, R0, 0x1, R233 ;  /* 0x0000000100067824 */ /* 0x000fca00078e02e9 */
[----:B------:R-:W3:Y:S01]  /*661e0*/  LDC R233, c[0x0][0x228] ;  /* 0x00008a00ffe97b82 */ /* 0x000ee20000000800 */
[----:B------:R-:W-:Y:S01]  /*661f0*/  IMAD.WIDE R230, R0, 0x4, R4 ;  /* 0x0000000400e67825 */ /* 0x000fe200078e0204 */
[----:B----4-:R-:W-:Y:S02]  /*66200*/  ISETP.LT.AND P6, PT, R11, R101, !P6 ;  /* 0x000000650b00720c */ /* 0x010fe400077c1270 */
[----:B------:R-:W4:Y:S04]  /*66210*/  LDL.LU R101, [R1+0x540] ;  /* 0x0005400001657983 */ /* 0x000f280000300800 */
[----:B------:R1:W-:Y:S01]  /*66220*/  @P2 STG.E desc[UR60][R230.64], R246 ;  /* 0x000000f6e6002986 */ /* 0x0003e2000c10193c */
[----:B------:R-:W-:Y:S01]  /*66230*/  ISETP.LT.AND P2, PT, R9, R226, !P5 ;  /* 0x000000e20900720c */ /* 0x000fe20006f41270 */
[----:B------:R-:W2:Y:S01]  /*66240*/  LDC R103, c[0x0][0x228] ;  /* 0x00008a00ff677b82 */ /* 0x000ea20000000800 */
[----:B-1----:R-:W-:Y:S01]  /*66250*/  ISETP.LT.AND P5, PT, R11, R235, !P5 ;  /* 0x000000eb0b00720c */ /* 0x002fe20006fa1270 */
[----:B------:R-:W-:-:S04]  /*66260*/  IMAD.WIDE R226, R6, 0x4, R2 ;  /* 0x0000000406e27825 */ /* 0x000fc800078e0202 */
[C---:B------:R-:W-:Y:S01]  /*66270*/  IMAD.IADD R0, R6.reuse, 0x1, R237 ;  /* 0x0000000106007824 */ /* 0x040fe200078e02ed */
[----:B------:R1:W-:Y:S01]  /*66280*/  @P3 STG.E desc[UR60][R226.64], R247 ;  /* 0x000000f7e2003986 */ /* 0x0003e2000c10193c */
[----:B------:R-:W-:Y:S01]  /*66290*/  IMAD.WIDE R242, R6, 0x4, R4 ;  /* 0x0000000406f27825 */ /* 0x000fe200078e0204 */
[----:B------:R-:W-:Y:S01]  /*662a0*/  ISETP.GE.AND P3, PT, R10, R225, PT ;  /* 0x000000e10a00720c */ /* 0x000fe20003f66270 */
[----:B------:R-:W2:Y:S01]  /*662b0*/  LDC R235, c[0x0][0x248] ;  /* 0x00009200ffeb7b82 */ /* 0x000ea20000000800 */
[----:B------:R-:W4:Y:S01]  /*662c0*/  LDL.LU R225, [R1+0x944] ;  /* 0x0009440001e17983 */ /* 0x000f220000300800 */
[----:B------:R-:W-:-:S03]  /*662d0*/  IMAD.WIDE R244, R0, 0x4, R2 ;  /* 0x0000000400f47825 */ /* 0x000fc600078e0202 */
[----:B------:R1:W-:Y:S03]  /*662e0*/  @P6 STG.E desc[UR60][R242.64], R252 ;  /* 0x000000fcf2006986 */ /* 0x0003e6000c10193c */
[----:B------:R-:W4:Y:S01]  /*662f0*/  LDC.64 R230, c[0x0][0x228] ;  /* 0x00008a00ffe67b82 */ /* 0x000f220000000a00 */
[----:B-1----:R-:W-:Y:S01]  /*66300*/  IMAD.WIDE R246, R0, 0x4, R4 ;  /* 0x0000000400f67825 */ /* 0x002fe200078e0204 */
[----:B------:R-:W4:Y:S06]  /*66310*/  LDL.LU R241, [R1+0x144] ;  /* 0x0001440001f17983 */ /* 0x000f2c0000300800 */
[----:B------:R-:W1:Y:S01]  /*66320*/  LDC.64 R226, c[0x0][0x228] ;  /* 0x00008a00ffe27b82 */ /* 0x000e620000000a00 */
[----:B------:R-:W4:Y:S04]  /*66330*/  LDL.LU R252, [R1+0x14c] ;  /* 0x00014c0001fc7983 */ /* 0x000f280000300800 */
[----:B------:R-:W4:Y:S04]  /*66340*/  LDL.LU R237, [R1+0x934] ;  /* 0x0009340001ed7983 */ /* 0x000f280000300800 */
[----:B------:R1:W-:Y:S01]  /*66350*/  @P2 STG.E desc[UR60][R244.64], R149 ;  /* 0x00000095f4002986 */ /* 0x0003e2000c10193c */
[----:B------:R-:W-:-:S03]  /*66360*/  ISETP.LT.AND P2, PT, R9, R238, !P3 ;  /* 0x000000ee0900720c */ /* 0x000fc60005f41270 */
[----:B------:R1:W-:Y:S01]  /*66370*/  @P5 STG.E desc[UR60][R246.64], R239 ;  /* 0x000000eff6005986 */ /* 0x0003e2000c10193c */
[----:B---3--:R-:W-:Y:S02]  /*66380*/  ISETP.LT.AND P3, PT, R11, R233, !P3 ;  /* 0x000000e90b00720c */ /* 0x008fe40005f61270 */
[----:B------:R-:W-:Y:S01]  /*66390*/  IADD3 R6, R7, 0xa1, RZ ;  /* 0x000000a107067810 */ /* 0x000fe20007ffe0ff */
[----:B--2---:R-:W-:Y:S01]  /*663a0*/  IMAD.IADD R10, R0, 0x1, R151 ;  /* 0x00000001000a7824 */ /* 0x004fe200078e0297 */
[----:B-1----:R-:W1:Y:S01]  /*663b0*/  LDC R149, c[0x0][0x248] ;  /* 0x00009200ff957b82 */ /* 0x002e620000000800 */
[----:B------:R-:W2:Y:S04]  /*663c0*/  LDL.LU R246, [R1+0x938] ;  /* 0x0009380001f67983 */ /* 0x000ea80000300800 */
[----:B------:R-:W3:Y:S04]  /*663d0*/  LDL.LU R247, [R1+0x548] ;  /* 0x0005480001f77983 */ /* 0x000ee80000300800 */
[----:B------:R-:W2:Y:S01]  /*663e0*/  LDL.LU R233, [R1+0x140] ;  /* 0x0001400001e97983 */ /* 0x000ea20000300800 */
[----:B------:R-:W-:Y:S01]  /*663f0*/  ISETP.GE.AND P6, PT, R6, R229, PT ;  /* 0x000000e50600720c */ /* 0x000fe20003fc6270 */
[C---:B------:R-:W-:Y:S01]  /*66400*/  IMAD.IADD R0, R10.reuse, 0x1, R235 ;  /* 0x000000010a007824 */ /* 0x040fe200078e02eb */
[----:B------:R-:W1:Y:S01]  /*66410*/  LDC R229, c[0x0][0x248] ;  /* 0x00009200ffe57b82 */ /* 0x000e620000000800 */
[C---:B------:R-:W-:Y:S01]  /*66420*/  IMAD.WIDE R238, R10.reuse, 0x4, R2 ;  /* 0x000000040aee7825 */ /* 0x040fe200078e0202 */
[----:B------:R-:W-:Y:S01]  /*66430*/  ISETP.LT.AND P5, PT, R9, R150, !P6 ;  /* 0x000000960900720c */ /* 0x000fe200077a1270 */
[----:B------:R-:W3:Y:S01]  /*66440*/  LDL.LU R235, [R1+0x948] ;  /* 0x0009480001eb7983 */ /* 0x000ee20000300800 */
[----:B------:R-:W-:Y:S01]  /*66450*/  ISETP.LT.AND P6, PT, R11, R103, !P6 ;  /* 0x000000670b00720c */ /* 0x000fe200077c1270 */
[----:B------:R-:W-:-:S03]  /*66460*/  IMAD.WIDE R242, R10, 0x4, R4 ;  /* 0x000000040af27825 */ /* 0x000fc600078e0204 */
[----:B------:R-:W1:Y:S01]  /*66470*/  LDC R103, c[0x0][0x228] ;  /* 0x00008a00ff677b82 */ /* 0x000e620000000800 */
[----:B------:R-:W-:-:S06]  /*66480*/  IMAD.WIDE R244, R0, 0x4, R2 ;  /* 0x0000000400f47825 */ /* 0x000fcc00078e0202 */
[----:B----4-:R4:W-:Y:S01]  /*66490*/  @P5 STG.E desc[UR60][R238.64], R101 ;  /* 0x00000065ee005986 */ /* 0x0109e2000c10193c */
[----:B------:R-:W-:Y:S01]  /*664a0*/  VIADD R6, R7, 0xa3 ;  /* 0x000000a307067836 */ /* 0x000fe20000000000 */
[----:B------:R-:W3:Y:S08]  /*664b0*/  LDC.64 R150, c[0x0][0x228] ;  /* 0x00008a00ff967b82 */ /* 0x000ef00000000a00 */
[----:B----4-:R-:W4:Y:S01]  /*664c0*/  LDC R101, c[0x0][0x228] ;  /* 0x00008a00ff657b82 */ /* 0x010f220000000800 */
[----:B--2---:R-:W-:Y:S04]  /*664d0*/  @P6 STG.E desc[UR60][R242.64], R233 ;  /* 0x000000e9f2006986 */ /* 0x004fe8000c10193c */
[----:B------:R2:W-:Y:S04]  /*664e0*/  @P2 STG.E desc[UR60][R244.64], R225 ;  /* 0x000000e1f4002986 */ /* 0x0005e8000c10193c */
[----:B--2---:R-:W2:Y:S01]  /*664f0*/  LDL.LU R245, [R1+0x544] ;  /* 0x0005440001f57983 */ /* 0x004ea20000300800 */
[----:B------:R-:W-:-:S02]  /*66500*/  ISETP.GE.AND P5, PT, R6, R227, PT ;  /* 0x000000e30600720c */ /* 0x000fc40003fa6270 */
[----:B------:R-:W-:Y:S01]  /*66510*/  IADD3 R10, R7, 0xa4, RZ ;  /* 0x000000a4070a7810 */ /* 0x000fe20007ffe0ff */
[----:B------:R-:W3:Y:S01]  /*66520*/  LDC R227, c[0x0][0x228] ;  /* 0x00008a00ffe37b82 */ /* 0x000ee20000000800 */
[----:B------:R-:W-:Y:S02]  /*66530*/  ISETP.LT.AND P2, PT, R9, R232, !P5 ;  /* 0x000000e80900720c */ /* 0x000fe40006f41270 */
[----:B----4-:R-:W-:Y:S01]  /*66540*/  ISETP.LT.AND P5, PT, R11, R101, !P5 ;  /* 0x000000650b00720c */ /* 0x010fe20006fa1270 */
[----:B------:R-:W-:-:S04]  /*66550*/  IMAD.WIDE R238, R0, 0x4, R4 ;  /* 0x0000000400ee7825 */ /* 0x000fc800078e0204 */
[----:B------:R-:W4:Y:S01]  /*66560*/  LDC.64 R232, c[0x0][0x228] ;  /* 0x00008a00ffe87b82 */ /* 0x000f220000000a00 */
[----:B------:R-:W-:Y:S01]  /*66570*/  ISETP.GE.AND P6, PT, R10, R231, PT ;  /* 0x000000e70a00720c */ /* 0x000fe20003fc6270 */
[----:B-1----:R-:W-:-:S06]  /*66580*/  IMAD.IADD R6, R0, 0x1, R149 ;  /* 0x0000000100067824 */ /* 0x002fcc00078e0295 */
[----:B------:R-:W1:Y:S01]  /*66590*/  LDC R101, c[0x0][0x228] ;  /* 0x00008a00ff657b82 */ /* 0x000e620000000800 */
[----:B------:R3:W-:Y:S01]  /*665a0*/  @P3 STG.E desc[UR60][R238.64], R237 ;  /* 0x000000edee003986 */ /* 0x0007e2000c10193c */
[----:B------:R-:W-:Y:S01]  /*665b0*/  ISETP.LT.AND P3, PT, R9, R236, !P6 ;  /* 0x000000ec0900720c */ /* 0x000fe20007761270 */
[----:B------:R-:W-:Y:S01]  /*665c0*/  IMAD.WIDE R242, R6, 0x4, R4 ;  /* 0x0000000406f27825 */ /* 0x000fe200078e0204 */
[----:B------:R-:W-:-:S03]  /*665d0*/  ISETP.LT.AND P6, PT, R11, R103, !P6 ;  /* 0x000000670b00720c */ /* 0x000fc600077c1270 */
[C---:B------:R-:W-:Y:S01]  /*665e0*/  IMAD.IADD R0, R6.reuse, 0x1, R229 ;  /* 0x0000000106007824 */ /* 0x040fe200078e02e5 */
[----:B------:R-:W1:Y:S01]  /*665f0*/  LDC R225, c[0x0][0x248] ;  /* 0x00009200ffe17b82 */ /* 0x000e620000000800 */
[----:B---3--:R-:W-:-:S04]  /*66600*/  IMAD.WIDE R238, R6, 0x4, R2 ;  /* 0x0000000406ee7825 */ /* 0x008fc800078e0202 */
[C---:B------:R-:W-:Y:S01]  /*66610*/  VIADD R10, R7.reuse, 0xa6 ;  /* 0x000000a6070a7836 */ /* 0x040fe20000000000 */
[----:B------:R-:W-:Y:S02]  /*66620*/  IADD3 R6, R7, 0xab, RZ ;  /* 0x000000ab07067810 */ /* 0x000fe40007ffe0ff */
[----:B------:R-:W3:Y:S08]  /*66630*/  LDC R231, c[0x0][0x248] ;  /* 0x00009200ffe77b82 */ /* 0x000ef00000000800 */
[----:B------:R-:W3:Y:S08]  /*66640*/  LDC.64 R236, c[0x0][0x228] ;  /* 0x00008a00ffec7b82 */ /* 0x000ef00000000a00 */
[----:B------:R-:W3:Y:S08]  /*66650*/  LDC R103, c[0x0][0x228] ;  /* 0x00008a00ff677b82 */ /* 0x000ef00000000800 */
[----:B------:R-:W3:Y:S08]  /*66660*/  LDC R149, c[0x0][0x248] ;  /* 0x00009200ff957b82 */ /* 0x000ef00000000800 */
[----:B------:R-:W3:Y:S01]  /*66670*/  LDC R229, c[0x0][0x248] ;  /* 0x00009200ffe57b82 */ /* 0x000ee20000000800 */
[----:B--2---:R2:W-:Y:S04]  /*66680*/  @P2 STG.E desc[UR60][R238.64], R245 ;  /* 0x000000f5ee002986 */ /* 0x0045e8000c10193c */
[----:B------:R4:W-:Y:S01]  /*66690*/  @P5 STG.E desc[UR60][R242.64], R241 ;  /* 0x000000f1f2005986 */ /* 0x0009e2000c10193c */
[----:B------:R-:W-:-:S02]  /*666a0*/  ISETP.LT.AND P5, PT, R9, R240, !P4 ;  /* 0x000000f00900720c */ /* 0x000fc400067a1270 */
[----:B------:R-:W-:Y:S02]  /*666b0*/  ISETP.GE.AND P2, PT, R10, R151, PT ;  /* 0x000000970a00720c */ /* 0x000fe40003f46270 */
[----:B------:R-:W3:Y:S01]  /*666c0*/  LDL.LU R151, [R1+0x93c] ;  /* 0x00093c0001977983 */ /* 0x000ee20000300800 */
[----:B--2---:R-:W2:Y:S01]  /*666d0*/  LDC.64 R238, c[0x0][0x228] ;  /* 0x00008a00ffee7b82 */ /* 0x004ea20000000a00 */
[----:B----4-:R-:W-:-:S04]  /*666e0*/  IMAD.WIDE R242, R0, 0x4, R2 ;  /* 0x0000000400f27825 */ /* 0x010fc800078e0202 */
[----:B------:R-:W-:Y:S01]  /*666f0*/  IMAD.WIDE R240, R0, 0x4, R4 ;  /* 0x0000000400f07825 */ /* 0x000fe200078e0204 */
[----:B------:R-:W-:Y:S01]  /*66700*/  @P3 STG.E desc[UR60][R242.64], R235 ;  /* 0x000000ebf2003986 */ /* 0x000fe2000c10193c */
[----:B------:R-:W-:Y:S02]  /*66710*/  ISETP.GE.AND P3, PT, R6, R233, PT ;  /* 0x000000e90600720c */ /* 0x000fe40003f66270 */
[----:B-1----:R-:W-:Y:S01]  /*66720*/  ISETP.LT.AND P4, PT, R11, R101, !P4 ;  /* 0x000000650b00720c */ /* 0x002fe20006781270 */
[----:B------:R1:W-:Y:S01]  /*66730*/  @P6 STG.E desc[UR60][R240.64], R246 ;  /* 0x000000f6f0006986 */ /* 0x0003e2000c10193c */
[----:B------:R-:W-:Y:S02]  /*66740*/  ISETP.LT.AND P6, PT, R9, R234, !P2 ;  /* 0x000000ea0900720c */ /* 0x000fe400057c1270 */
[----:B------:R-:W-:Y:S01]  /*66750*/  ISETP.LT.AND P2, PT, R11, R227, !P2 ;  /* 0x000000e30b00720c */ /* 0x000fe20005741270 */
[----:B------:R-:W4:Y:S04]  /*66760*/  LDL.LU R233, [R1+0x950] ;  /* 0x0009500001e97983 */ /* 0x000f280000300800 */
[----:B------:R-:W4:Y:S04]  /*66770*/  LDL.LU R101, [R1+0x94c] ;  /* 0x00094c0001657983 */ /* 0x000f280000300800 */
[----:B------:R-:W2:Y:S01]  /*66780*/  LDL.LU R227, [R1+0x148] ;  /* 0x0001480001e37983 */ /* 0x000ea20000300800 */
[----:B------:R-:W-:Y:S01]  /*66790*/  IMAD.IADD R6, R0, 0x1, R225 ;  /* 0x0000000100067824 */ /* 0x000fe200078e02e1 */
[----:B-1----:R-:W1:Y:S03]  /*667a0*/  LDC.64 R240, c[0x0][0x228] ;  /* 0x00008a00fff07b82 */ /* 0x002e660000000a00 */
[----:B------:R-:W-:-:S04]  /*667b0*/  IMAD.WIDE R234, R6, 0x4, R2 ;  /* 0x0000000406ea7825 */ /* 0x000fc800078e0202 */
[C---:B------:R-:W-:Y:S01]  /*667c0*/  IMAD.WIDE R242, R6.reuse, 0x4, R4 ;  /* 0x0000000406f27825 */ /* 0x040fe200078e0204 */
[----:B------:R3:W-:Y:S01]  /*667d0*/  @P5 STG.E desc[UR60][R234.64], R247 ;  /* 0x000000f7ea005986 */ /* 0x0007e2000c10193c */
[----:B------:R-:W1:Y:S02]  /*667e0*/  LDC R225, c[0x0][0x228] ;  /* 0x00008a00ffe17b82 */ /* 0x000e640000000800 */
[----:B---3--:R-:W-:Y:S01]  /*667f0*/  IMAD.IADD R0, R6, 0x1, R231 ;  /* 0x0000000106007824 */ /* 0x008fe200078e02e7 */
[C---:B------:R-:W-:Y:S01]  /*66800*/  IADD3 R6, R7.reuse, 0xa7, RZ ;  /* 0x000000a707067810 */ /* 0x040fe20007ffe0ff */
[----:B------:R-:W-:Y:S02]  /*66810*/  VIADD R10, R7, 0xa8 ;  /* 0x000000a8070a7836 */ /* 0x000fe40000000000 */
[----:B------:R-:W-:Y:S02]  /*66820*/  IMAD.WIDE R244, R0, 0x4, R2 ;  /* 0x0000000400f47825 */ /* 0x000fe400078e0202 */
[----:B------:R-:W3:Y:S01]  /*66830*/  LDC.64 R234, c[0x0][0x228] ;  /* 0x00008a00ffea7b82 */ /* 0x000ee20000000a00 */
[----:B--2---:R2:W-:Y:S01]  /*66840*/  @P4 STG.E desc[UR60][R242.64], R227 ;  /* 0x000000e3f2004986 */ /* 0x0045e2000c10193c */
[----:B------:R-:W-:-:S03]  /*66850*/  ISETP.GE.AND P4, PT, R6, R239, PT ;  /* 0x000000ef0600720c */ /* 0x000fc60003f86270 */
[----:B------:R-:W3:Y:S01]  /*66860*/  LDL.LU R239, [R1+0x54c] ;  /* 0x00054c0001ef7983 */ /* 0x000ee20000300800 */
[----:B------:R-:W-:Y:S01]  /*66870*/  IMAD.WIDE R246, R0, 0x4, R4 ;  /* 0x0000000400f67825 */ /* 0x000fe200078e0204 */
[----:B------:R-:W-:Y:S02]  /*66880*/  ISETP.GE.AND P5, PT, R10, R237, PT ;  /* 0x000000ed0a00720c */ /* 0x000fe40003fa6270 */
[----:B----4-:R4:W-:Y:S04]  /*66890*/  @P6 STG.E desc[UR60][R244.64], R101 ;  /* 0x00000065f4006986 */ /* 0x0109e8000c10193c */
[----:B------:R1:W-:Y:S01]  /*668a0*/  @P2 STG.E desc[UR60][R246.64], R151 ;  /* 0x00000097f6002986 */ /* 0x0003e2000c10193c */
[----:B------:R-:W-:Y:S01]  /*668b0*/  ISETP.LT.AND P2, PT, R9, R148, !P4 ;  /* 0x000000940900720c */ /* 0x000fe20006741270 */
[----:B--2---:R-:W2:Y:S01]  /*668c0*/  LDC R227, c[0x0][0x248] ;  /* 0x00009200ffe37b82 */ /* 0x004ea20000000800 */
[----:B------:R-:W-:Y:S01]  /*668d0*/  ISETP.LT.AND P4, PT, R11, R103, !P4 ;  /* 0x000000670b00720c */ /* 0x000fe20006781270 */
[----:B------:R-:W-:Y:S01]  /*668e0*/  IMAD.IADD R10, R0, 0x1, R149 ;  /* 0x00000001000a7824 */ /* 0x000fe200078e0295 */
[----:B------:R-:W-:Y:S01]  /*668f0*/  ISETP.LT.AND P6, PT, R9, R228, !P5 ;  /* 0x000000e40900720c */ /* 0x000fe20006fc1270 */
[----:B------:R-:W2:Y:S02]  /*66900*/  LDL.LU R237, [R1+0xcf0] ;  /* 0x000cf00001ed7983 */ /* 0x000ea40000300800 */
[----:B------:R-:W-:-:S02]  /*66910*/  IMAD.IADD R0, R10, 0x1, R229 ;  /* 0x000000010a007824 */ /* 0x000fc400078e02e5 */
[C---:B------:R-:W-:Y:S01]  /*66920*/  IMAD.WIDE R228, R10.reuse, 0x4, R2 ;  /* 0x000000040ae47825 */ /* 0x040fe200078e0202 */
[----:B------:R-:W2:Y:S01]  /*66930*/  LDL.LU R231, [R1+0x150] ;  /* 0x0001500001e77983 */ /* 0x000ea20000300800 */
[----:B----4-:R-:W4:Y:S02]  /*66940*/  LDC R101, c[0x0][0x228] ;  /* 0x00008a00ff657b82 */ /* 0x010f240000000800 */
[----:B------:R-:W-:Y:S01]  /*66950*/  IMAD.WIDE R242, R10, 0x4, R4 ;  /* 0x000000040af27825 */ /* 0x000fe200078e0204 */
[C---:B------:R-:W-:Y:S01]  /*66960*/  IADD3 R10, R7.reuse, 0xaa, RZ ;  /* 0x000000aa070a7810 */ /* 0x040fe20007ffe0ff */
[----:B-1----:R-:W2:Y:S02]  /*66970*/  LDL.LU R246, [R1+0xcf4] ;  /* 0x000cf40001f67983 */ /* 0x002ea40000300800 */
[----:B------:R-:W-:Y:S02]  /*66980*/  IMAD.WIDE R244, R0, 0x4, R2 ;  /* 0x0000000400f47825 */ /* 0x000fe400078e0202 */
[----:B------:R-:W2:Y:S01]  /*66990*/  LDL.LU R247, [R1+0x554] ;  /* 0x0005540001f77983 */ /* 0x000ea20000300800 */
[----:B------:R-:W1:Y:S01]  /*669a0*/  LDC R151, c[0x0][0x248] ;  /* 0x00009200ff977b82 */ /* 0x000e620000000800 */
[----:B------:R-:W-:-:S07]  /*669b0*/  VIADD R6, R7, 0xa9 ;  /* 0x000000a907067836 */ /* 0x000fce0000000000 */
[----:B------:R-:W2:Y:S08]  /*669c0*/  LDC.64 R148, c[0x0][0x228] ;  /* 0x00008a00ff947b82 */ /* 0x000eb00000000a00 */
[----:B------:R-:W2:Y:S01]  /*669d0*/  LDC R103, c[0x0][0x228] ;  /* 0x00008a00ff677b82 */ /* 0x000ea20000000800 */
[----:B---3--:R3:W-:Y:S04]  /*669e0*/  @P2 STG.E desc[UR60][R228.64], R239 ;  /* 0x000000efe4002986 */ /* 0x0087e8000c10193c */
[----:B------:R4:W-:Y:S01]  /*669f0*/  @P4 STG.E desc[UR60][R242.64], R252 ;  /* 0x000000fcf2004986 */ /* 0x0009e2000c10193c */
[----:B------:R-:W-:-:S03]  /*66a00*/  ISETP.GE.AND P4, PT, R10, R241, PT ;  /* 0x000000f10a00720c */ /* 0x000fc60003f86270 */
[----:B------:R1:W-:Y:S04]  /*66a10*/  @P6 STG.E desc[UR60][R244.64], R233 ;  /* 0x000000e9f4006986 */ /* 0x0003e8000c10193c */
[----:B---3--:R-:W3:Y:S04]  /*66a20*/  LDL.LU R239, [R1+0xcf8] ;  /* 0x000cf80001ef7983 */ /* 0x008ee80000300800 */
[----:B----4-:R-:W4:Y:S04]  /*66a30*/  LDL.LU R252, [R1+0x15c] ;  /* 0x00015c0001fc7983 */ /* 0x010f280000300800 */
[----:B------:R-:W4:Y:S01]  /*66a40*/  LDL.LU R241, [R1+0x55c] ;  /* 0x00055c0001f17983 */ /* 0x000f220000300800 */
[----:B------:R-:W-:-:S02]  /*66a50*/  ISETP.GE.AND P2, PT, R6, R235, PT ;  /* 0x000000eb0600720c */ /* 0x000fc40003f46270 */
[----:B------:R-:W-:Y:S01]  /*66a60*/  ISETP.LT.AND P5, PT, R11, R225, !P5 ;  /* 0x000000e10b00720c */ /* 0x000fe20006fa1270 */
[----:B-1----:R-:W3:Y:S01]  /*66a70*/  LDL.LU R244, [R1+0x550] ;  /* 0x0005500001f47983 */ /* 0x002ee20000300800 */
[----:B------:R-:W-:Y:S01]  /*66a80*/  IMAD.WIDE R228, R0, 0x4, R4 ;  /* 0x0000000400e47825 */ /* 0x000fe200078e0204 */
[----:B------:R-:W1:Y:S02]  /*66a90*/  LDC R233, c[0x0][0x248] ;  /* 0x00009200ffe97b82 */ /* 0x000e640000000800 */
[----:B------:R-:W4:Y:S01]  /*66aa0*/  LDL.LU R245, [R1+0x954] ;  /* 0x0009540001f57983 */ /* 0x000f220000300800 */
[----:B------:R-:W-:Y:S02]  /*66ab0*/  ISETP.LT.AND P6, PT, R9, R224, !P2 ;  /* 0x000000e00900720c */ /* 0x000fe400057c1270 */
[----:B------:R-:W-:-:S03]  /*66ac0*/  ISETP.LT.AND P2, PT, R11, R101, !P2 ;  /* 0x000000650b00720c */ /* 0x000fc60005741270 */
[----:B------:R-:W1:Y:S01]  /*66ad0*/  LDC.64 R224, c[0x0][0x228] ;  /* 0x00008a00ffe07b82 */ /* 0x000e620000000a00 */
[----:B------:R-:W-:-:S07]  /*66ae0*/  IMAD.IADD R10, R0, 0x1, R151 ;  /* 0x00000001000a7824 */ /* 0x000fce00078e0297 */
[----:B------:R-:W1:Y:S01]  /*66af0*/  LDC R101, c[0x0][0x228] ;  /* 0x00008a00ff657b82 */ /* 0x000e620000000800 */
[----:B--2---:R2:W-:Y:S01]  /*66b00*/  @P5 STG.E desc[UR60][R228.64], R237 ;  /* 0x000000ede4005986 */ /* 0x0045e2000c10193c */
[----:B------:R-:W-:Y:S01]  /*66b10*/  ISETP.LT.AND P5, PT, R9, R226, !P4 ;  /* 0x000000e20900720c */ /* 0x000fe200067a1270 */
[----:B------:R-:W-:-:S04]  /*66b20*/  IMAD.WIDE R242, R10, 0x4, R4 ;  /* 0x000000040af27825 */ /* 0x000fc800078e0204 */
[----:B------:R-:W-:Y:S01]  /*66b30*/  VIADD R6, R7, 0xac ;  /* 0x000000ac07067836 */ /* 0x000fe20000000000 */
[----:B------:R-:W4:Y:S01]  /*66b40*/  LDC R235, c[0x0][0x228] ;  /* 0x00008a00ffeb7b82 */ /* 0x000f220000000800 */
[C---:B------:R-:W-:Y:S02]  /*66b50*/  IMAD.IADD R0, R10.reuse, 0x1, R227 ;  /* 0x000000010a007824 */ /* 0x040fe400078e02e3 */
[----:B--2---:R-:W-:-:S05]  /*66b60*/  IMAD.WIDE R228, R10, 0x4, R2 ;  /* 0x000000040ae47825 */ /* 0x004fca00078e0202 */
[----:B------:R-:W2:Y:S01]  /*66b70*/  LDC R237, c[0x0][0x248] ;  /* 0x00009200ffed7b82 */ /* 0x000ea20000000800 */
[----:B------:R-:W-:-:S07]  /*66b80*/  ISETP.LT.AND P4, PT, R11, R103, !P4 ;  /* 0x000000670b00720c */ /* 0x000fce0006781270 */
[----:B------:R-:W2:Y:S08]  /*66b90*/  LDC.64 R226, c[0x0][0x228] ;  /* 0x00008a00ffe27b82 */ /* 0x000eb00000000a00 */
[----:B------:R-:W2:Y:S01]  /*66ba0*/  LDC R151, c[0x0][0x248] ;  /* 0x00009200ff977b82 */ /* 0x000ea20000000800 */
[----:B---3--:R-:W-:Y:S01]  /*66bb0*/  @P6 STG.E desc[UR60][R228.64], R244 ;  /* 0x000000f4e4006986 */ /* 0x008fe2000c10193c */
[----:B------:R-:W-:-:S03]  /*66bc0*/  ISETP.GE.AND P6, PT, R6, R149, PT ;  /* 0x000000950600720c */ /* 0x000fc60003fc6270 */
[----:B------:R3:W-:Y:S01]  /*66bd0*/  @P2 STG.E desc[UR60][R242.64], R231 ;  /* 0x000000e7f2002986 */ /* 0x0007e2000c10193c */
[C---:B------:R-:W-:Y:S01]  /*66be0*/  IADD3 R6, R7.reuse, 0xb1, RZ ;  /* 0x000000b107067810 */ /* 0x040fe20007ffe0ff */
[----:B------:R-:W-:Y:S01]  /*66bf0*/  VIADD R10, R7, 0xae ;  /* 0x000000ae070a7836 */ /* 0x000fe20000000000 */
[----:B------:R-:W-:Y:S01]  /*66c00*/  ISETP.LT.AND P2, PT, R9, R230, !P3 ;  /* 0x000000e60900720c */ /* 0x000fe20005f41270 */
[----:B------:R-:W2:Y:S01]  /*66c10*/  LDC R149, c[0x0][0x228] ;  /* 0x00008a00ff957b82 */ /* 0x000ea20000000800 */
[----:B-1----:R-:W-:Y:S01]  /*66c20*/  ISETP.LT.AND P3, PT, R11, R101, !P3 ;  /* 0x000000650b00720c */ /* 0x002fe20005f61270 */
[----:B---3--:R-:W-:-:S06]  /*66c30*/  IMAD.WIDE R242, R0, 0x4, R2 ;  /* 0x0000000400f27825 */ /* 0x008fcc00078e0202 */
[----:B------:R-:W1:Y:S01]  /*66c40*/  LDC.64 R228, c[0x0][0x228] ;  /* 0x00008a00ffe47b82 */ /* 0x000e620000000a00 */
[----:B----4-:R3:W-:Y:S01]  /*66c50*/  @P5 STG.E desc[UR60][R242.64], R245 ;  /* 0x000000f5f2005986 */ /* 0x0107e2000c10193c */
[----:B------:R-:W-:-:S03]  /*66c60*/  ISETP.GE.AND P5, PT, R6, R225, PT ;  /* 0x000000e10600720c */ /* 0x000fc60003fa6270 */
[----:B------:R-:W4:Y:S04]  /*66c70*/  LDL.LU R225, [R1+0x958] ;  /* 0x0009580001e17983 */ /* 0x000f280000300800 */
[----:B------:R-:W4:Y:S01]  /*66c80*/  LDL.LU R101, [R1+0x154] ;  /* 0x0001540001657983 */ /* 0x000f220000300800 */
[----:B------:R-:W-:-:S04]  /*66c90*/  IMAD.WIDE R230, R0, 0x4, R4 ;  /* 0x0000000400e67825 */ /* 0x000fc800078e0204 */
[----:B------:R-:W-:Y:S01]  /*66ca0*/  IMAD.IADD R6, R0, 0x1, R233 ;  /* 0x0000000100067824 */ /* 0x000fe200078e02e9 */
[----:B------:R3:W-:Y:S01]  /*66cb0*/  @P4 STG.E desc[UR60][R230.64], R246 ;  /* 0x000000f6e6004986 */ /* 0x0007e2000c10193c */
[----:B------:R-:W-:Y:S01]  /*66cc0*/  ISETP.LT.AND P4, PT, R9, R102, !P6 ;  /* 0x000000660900720c */ /* 0x000fe20007781270 */
[----:B------:R-:W1:Y:S01]  /*66cd0*/  LDC R233, c[0x0][0x228] ;  /* 0x00008a00ffe97b82 */ /* 0x000e620000000800 */
[----:B------:R-:W-:Y:S01]  /*66ce0*/  ISETP.LT.AND P6, PT, R11, R235, !P6 ;  /* 0x000000eb0b00720c */ /* 0x000fe200077c1270 */
[----:B------:R-:W-:-:S04]  /*66cf0*/  IMAD.WIDE R102, R6, 0x4, R2 ;  /* 0x0000000406667825 */ /* 0x000fc800078e0202 */
[C---:B--2---:R-:W-:Y:S01]  /*66d00*/  IMAD.IADD R0, R6.reuse, 0x1, R237 ;  /* 0x0000000106007824 */ /* 0x044fe200078e02ed */
[----:B------:R2:W-:Y:S01]  /*66d10*/  @P2 STG.E desc[UR60][R102.64], R247 ;  /* 0x000000f766002986 */ /* 0x0005e2000c10193c */
[----:B---3--:R-:W-:Y:S01]  /*66d20*/  IMAD.WIDE R242, R6, 0x4, R4 ;  /* 0x0000000406f27825 */ /* 0x008fe200078e0204 */
[----:B------:R-:W3:Y:S02]  /*66d30*/  LDC R235, c[0x0][0x248] ;  /* 0x00009200ffeb7b82 */ /* 0x000ee40000000800 */
[----:B------:R-:W3:Y:S01]  /*66d40*/  LDL.LU R237, [R1+0x95c] ;  /* 0x00095c0001ed7983 */ /* 0x000ee20000300800 */
[----:B------:R-:W-:Y:S01]  /*66d50*/  IMAD.WIDE R244, R0, 0x4, R2 ;  /* 0x0000000400f47825 */ /* 0x000fe200078e0202 */
[----:B------:R-:W-:Y:S02]  /*66d60*/  ISETP.GE.AND P2, PT, R10, R227, PT ;  /* 0x000000e30a00720c */ /* 0x000fe40003f46270 */
[----:B------:R-:W3:Y:S02]  /*66d70*/  LDL.LU R227, [R1+0xcfc] ;  /* 0x000cfc0001e37983 */ /* 0x000ee40000300800 */
[----:B------:R-:W3:Y:S01]  /*66d80*/  LDC.64 R230, c[0x0][0x228] ;  /* 0x00008a00ffe67b82 */ /* 0x000ee20000000a00 */
[----:B--2---:R-:W-:-:S07]  /*66d90*/  IMAD.WIDE R246, R0, 0x4, R4 ;  /* 0x0000000400f67825 */ /* 0x004fce00078e0204 */
[----:B------:R-:W2:Y:S01]  /*66da0*/  LDC.64 R102, c[0x0][0x228] ;  /* 0x00008a00ff667b82 */ /* 0x000ea20000000a00 */
[----:B----4-:R4:W-:Y:S04]  /*66db0*/  @P3 STG.E desc[UR60][R242.64], R101 ;  /* 0x00000065f2003986 */ /* 0x0109e8000c10193c */
[----:B------:R-:W-:Y:S04]  /*66dc0*/  @P4 STG.E desc[UR60][R244.64], R225 ;  /* 0x000000e1f4004986 */ /* 0x000fe8000c10193c */
[----:B------:R1:W-:Y:S01]  /*66dd0*/  @P6 STG.E desc[UR60][R246.64], R239 ;  /* 0x000000eff6006986 */ /* 0x0003e2000c10193c */
[----:B------:R-:W-:Y:S01]  /*66de0*/  IADD3 R6, R7, 0xad, RZ ;  /* 0x000000ad07067810 */ /* 0x000fe20007ffe0ff */
[----:B----4-:R-:W4:Y:S02]  /*66df0*/  LDC R101, c[0x0][0x228] ;  /* 0x00008a00ff657b82 */ /* 0x010f240000000800 */
[----:B-1----:R-:W2:Y:S06]  /*66e00*/  LDL.LU R246, [R1+0x558] ;  /* 0x0005580001f67983 */ /* 0x002eac0000300800 */
[----:B------:R-:W1:Y:S01]  /*66e10*/  LDC R225, c[0x0][0x248] ;  /* 0x00009200ffe17b82 */ /* 0x000e620000000800 */
[----:B------:R-:W4:Y:S01]  /*66e20*/  LDL.LU R247, [R1+0x158] ;  /* 0x0001580001f77983 */ /* 0x000f220000300800 */
[----:B------:R-:W-:-:S02]  /*66e30*/  ISETP.LT.AND P4, PT, R9, R238, !P2 ;  /* 0x000000ee0900720c */ /* 0x000fc40005781270 */
[----:B------:R-:W-:Y:S02]  /*66e40*/  ISETP.LT.AND P2, PT, R11, R233, !P2 ;  /* 0x000000e90b00720c */ /* 0x000fe40005741270 */
[----:B------:R-:W4:Y:S01]  /*66e50*/  LDL.LU R233, [R1+0xd00] ;  /* 0x000d000001e97983 */ /* 0x000f220000300800 */
[----:B------:R-:W-:Y:S01]  /*66e60*/  ISETP.GE.AND P3, PT, R6, R229, PT ;  /* 0x000000e50600720c */ /* 0x000fe20003f66270 */
[----:B------:R-:W-:Y:S01]  /*66e70*/  IMAD.IADD R10, R0, 0x1, R151 ;  /* 0x00000001000a7824 */ /* 0x000fe200078e0297 */
[----:B------:R-:W1:Y:S02]  /*66e80*/  LDC R229, c[0x0][0x248] ;  /* 0x00009200ffe57b82 */ /* 0x000e640000000800 */
[----:B------:R-:W-:Y:S02]  /*66e90*/  ISETP.LT.AND P6, PT, R9, R150, !P3 ;  /* 0x000000960900720c */ /* 0x000fe40005fc1270 */
[----:B------:R-:W-:Y:S01]  /*66ea0*/  ISETP.LT.AND P3, PT, R11, R149, !P3 ;  /* 0x000000950b00720c */ /* 0x000fe20005f61270 */
[----:B---3--:R-:W-:-:S02]  /*66eb0*/  IMAD.IADD R0, R10, 0x1, R235 ;  /* 0x000000010a007824 */ /* 0x008fc400078e02eb */
[C---:B------:R-:W-:Y:S01]  /*66ec0*/  IMAD.WIDE R238, R10.reuse, 0x4, R2 ;  /* 0x000000040aee7825 */ /* 0x040fe200078e0202 */
[----:B------:R-:W3:Y:S03]  /*66ed0*/  LDC.64 R150, c[0x0][0x228] ;  /* 0x00008a00ff967b82 */ /* 0x000ee60000000a00 */
[----:B------:R-:W-:Y:S02]  /*66ee0*/  VIADD R6, R7, 0xaf ;  /* 0x000000af07067836 */ /* 0x000fe40000000000 */
[----:B------:R-:W-:-:S03]  /*66ef0*/  IMAD.WIDE R242, R10, 0x4, R4 ;  /* 0x000000040af27825 */ /* 0x000fc600078e0204 */
[----:B------:R-:W3:Y:S01]  /*66f00*/  LDC R149, c[0x0][0x228] ;  /* 0x00008a00ff957b82 */ /* 0x000ee20000000800 */
[----:B------:R-:W-:Y:S01]  /*66f10*/  IMAD.WIDE R244, R0, 0x4, R2 ;  /* 0x0000000400f47825 */ /* 0x000fe200078e0202 */
[----:B------:R-:W-:Y:S01]  /*66f20*/  IADD3 R10, R7, 0xb0, RZ ;  /* 0x000000b0070a7810 */ /* 0x000fe20007ffe0ff */
[----:B--2---:R2:W-:Y:S01]  /*66f30*/  @P6 STG.E desc[UR60][R238.64], R246 ;  /* 0x000000f6ee006986 */ /* 0x0045e2000c10193c */
[----:B------:R-:W-:-:S03]  /*66f40*/  ISETP.GE.AND P6, PT, R6, R103, PT ;  /* 0x000000670600720c */ /* 0x000fc60003fc6270 */
[----:B----4-:R4:W-:Y:S01]  /*66f50*/  @P3 STG.E desc[UR60][R242.64], R247 ;  /* 0x000000f7f2003986 */ /* 0x0109e2000c10193c */
[----:B-1----:R-:W-:Y:S01]  /*66f60*/  IMAD.IADD R6, R0, 0x1, R225 ;  /* 0x0000000100067824 */ /* 0x002fe200078e02e1 */
[----:B------:R-:W-:Y:S01]  /*66f70*/  ISETP.GE.AND P3, PT, R10, R231, PT ;  /* 0x000000e70a00720c */ /* 0x000fe20003f66270 */
[----:B------:R-:W1:Y:S01]  /*66f80*/  LDC R103, c[0x0][0x248] ;  /* 0x00009200ff677b82 */ /* 0x000e620000000800 */
[----:B------:R3:W-:Y:S01]  /*66f90*/  @P4 STG.E desc[UR60][R244.64], R237 ;  /* 0x000000edf4004986 */ /* 0x0007e2000c10193c */
[----:B------:R-:W-:Y:S02]  /*66fa0*/  ISETP.LT.AND P4, PT, R9, R236, !P6 ;  /* 0x000000ec0900720c */ /* 0x000fe40007781270 */
[----:B------:R-:W-:Y:S01]  /*66fb0*/  ISETP.LT.AND P6, PT, R11, R101, !P6 ;  /* 0x000000650b00720c */ /* 0x000fe200077c1270 */
[----:B--2---:R-:W2:Y:S01]  /*66fc0*/  LDL.LU R246, [R1+0x960] ;  /* 0x0009600001f67983 */ /* 0x004ea20000300800 */
[--C-:B------:R-:W-:Y:S02]  /*66fd0*/  IMAD.WIDE R238, R0, 0x4, R4.reuse ;  /* 0x0000000400ee7825 */ /* 0x100fe400078e0204 */
[----:B------:R-:W1:Y:S01]  /*66fe0*/  LDC R101, c[0x0][0x228] ;  /* 0x00008a00ff657b82 */ /* 0x000e620000000800 */
[----:B----4-:R-:W4:Y:S07]  /*66ff0*/  LDL.LU R247, [R1+0x560] ;  /* 0x0005600001f77983 */ /* 0x010f2e0000300800 */
[----:B---3--:R-:W3:Y:S01]  /*67000*/  LDC.64 R236, c[0x0][0x228] ;  /* 0x00008a00ffec7b82 */ /* 0x008ee20000000a00 */
[----:B------:R1:W-:Y:S01]  /*67010*/  @P2 STG.E desc[UR60][R238.64], R227 ;  /* 0x000000e3ee002986 */ /* 0x0003e2000c10193c */
[----:B------:R-:W-:Y:S01]  /*67020*/  ISETP.LT.AND P2, PT, R9, R234, !P3 ;  /* 0x000000ea0900720c */ /* 0x000fe20005f41270 */
[----:B------:R-:W-:-:S04]  /*67030*/  IMAD.WIDE R242, R6, 0x4, R4 ;  /* 0x0000000406f27825 */ /* 0x000fc800078e0204 */
[C---:B------:R-:W-:Y:S01]  /*67040*/  IMAD.IADD R0, R6.reuse, 0x1, R229 ;  /* 0x0000000106007824 */ /* 0x040fe200078e02e5 */
[----:B------:R-:W4:Y:S01]  /*67050*/  LDC R225, c[0x0][0x228] ;  /* 0x00008a00ffe17b82 */ /* 0x000f220000000800 */
[----:B-1----:R-:W-:-:S04]  /*67060*/  IMAD.WIDE R238, R6, 0x4, R2 ;  /* 0x0000000406ee7825 */ /* 0x002fc800078e0202 */
[C---:B------:R-:W-:Y:S01]  /*67070*/  VIADD R10, R7.reuse, 0xb2 ;  /* 0x000000b2070a7836 */ /* 0x040fe20000000000 */
[----:B------:R-:W-:Y:S01]  /*67080*/  @P4 STG.E desc[UR60][R238.64], R241 ;  /* 0x000000f1ee004986 */ /* 0x000fe2000c10193c */
[----:B------:R-:W-:Y:S01]  /*67090*/  IADD3 R6, R7, 0xb7, RZ ;  /* 0x000000b707067810 */ /* 0x000fe20007ffe0ff */
[----:B------:R-:W1:Y:S02]  /*670a0*/  LDC R227, c[0x0][0x228] ;  /* 0x00008a00ffe37b82 */ /* 0x000e640000000800 */
[----:B------:R3:W-:Y:S01]  /*670b0*/  @P6 STG.E desc[UR60][R242.64], R252 ;  /* 0x000000fcf2006986 */ /* 0x0007e2000c10193c */
[----:B------:R-:W-:-:S03]  /*670c0*/  ISETP.GE.AND P4, PT, R10, R151, PT ;  /* 0x000000970a00720c */ /* 0x000fc60003f86270 */
[----:B------:R-:W4:Y:S01]  /*670d0*/  LDL.LU R151, [R1+0xd04] ;  /* 0x000d040001977983 */ /* 0x000f220000300800 */
[----:B------:R-:W-:Y:S01]  /*670e0*/  ISETP.LT.AND P3, PT, R11, R149, !P3 ;  /* 0x000000950b00720c */ /* 0x000fe20005f61270 */
[----:B------:R-:W1:Y:S02]  /*670f0*/  LDC R229, c[0x0][0x248] ;  /* 0x00009200ffe57b82 */ /* 0x000e640000000800 */
[----:B------:R-:W4:Y:S01]  /*67100*/  LDL.LU R231, [R1+0x964] ;  /* 0x0009640001e77983 */ /* 0x000f220000300800 */
[----:B---3--:R-:W-:-:S03]  /*67110*/  IMAD.WIDE R242, R0, 0x4, R2 ;  /* 0x0000000400f27825 */ /* 0x008fc600078e0202 */
[----:B------:R-:W3:Y:S01]  /*67120*/  LDL.LU R252, [R1+0xd1c] ;  /* 0x000d1c0001fc7983 */ /* 0x000ee20000300800 */
[----:B------:R-:W-:Y:S01]  /*67130*/  ISETP.LT.AND P6, PT, R9, R240, !P5 ;  /* 0x000000f00900720c */ /* 0x000fe20006fc1270 */
[----:B------:R-:W4:Y:S02]  /*67140*/  LDC.64 R234, c[0x0][0x228] ;  /* 0x00008a00ffea7b82 */ /* 0x000f240000000a00 */
[----:B------:R1:W-:Y:S01]  /*67150*/  @P2 STG.E desc[UR60][R242.64], R233 ;  /* 0x000000e9f2002986 */ /* 0x0003e2000c10193c */
[----:B------:R-:W-:-:S03]  /*67160*/  ISETP.GE.AND P2, PT, R6, R237, PT ;  /* 0x000000ed0600720c */ /* 0x000fc60003f46270 */
[----:B------:R-:W3:Y:S01]  /*67170*/  LDL.LU R237, [R1+0xd10] ;  /* 0x000d100001ed7983 */ /* 0x000ee20000300800 */
[C---:B------:R-:W-:Y:S01]  /*67180*/  IMAD.WIDE R240, R0.reuse, 0x4, R4 ;  /* 0x0000000400f07825 */ /* 0x040fe200078e0204 */
[----:B------:R-:W3:Y:S08]  /*67190*/  LDC.64 R238, c[0x0][0x228] ;  /* 0x00008a00ffee7b82 */ /* 0x000ef00000000a00 */
[----:B------:R-:W4:Y:S01]  /*671a0*/  LDC R149, c[0x0][0x248] ;  /* 0x00009200ff957b82 */ /* 0x000f220000000800 */
[----:B------:R-:W-:Y:S01]  /*671b0*/  ISETP.LT.AND P5, PT, R11, R101, !P5 ;  /* 0x000000650b00720c */ /* 0x000fe20006fa1270 */
[----:B------:R-:W-:-:S02]  /*671c0*/  IMAD.IADD R6, R0, 0x1, R103 ;  /* 0x0000000100067824 */ /* 0x000fc400078e0267 */
[----:B------:R-:W-:Y:S02]  /*671d0*/  VIADD R10, R7, 0xb4 ;  /* 0x000000b4070a7836 */ /* 0x000fe40000000000 */
[C---:B-1----:R-:W-:Y:S02]  /*671e0*/  IMAD.IADD R0, R6.reuse, 0x1, R229 ;  /* 0x0000000106007824 */ /* 0x042fe400078e02e5 */
        /* <DEDUP_REMOVED lines=8> */
[----:B------:R-:W-:Y:S01]  /*67270*/  IMAD.WIDE R232, R6, 0x4, R2 ;  /* 0x0000000406e87825 */ /* 0x000fe200078e0202 */
[----:B------:R-:W-:-:S04]  /*67280*/  IADD3 R6, R7, 0xb3, RZ ;  /* 0x000000b307067810 */ /* 0x000fc80007ffe0ff */
[----:B----4-:R4:W-:Y:S01]  /*67290*/  @P6 STG.E desc[UR60][R232.64], R247 ;  /* 0x000000f7e8006986 */ /* 0x0109e2000c10193c */
[----:B------:R-:W-:Y:S01]  /*672a0*/  ISETP.GE.AND P6, PT, R10, R235, PT ;  /* 0x000000eb0a00720c */ /* 0x000fe20003fc6270 */
[C---:B------:R-:W-:Y:S01]  /*672b0*/  IMAD.IADD R10, R0.reuse, 0x1, R149 ;  /* 0x00000001000a7824 */ /* 0x040fe200078e0295 */
[----:B--2---:R-:W2:Y:S01]  /*672c0*/  LDC.64 R240, c[0x0][0x228] ;  /* 0x00008a00fff07b82 */ /* 0x004ea20000000a00 */
[----:B------:R-:W2:Y:S01]  /*672d0*/  LDL.LU R235, [R1+0xd08] ;  /* 0x000d080001eb7983 */ /* 0x000ea20000300800 */
[----:B----4-:R-:W-:-:S06]  /*672e0*/  IMAD.WIDE R246, R0, 0x4, R4 ;  /* 0x0000000400f67825 */ /* 0x010fcc00078e0204 */
[----:B------:R-:W4:Y:S01]  /*672f0*/  LDC.64 R232, c[0x0][0x228] ;  /* 0x00008a00ffe87b82 */ /* 0x000f220000000a00 */
[----:B-1----:R-:W-:Y:S01]  /*67300*/  IMAD.IADD R0, R10, 0x1, R227 ;  /* 0x000000010a007824 */ /* 0x002fe200078e02e3 */
[----:B---3--:R1:W-:Y:S01]  /*67310*/  @P5 STG.E desc[UR60][R242.64], R237 ;  /* 0x000000edf2005986 */ /* 0x0083e2000c10193c */
[----:B------:R-:W-:-:S03]  /*67320*/  ISETP.GE.AND P5, PT, R6, R239, PT ;  /* 0x000000ef0600720c */ /* 0x000fc60003fa6270 */
[----:B------:R-:W3:Y:S04]  /*67330*/  LDL.LU R239, [R1+0x970] ;  /* 0x0009700001ef7983 */ /* 0x000ee80000300800 */
[----:B------:R4:W-:Y:S01]  /*67340*/  @P3 STG.E desc[UR60][R244.64], R151 ;  /* 0x00000097f4003986 */ /* 0x0009e2000c10193c */
[----:B------:R-:W-:-:S03]  /*67350*/  ISETP.LT.AND P3, PT, R9, R228, !P6 ;  /* 0x000000e40900720c */ /* 0x000fc60007761270 */
[----:B------:R4:W-:Y:S01]  /*67360*/  @P4 STG.E desc[UR60][R246.64], R231 ;  /* 0x000000e7f6004986 */ /* 0x0009e2000c10193c */
[----:B------:R-:W-:-:S03]  /*67370*/  ISETP.LT.AND P6, PT, R11, R225, !P6 ;  /* 0x000000e10b00720c */ /* 0x000fc600077c1270 */
[----:B-1----:R-:W3:Y:S01]  /*67380*/  LDL.LU R237, [R1+0x968] ;  /* 0x0009680001ed7983 */ /* 0x002ee20000300800 */
[----:B------:R-:W-:Y:S02]  /*67390*/  VIADD R6, R7, 0xb5 ;  /* 0x000000b507067836 */ /* 0x000fe40000000000 */
[C---:B------:R-:W-:Y:S01]  /*673a0*/  IMAD.WIDE R242, R10.reuse, 0x4, R4 ;  /* 0x000000040af27825 */ /* 0x040fe200078e0204 */
[----:B----4-:R-:W1:Y:S01]  /*673b0*/  LDC R151, c[0x0][0x248] ;  /* 0x00009200ff977b82 */ /* 0x010e620000000800 */
[----:B------:R-:W4:Y:S04]  /*673c0*/  LDL.LU R246, [R1+0x96c] ;  /* 0x00096c0001f67983 */ /* 0x000f280000300800 */
[----:B------:R-:W4:Y:S01]  /*673d0*/  LDL.LU R247, [R1+0x56c] ;  /* 0x00056c0001f77983 */ /* 0x000f220000300800 */
[----:B------:R-:W-:-:S02]  /*673e0*/  IMAD.WIDE R228, R10, 0x4, R2 ;  /* 0x000000040ae47825 */ /* 0x000fc400078e0202 */
[----:B------:R-:W3:Y:S01]  /*673f0*/  LDC R231, c[0x0][0x248] ;  /* 0x00009200ffe77b82 */ /* 0x000ee20000000800 */
[----:B------:R-:W2:Y:S04]  /*67400*/  LDL.LU R225, [R1+0xd14] ;  /* 0x000d140001e17983 */ /* 0x000ea80000300800 */
[----:B------:R-:W3:Y:S01]  /*67410*/  LDL.LU R227, [R1+0x564] ;  /* 0x0005640001e37983 */ /* 0x000ee20000300800 */
[----:B------:R-:W-:Y:S02]  /*67420*/  ISETP.LT.AND P4, PT, R9, R148, !P5 ;  /* 0x000000940900720c */ /* 0x000fe40006f81270 */
[----:B------:R-:W-:Y:S01]  /*67430*/  ISETP.LT.AND P5, PT, R11, R103, !P5 ;  /* 0x000000670b00720c */ /* 0x000fe20006fa1270 */
[----:B------:R-:W-:Y:S01]  /*67440*/  IMAD.WIDE R244, R0, 0x4, R2 ;  /* 0x0000000400f47825 */ /* 0x000fe200078e0202 */
[----:B------:R-:W-:Y:S01]  /*67450*/  IADD3 R10, R7, 0xb6, RZ ;  /* 0x000000b6070a7810 */ /* 0x000fe20007ffe0ff */
[----:B------:R-:W4:Y:S08]  /*67460*/  LDC.64 R148, c[0x0][0x228] ;  /* 0x00008a00ff947b82 */ /* 0x000f300000000a00 */
[----:B------:R-:W1:Y:S01]  /*67470*/  LDC R103, c[0x0][0x228] ;  /* 0x00008a00ff677b82 */ /* 0x000e620000000800 */
[----:B---3--:R3:W-:Y:S01]  /*67480*/  @P4 STG.E desc[UR60][R228.64], R227 ;  /* 0x000000e3e4004986 */ /* 0x0087e2000c10193c */
[----:B------:R-:W-:-:S03]  /*67490*/  ISETP.GE.AND P4, PT, R6, R233, PT ;  /* 0x000000e90600720c */ /* 0x000fc60003f86270 */
[----:B--2---:R2:W-:Y:S01]  /*674a0*/  @P5 STG.E desc[UR60][R242.64], R225 ;  /* 0x000000e1f2005986 */ /* 0x0045e2000c10193c */
[----:B------:R-:W-:-:S03]  /*674b0*/  ISETP.GE.AND P5, PT, R10, R241, PT ;  /* 0x000000f10a00720c */ /* 0x000fc60003fa6270 */
[----:B------:R-:W4:Y:S04]  /*674c0*/  LDL.LU R233, [R1+0xd0c] ;  /* 0x000d0c0001e97983 */ /* 0x000f280000300800 */
[----:B------:R-:W4:Y:S04]  /*674d0*/  LDL.LU R241, [R1+0xd18] ;  /* 0x000d180001f17983 */ /* 0x000f280000300800 */
[----:B------:R1:W-:Y:S01]  /*674e0*/  @P3 STG.E desc[UR60][R244.64], R235 ;  /* 0x000000ebf4003986 */ /* 0x0003e2000c10193c */
[C---:B---3--:R-:W-:Y:S01]  /*674f0*/  IMAD.WIDE R228, R0.reuse, 0x4, R4 ;  /* 0x0000000400e47825 */ /* 0x048fe200078e0204 */
[----:B--2---:R-:W2:Y:S02]  /*67500*/  LDC R225, c[0x0][0x248] ;  /* 0x00009200ffe17b82 */ /* 0x004ea40000000800 */
[----:B-1----:R-:W3:Y:S01]  /*67510*/  LDL.LU R245, [R1+0x568] ;  /* 0x0005680001f57983 */ /* 0x002ee20000300800 */
[----:B------:R-:W-:Y:S01]  /*67520*/  ISETP.LT.AND P3, PT, R9, R226, !P4 ;  /* 0x000000e20900720c */ /* 0x000fe20006761270 */
[----:B------:R-:W-:-:S04]  /*67530*/  IMAD.IADD R6, R0, 0x1, R151 ;  /* 0x0000000100067824 */ /* 0x000fc800078e0297 */
[----:B------:R-:W1:Y:S01]  /*67540*/  LDC.64 R226, c[0x0][0x228] ;  /* 0x00008a00ffe27b82 */ /* 0x000e620000000a00 */
[----:B------:R2:W-:Y:S01]  /*67550*/  @P6 STG.E desc[UR60][R228.64], R237 ;  /* 0x000000ede4006986 */ /* 0x0005e2000c10193c */
[----:B------:R-:W-:Y:S01]  /*67560*/  VIADD R10, R7, 0xb8 ;  /* 0x000000b8070a7836 */ /* 0x000fe20000000000 */
[----:B------:R-:W-:-:S05]  /*67570*/  ISETP.LT.AND P4, PT, R11, R101, !P4 ;  /* 0x000000650b00720c */ /* 0x000fca0006781270 */
[----:B------:R-:W1:Y:S01]  /*67580*/  LDC R235, c[0x0][0x228] ;  /* 0x00008a00ffeb7b82 */ /* 0x000e620000000800 */
[----:B--2---:R-:W-:Y:S01]  /*67590*/  IMAD.WIDE R228, R6, 0x4, R2 ;  /* 0x0000000406e47825 */ /* 0x004fe200078e0202 */
[----:B------:R-:W-:-:S06]  /*675a0*/  ISETP.LT.AND P6, PT, R9, R102, !P5 ;  /* 0x000000660900720c */ /* 0x000fcc0006fc1270 */
[----:B------:R-:W2:Y:S01]  /*675b0*/  LDC R101, c[0x0][0x228] ;  /* 0x00008a00ff657b82 */ /* 0x000ea20000000800 */
[----:B------:R-:W-:Y:S01]  /*675c0*/  IMAD.WIDE R242, R6, 0x4, R4 ;  /* 0x0000000406f27825 */ /* 0x000fe200078e0204 */
[----:B------:R-:W-:-:S03]  /*675d0*/  ISETP.LT.AND P5, PT, R11, R103, !P5 ;  /* 0x000000670b00720c */ /* 0x000fc60006fa1270 */
[----:B------:R-:W-:-:S03]  /*675e0*/  IMAD.IADD R0, R6, 0x1, R231 ;  /* 0x0000000106007824 */ /* 0x000fc600078e02e7 */
[----:B------:R-:W2:Y:S08]  /*675f0*/  LDC R237, c[0x0][0x248] ;  /* 0x00009200ffed7b82 */ /* 0x000eb00000000800 */
[----:B------:R-:W2:Y:S01]  /*67600*/  LDC R151, c[0x0][0x228] ;  /* 0x00008a00ff977b82 */ /* 0x000ea20000000800 */
[----:B---3--:R3:W-:Y:S01]  /*67610*/  @P3 STG.E desc[UR60][R228.64], R245 ;  /* 0x000000f5e4003986 */ /* 0x0087e2000c10193c */
[----:B----4-:R-:W-:-:S06]  /*67620*/  ISETP.GE.AND P3, PT, R10, R149, PT ;  /* 0x000000950a00720c */ /* 0x010fcc0003f66270 */
[----:B------:R-:W4:Y:S01]  /*67630*/  LDC.64 R102, c[0x0][0x228] ;  /* 0x00008a00ff667b82 */ /* 0x000f220000000a00 */
[----:B------:R-:W4:Y:S01]  /*67640*/  LDL.LU R149, [R1+0xd20] ;  /* 0x000d200001957983 */ /* 0x000f220000300800 */
[----:B------:R-:W-:-:S03]  /*67650*/  IADD3 R6, R7, 0xbd, RZ ;  /* 0x000000bd07067810 */ /* 0x000fc60007ffe0ff */
[----:B------:R1:W-:Y:S01]  /*67660*/  @P4 STG.E desc[UR60][R242.64], R241 ;  /* 0x000000f1f2004986 */ /* 0x0003e2000c10193c */
[----:B------:R-:W-:Y:S01]  /*67670*/  ISETP.LT.AND P4, PT, R9, R230, !P2 ;  /* 0x000000e60900720c */ /* 0x000fe20005781270 */
[C---:B------:R-:W-:Y:S01]  /*67680*/  IMAD.WIDE R230, R0.reuse, 0x4, R4 ;  /* 0x0000000400e67825 */ /* 0x040fe200078e0204 */
[----:B---3--:R-:W3:Y:S03]  /*67690*/  LDC.64 R228, c[0x0][0x228] ;  /* 0x00008a00ffe47b82 */ /* 0x008ee60000000a00 */
[----:B-1----:R-:W-:-:S05]  /*676a0*/  IMAD.WIDE R242, R0, 0x4, R2 ;  /* 0x0000000400f27825 */ /* 0x002fca00078e0202 */
[----:B------:R1:W-:Y:S01]  /*676b0*/  @P6 STG.E desc[UR60][R242.64], R233 ;  /* 0x000000e9f2006986 */ /* 0x0003e2000c10193c */
[----:B------:R-:W-:Y:S02]  /*676c0*/  ISETP.GE.AND P6, PT, R6, R227, PT ;  /* 0x000000e30600720c */ /* 0x000fe40003fc6270 */
[----:B------:R-:W3:Y:S01]  /*676d0*/  LDC R227, c[0x0][0x248] ;  /* 0x00009200ffe37b82 */ /* 0x000ee20000000800 */
[----:B------:R1:W-:Y:S01]  /*676e0*/  @P5 STG.E desc[UR60][R230.64], R246 ;  /* 0x000000f6e6005986 */ /* 0x0003e2000c10193c */
[----:B------:R-:W-:Y:S02]  /*676f0*/  ISETP.LT.AND P5, PT, R9, R224, !P3 ;  /* 0x000000e00900720c */ /* 0x000fe40005fa1270 */
[----:B------:R-:W-:-:S04]  /*67700*/  ISETP.LT.AND P3, PT, R11, R235, !P3 ;  /* 0x000000eb0b00720c */ /* 0x000fc80005f61270 */
[----:B------:R-:W3:Y:S01]  /*67710*/  LDC R235, c[0x0][0x248] ;  /* 0x00009200ffeb7b82 */ /* 0x000ee20000000800 */
[----:B------:R-:W-:Y:S01]  /*67720*/  IMAD.IADD R6, R0, 0x1, R225 ;  /* 0x0000000100067824 */ /* 0x000fe200078e02e1 */
[----:B--2---:R-:W-:Y:S01]  /*67730*/  ISETP.LT.AND P2, PT, R11, R101, !P2 ;  /* 0x000000650b00720c */ /* 0x004fe20005741270 */
[----:B------:R-:W-:Y:S01]  /*67740*/  VIADD R10, R7, 0xba ;  /* 0x000000ba070a7836 */ /* 0x000fe20000000000 */
[----:B------:R-:W2:Y:S04]  /*67750*/  LDL.LU R101, [R1+0xd30] ;  /* 0x000d300001657983 */ /* 0x000ea80000300800 */
[----:B-1----:R-:W1:Y:S01]  /*67760*/  LDC R233, c[0x0][0x228] ;  /* 0x00008a00ffe97b82 */ /* 0x002e620000000800 */
[C---:B------:R-:W-:Y:S01]  /*67770*/  IMAD.WIDE R224, R6.reuse, 0x4, R2 ;  /* 0x0000000406e07825 */ /* 0x040fe200078e0202 */
[----:B------:R-:W2:Y:S03]  /*67780*/  LDL.LU R241, [R1+0x574] ;  /* 0x0005740001f17983 */ /* 0x000ea60000300800 */
[C---:B------:R-:W-:Y:S01]  /*67790*/  IMAD.IADD R0, R6.reuse, 0x1, R237 ;  /* 0x0000000106007824 */ /* 0x040fe200078e02ed */
[----:B------:R4:W-:Y:S01]  /*677a0*/  @P4 STG.E desc[UR60][R224.64], R247 ;  /* 0x000000f7e0004986 */ /* 0x0009e2000c10193c */
[----:B------:R-:W-:Y:S01]  /*677b0*/  IMAD.WIDE R242, R6, 0x4, R4 ;  /* 0x0000000406f27825 */ /* 0x000fe200078e0204 */
[----:B------:R-:W2:Y:S02]  /*677c0*/  LDC.64 R230, c[0x0][0x228] ;  /* 0x00008a00ffe67b82 */ /* 0x000ea40000000a00 */
[----:B------:R-:W2:Y:S01]  /*677d0*/  LDL.LU R237, [R1+0x978] ;  /* 0x0009780001ed7983 */ /* 0x000ea20000300800 */
[----:B------:R-:W-:Y:S01]  /*677e0*/  IMAD.WIDE R244, R0, 0x4, R2 ;  /* 0x0000000400f47825 */ /* 0x000fe200078e0202 */
[----:B----4-:R-:W-:-:S02]  /*677f0*/  ISETP.GE.AND P4, PT, R10, R103, PT ;  /* 0x000000670a00720c */ /* 0x010fc40003f86270 */
[----:B------:R4:W-:Y:S01]  /*67800*/  @P2 STG.E desc[UR60][R242.64], R252 ;  /* 0x000000fcf2002986 */ /* 0x0009e2000c10193c */
[C---:B------:R-:W-:Y:S01]  /*67810*/  IMAD.WIDE R246, R0.reuse, 0x4, R4 ;  /* 0x0000000400f67825 */ /* 0x040fe200078e0204 */
[----:B------:R-:W-:Y:S01]  /*67820*/  IADD3 R6, R7, 0xb9, RZ ;  /* 0x000000b907067810 */ /* 0x000fe20007ffe0ff */
[----:B------:R-:W2:Y:S02]  /*67830*/  LDC.64 R224, c[0x0][0x228] ;  /* 0x00008a00ffe07b82 */ /* 0x000ea40000000a00 */
[----:B---3--:R-:W-:Y:S01]  /*67840*/  IMAD.IADD R10, R0, 0x1, R227 ;  /* 0x00000001000a7824 */ /* 0x008fe200078e02e3 */
[----:B----4-:R-:W3:Y:S03]  /*67850*/  LDL.LU R252, [R1+0x57c] ;  /* 0x00057c0001fc7983 */ /* 0x010ee60000300800 */
[----:B------:R-:W-:Y:S02]  /*67860*/  IMAD.IADD R0, R10, 0x1, R235 ;  /* 0x000000010a007824 */ /* 0x000fe400078e02eb */
[----:B------:R-:W4:Y:S01]  /*67870*/  LDC R103, c[0x0][0x228] ;  /* 0x00008a00ff677b82 */ /* 0x000f220000000800 */
[----:B------:R-:W-:Y:S01]  /*67880*/  @P5 STG.E desc[UR60][R244.64], R149 ;  /* 0x00000095f4005986 */ /* 0x000fe2000c10193c */
[----:B------:R-:W-:-:S03]  /*67890*/  ISETP.LT.AND P5, PT, R9, R238, !P4 ;  /* 0x000000ee0900720c */ /* 0x000fc600067a1270 */
[----:B------:R4:W-:Y:S01]  /*678a0*/  @P3 STG.E desc[UR60][R246.64], R239 ;  /* 0x000000eff6003986 */ /* 0x0009e2000c10193c */
[----:B-1----:R-:W-:Y:S02]  /*678b0*/  ISETP.LT.AND P4, PT, R11, R233, !P4 ;  /* 0x000000e90b00720c */ /* 0x002fe40006781270 */
[----:B------:R-:W-:Y:S01]  /*678c0*/  ISETP.GE.AND P2, PT, R6, R229, PT ;  /* 0x000000e50600720c */ /* 0x000fe20003f46270 */
[----:B------:R-:W-:Y:S01]  /*678d0*/  IMAD.WIDE R242, R10, 0x4, R4 ;  /* 0x000000040af27825 */ /* 0x000fe200078e0204 */
[----:B------:R-:W1:Y:S01]  /*678e0*/  LDC R229, c[0x0][0x248] ;  /* 0x00009200ffe57b82 */ /* 0x000e620000000800 */
[----:B----4-:R-:W4:Y:S07]  /*678f0*/  LDL.LU R246, [R1+0xd28] ;  /* 0x000d280001f67983 */ /* 0x010f2e0000300800 */
[----:B------:R-:W1:Y:S01]  /*67900*/  LDC R149, c[0x0][0x248] ;  /* 0x00009200ff957b82 */ /* 0x000e620000000800 */
[----:B------:R-:W3:Y:S04]  /*67910*/  LDL.LU R247, [R1+0xd38] ;  /* 0x000d380001f77983 */ /* 0x000ee80000300800 */
[----:B------:R-:W4:Y:S04]  /*67920*/  LDL.LU R227, [R1+0xd24] ;  /* 0x000d240001e37983 */ /* 0x000f280000300800 */
[----:B------:R-:W3:Y:S04]  /*67930*/  LDL.LU R233, [R1+0x974] ;  /* 0x0009740001e97983 */ /* 0x000ee80000300800 */
[----:B------:R-:W4:Y:S01]  /*67940*/  LDL.LU R235, [R1+0x570] ;  /* 0x0005700001eb7983 */ /* 0x000f220000300800 */
[----:B------:R-:W-:-:S02]  /*67950*/  ISETP.LT.AND P3, PT, R9, R150, !P2 ;  /* 0x000000960900720c */ /* 0x000fc40005761270 */
[----:B------:R-:W-:Y:S01]  /*67960*/  ISETP.LT.AND P2, PT, R11, R151, !P2 ;  /* 0x000000970b00720c */ /* 0x000fe20005741270 */
[--C-:B------:R-:W-:Y:S01]  /*67970*/  IMAD.WIDE R238, R10, 0x4, R2.reuse ;  /* 0x000000040aee7825 */ /* 0x100fe200078e0202 */
[----:B------:R-:W3:Y:S03]  /*67980*/  LDC.64 R150, c[0x0][0x228] ;  /* 0x00008a00ff967b82 */ /* 0x000ee60000000a00 */
[----:B------:R-:W-:-:S06]  /*67990*/  IMAD.WIDE R244, R0, 0x4, R2 ;  /* 0x0000000400f47825 */ /* 0x000fcc00078e0202 */
[----:B--2---:R2:W-:Y:S02]  /*679a0*/  @P3 STG.E desc[UR60][R238.64], R101 ;  /* 0x00000065ee003986 */ /* 0x0045e4000c10193c */
[----:B--2---:R-:W2:Y:S02]  /*679b0*/  LDC R101, c[0x0][0x228] ;  /* 0x00008a00ff657b82 */ /* 0x004ea40000000800 */
[----:B----4-:R-:W-:Y:S04]  /*679c0*/  @P2 STG.E desc[UR60][R242.64], R235 ;  /* 0x000000ebf2002986 */ /* 0x010fe8000c10193c */
[----:B------:R4:W-:Y:S04]  /*679d0*/  @P5 STG.E desc[UR60][R244.64], R227 ;  /* 0x000000e3f4005986 */ /* 0x0009e8000c10193c */
[----:B----4-:R-:W4:Y:S01]  /*679e0*/  LDL.LU R245, [R1+0xd34] ;  /* 0x000d340001f57983 */ /* 0x010f220000300800 */
[C---:B------:R-:W-:Y:S01]  /*679f0*/  VIADD R6, R7.reuse, 0xbb ;  /* 0x000000bb07067836 */ /* 0x040fe20000000000 */
[----:B------:R-:W-:Y:S01]  /*67a00*/  IADD3 R10, R7, 0xbc, RZ ;  /* 0x000000bc070a7810 */ /* 0x000fe20007ffe0ff */
[----:B------:R-:W-:Y:S01]  /*67a10*/  IMAD.WIDE R238, R0, 0x4, R4 ;  /* 0x0000000400ee7825 */ /* 0x000fe200078e0204 */
[----:B------:R-:W4:Y:S02]  /*67a20*/  LDC R227, c[0x0][0x248] ;  /* 0x00009200ffe37b82 */ /* 0x000f240000000800 */
[----:B------:R-:W-:-:S04]  /*67a30*/  ISETP.GE.AND P3, PT, R6, R225, PT ;  /* 0x000000e10600720c */ /* 0x000fc80003f66270 */
[----:B------:R-:W-:Y:S02]  /*67a40*/  ISETP.LT.AND P5, PT, R9, R234, !P3 ;  /* 0x000000ea0900720c */ /* 0x000fe40005fa1270 */
[----:B------:R-:W4:Y:S01]  /*67a50*/  LDC.64 R234, c[0x0][0x228] ;  /* 0x00008a00ffea7b82 */ /* 0x000f220000000a00 */
[----:B--2---:R-:W-:Y:S01]  /*67a60*/  ISETP.LT.AND P3, PT, R11, R101, !P3 ;  /* 0x000000650b00720c */ /* 0x004fe20005f61270 */
[----:B-1----:R-:W-:Y:S01]  /*67a70*/  IMAD.IADD R6, R0, 0x1, R149 ;  /* 0x0000000100067824 */ /* 0x002fe200078e0295 */
[----:B------:R-:W-:-:S05]  /*67a80*/  ISETP.GE.AND P2, PT, R10, R231, PT ;  /* 0x000000e70a00720c */ /* 0x000fca0003f46270 */
[----:B------:R-:W1:Y:S01]  /*67a90*/  LDC R101, c[0x0][0x228] ;  /* 0x00008a00ff657b82 */ /* 0x000e620000000800 */
[----:B---3--:R2:W-:Y:S01]  /*67aa0*/  @P4 STG.E desc[UR60][R238.64], R233 ;  /* 0x000000e9ee004986 */ /* 0x0085e2000c10193c */
[----:B------:R-:W-:Y:S01]  /*67ab0*/  ISETP.LT.AND P4, PT, R9, R232, !P2 ;  /* 0x000000e80900720c */ /* 0x000fe20005781270 */
[----:B------:R-:W-:-:S04]  /*67ac0*/  IMAD.WIDE R242, R6, 0x4, R4 ;  /* 0x0000000406f27825 */ /* 0x000fc800078e0204 */
[C---:B------:R-:W-:Y:S01]  /*67ad0*/  IMAD.IADD R0, R6.reuse, 0x1, R229 ;  /* 0x0000000106007824 */ /* 0x040fe200078e02e5 */
[----:B------:R-:W3:Y:S01]  /*67ae0*/  LDC R225, c[0x0][0x228] ;  /* 0x00008a00ffe17b82 */ /* 0x000ee20000000800 */
[----:B--2---:R-:W-:Y:S01]  /*67af0*/  IMAD.WIDE R238, R6, 0x4, R2 ;  /* 0x0000000406ee7825 */ /* 0x004fe200078e0202 */
[----:B------:R-:W-:-:S06]  /*67b00*/  IADD3 R6, R7, 0xc3, RZ ;  /* 0x000000c307067810 */ /* 0x000fcc0007ffe0ff */
[----:B------:R-:W2:Y:S01]  /*67b10*/  LDC R231, c[0x0][0x248] ;  /* 0x00009200ffe77b82 */ /* 0x000ea20000000800 */
[----:B------:R-:W-:Y:S01]  /*67b20*/  VIADD R10, R7, 0xbe ;  /* 0x000000be070a7836 */ /* 0x000fe20000000000 */
[----:B------:R-:W-:-:S06]  /*67b30*/  ISETP.LT.AND P2, PT, R11, R103, !P2 ;  /* 0x000000670b00720c */ /* 0x000fcc0005741270 */
[----:B------:R-:W2:Y:S08]  /*67b40*/  LDC.64 R232, c[0x0][0x228] ;  /* 0x00008a00ffe87b82 */ /* 0x000eb00000000a00 */
[----:B------:R-:W2:Y:S08]  /*67b50*/  LDC R103, c[0x0][0x228] ;  /* 0x00008a00ff677b82 */ /* 0x000eb00000000800 */
[----:B------:R-:W2:Y:S08]  /*67b60*/  LDC R149, c[0x0][0x248] ;  /* 0x00009200ff957b82 */ /* 0x000eb00000000800 */
[----:B------:R-:W2:Y:S01]  /*67b70*/  LDC R229, c[0x0][0x248] ;  /* 0x00009200ffe57b82 */ /* 0x000ea20000000800 */
[----:B----4-:R4:W-:Y:S04]  /*67b80*/  @P5 STG.E desc[UR60][R238.64], R245 ;  /* 0x000000f5ee005986 */ /* 0x0109e8000c10193c */
[----:B------:R3:W-:Y:S01]  /*67b90*/  @P3 STG.E desc[UR60][R242.64], R241 ;  /* 0x000000f1f2003986 */ /* 0x0007e2000c10193c */
[----:B------:R-:W-:-:S02]  /*67ba0*/  ISETP.GE.AND P5, PT, R10, R151, PT ;  /* 0x000000970a00720c */ /* 0x000fc40003fa6270 */
[----:B------:R-:W-:Y:S01]  /*67bb0*/  ISETP.LT.AND P3, PT, R9, R240, !P6 ;  /* 0x000000f00900720c */ /* 0x000fe20007761270 */
[----:B------:R-:W2:Y:S01]  /*67bc0*/  LDL.LU R151, [R1+0x97c] ;  /* 0x00097c0001977983 */ /* 0x000ea20000300800 */
[----:B-1----:R-:W-:Y:S01]  /*67bd0*/  ISETP.LT.AND P6, PT, R11, R101, !P6 ;  /* 0x000000650b00720c */ /* 0x002fe200077c1270 */
[----:B----4-:R-:W1:Y:S01]  /*67be0*/  LDC.64 R238, c[0x0][0x228] ;  /* 0x00008a00ffee7b82 */ /* 0x010e620000000a00 */
[----:B---3--:R-:W-:-:S05]  /*67bf0*/  IMAD.WIDE R242, R0, 0x4, R2 ;  /* 0x0000000400f27825 */ /* 0x008fca00078e0202 */
[----:B------:R3:W-:Y:S01]  /*67c00*/  @P4 STG.E desc[UR60][R242.64], R246 ;  /* 0x000000f6f2004986 */ /* 0x0007e2000c10193c */
[----:B------:R-:W-:-:S03]  /*67c10*/  ISETP.GE.AND P4, PT, R6, R235, PT ;  /* 0x000000eb0600720c */ /* 0x000fc60003f86270 */
[----:B------:R-:W4:Y:S04]  /*67c20*/  LDL.LU R235, [R1+0xd2c] ;  /* 0x000d2c0001eb7983 */ /* 0x000f280000300800 */
[----:B------:R-:W4:Y:S01]  /*67c30*/  LDL.LU R101, [R1+0x578] ;  /* 0x0005780001657983 */ /* 0x000f220000300800 */
[----:B------:R-:W-:-:S04]  /*67c40*/  IMAD.WIDE R240, R0, 0x4, R4 ;  /* 0x0000000400f07825 */ /* 0x000fc800078e0204 */
[----:B------:R-:W-:Y:S01]  /*67c50*/  IMAD.IADD R6, R0, 0x1, R227 ;  /* 0x0000000100067824 */ /* 0x000fe200078e02e3 */
[----:B------:R3:W-:Y:S01]  /*67c60*/  @P2 STG.E desc[UR60][R240.64], R237 ;  /* 0x000000edf0002986 */ /* 0x0007e2000c10193c */
[----:B------:R-:W-:Y:S01]  /*67c70*/  ISETP.LT.AND P2, PT, R9, R236, !P5 ;  /* 0x000000ec0900720c */ /* 0x000fe20006f41270 */
[----:B------:R-:W-:Y:S01]  /*67c80*/  VIADD R10, R7, 0xc0 ;  /* 0x000000c0070a7836 */ /* 0x000fe20000000000 */
[----:B------:R-:W-:Y:S01]  /*67c90*/  ISETP.LT.AND P5, PT, R11, R225, !P5 ;  /* 0x000000e10b00720c */ /* 0x000fe20006fa1270 */
[C---:B--2---:R-:W-:Y:S01]  /*67ca0*/  IMAD.IADD R0, R6.reuse, 0x1, R231 ;  /* 0x0000000106007824 */ /* 0x044fe200078e02e7 */
[----:B------:R-:W2:Y:S01]  /*67cb0*/  LDC R227, c[0x0][0x228] ;  /* 0x00008a00ffe37b82 */ /* 0x000ea20000000800 */
[----:B---3--:R-:W-:-:S04]  /*67cc0*/  IMAD.WIDE R242, R6, 0x4, R4 ;  /* 0x0000000406f27825 */ /* 0x008fc800078e0204 */
[--C-:B------:R-:W-:Y:S01]  /*67cd0*/  IMAD.WIDE R236, R6, 0x4, R2.reuse ;  /* 0x0000000406ec7825 */ /* 0x100fe200078e0202 */
[----:B------:R-:W-:Y:S02]  /*67ce0*/  IADD3 R6, R7, 0xbf, RZ ;  /* 0x000000bf07067810 */ /* 0x000fe40007ffe0ff */
[----:B------:R-:W3:Y:S01]  /*67cf0*/  LDC.64 R240, c[0x0][0x228] ;  /* 0x00008a00fff07b82 */ /* 0x000ee20000000a00 */
[----:B------:R-:W-:Y:S01]  /*67d00*/  IMAD.WIDE R244, R0, 0x4, R2 ;  /* 0x0000000400f47825 */ /* 0x000fe200078e0202 */
[----:B------:R1:W-:Y:S01]  /*67d10*/  @P3 STG.E desc[UR60][R236.64], R247 ;  /* 0x000000f7ec003986 */ /* 0x0003e2000c10193c */
[----:B------:R-:W-:-:S03]  /*67d20*/  ISETP.GE.AND P3, PT, R10, R233, PT ;  /* 0x000000e90a00720c */ /* 0x000fc60003f66270 */
[----:B------:R-:W3:Y:S02]  /*67d30*/  LDL.LU R233, [R1+0xd3c] ;  /* 0x000d3c0001e97983 */ /* 0x000ee40000300800 */
[----:B------:R-:W2:Y:S01]  /*67d40*/  LDC R225, c[0x0][0x248] ;  /* 0x00009200ffe17b82 */ /* 0x000ea20000000800 */
[----:B-1----:R-:W-:-:S07]  /*67d50*/  IMAD.WIDE R246, R0, 0x4, R4 ;  /* 0x0000000400f67825 */ /* 0x002fce00078e0204 */
[----:B------:R-:W1:Y:S08]  /*67d60*/  LDC.64 R236, c[0x0][0x228] ;  /* 0x00008a00ffec7b82 */ /* 0x000e700000000a00 */
[----:B------:R-:W2:Y:S01]  /*67d70*/  LDC R231, c[0x0][0x248] ;  /* 0x00009200ffe77b82 */ /* 0x000ea20000000800 */
[----:B----4-:R4:W-:Y:S01]  /*67d80*/  @P6 STG.E desc[UR60][R242.64], R101 ;  /* 0x00000065f2006986 */ /* 0x0109e2000c10193c */
[----:B------:R-:W-:-:S03]  /*67d90*/  ISETP.GE.AND P6, PT, R6, R239, PT ;  /* 0x000000ef0600720c */ /* 0x000fc60003fc6270 */
[----:B------:R1:W-:Y:S04]  /*67da0*/  @P2 STG.E desc[UR60][R244.64], R235 ;  /* 0x000000ebf4002986 */ /* 0x0003e8000c10193c */
[----:B------:R2:W-:Y:S01]  /*67db0*/  @P5 STG.E desc[UR60][R246.64], R151 ;  /* 0x00000097f6005986 */ /* 0x0005e2000c10193c */
[----:B------:R-:W-:Y:S02]  /*67dc0*/  ISETP.LT.AND P5, PT, R9, R148, !P6 ;  /* 0x000000940900720c */ /* 0x000fe400077a1270 */
[----:B------:R-:W-:Y:S01]  /*67dd0*/  ISETP.LT.AND P6, PT, R11, R103, !P6 ;  /* 0x000000670b00720c */ /* 0x000fe200077c1270 */
[----:B------:R-:W-:Y:S01]  /*67de0*/  IMAD.IADD R10, R0, 0x1, R149 ;  /* 0x00000001000a7824 */ /* 0x000fe200078e0295 */
[----:B----4-:R-:W4:Y:S01]  /*67df0*/  LDC R101, c[0x0][0x228] ;  /* 0x00008a00ff657b82 */ /* 0x010f220000000800 */
[----:B-1----:R-:W4:Y:S04]  /*67e00*/  LDL.LU R235, [R1+0xd40] ;  /* 0x000d400001eb7983 */ /* 0x002f280000300800 */
[----:B------:R-:W4:Y:S01]  /*67e10*/  LDL.LU R103, [R1+0x980] ;  /* 0x0009800001677983 */ /* 0x000f220000300800 */
[----:B------:R-:W-:Y:S01]  /*67e20*/  ISETP.LT.AND P2, PT, R9, R228, !P3 ;  /* 0x000000e40900720c */ /* 0x000fe20005f41270 */
[C---:B------:R-:W-:Y:S01]  /*67e30*/  IMAD.IADD R0, R10.reuse, 0x1, R229 ;  /* 0x000000010a007824 */ /* 0x040fe200078e02e5 */
[----:B------:R-:W1:Y:S01]  /*67e40*/  LDC.64 R148, c[0x0][0x228] ;  /* 0x00008a00ff947b82 */ /* 0x000e620000000a00 */
[C---:B------:R-:W-:Y:S01]  /*67e50*/  IMAD.WIDE R228, R10.reuse, 0x4, R2 ;  /* 0x000000040ae47825 */ /* 0x040fe200078e0202 */
[----:B--2---:R-:W2:Y:S03]  /*67e60*/  LDL.LU R246, [R1+0x984] ;  /* 0x0009840001f67983 */ /* 0x004ea60000300800 */
[----:B------:R-:W-:Y:S01]  /*67e70*/  IMAD.WIDE R242, R10, 0x4, R4 ;  /* 0x000000040af27825 */ /* 0x000fe200078e0204 */
[----:B------:R-:W-:Y:S01]  /*67e80*/  IADD3 R10, R7, 0xc2, RZ ;  /* 0x000000c2070a7810 */ /* 0x000fe20007ffe0ff */
[----:B---3--:R3:W-:Y:S01]  /*67e90*/  @P5 STG.E desc[UR60][R228.64], R233 ;  /* 0x000000e9e4005986 */ /* 0x0087e2000c10193c */
[----:B------:R-:W1:Y:S01]  /*67ea0*/  LDC R151, c[0x0][0x228] ;  /* 0x00008a00ff977b82 */ /* 0x000e620000000800 */
[----:B------:R-:W-:-:S02]  /*67eb0*/  IMAD.WIDE R244, R0, 0x4, R2 ;  /* 0x0000000400f47825 */ /* 0x000fc400078e0202 */
[----:B------:R3:W-:Y:S01]  /*67ec0*/  @P6 STG.E desc[UR60][R242.64], R252 ;  /* 0x000000fcf2006986 */ /* 0x0007e2000c10193c */
[----:B------:R-:W-:-:S03]  /*67ed0*/  ISETP.GE.AND P6, PT, R10, R241, PT ;  /* 0x000000f10a00720c */ /* 0x000fc60003fc6270 */
[----:B---3--:R-:W3:Y:S04]  /*67ee0*/  LDL.LU R233, [R1+0xd44] ;  /* 0x000d440001e97983 */ /* 0x008ee80000300800 */
[----:B------:R-:W3:Y:S04]  /*67ef0*/  LDL.LU R247, [R1+0x584] ;  /* 0x0005840001f77983 */ /* 0x000ee80000300800 */
[----:B------:R-:W3:Y:S04]  /*67f00*/  LDL.LU R239, [R1+0xd48] ;  /* 0x000d480001ef7983 */ /* 0x000ee80000300800 */
[----:B------:R-:W3:Y:S04]  /*67f10*/  LDL.LU R252, [R1+0x18c] ;  /* 0x00018c0001fc7983 */ /* 0x000ee80000300800 */
[----:B------:R-:W3:Y:S04]  /*67f20*/  LDL.LU R241, [R1+0x58c] ;  /* 0x00058c0001f17983 */ /* 0x000ee80000300800 */
[----:B----4-:R4:W-:Y:S04]  /*67f30*/  @P2 STG.E desc[UR60][R244.64], R103 ;  /* 0x00000067f4002986 */ /* 0x0109e8000c10193c */
[----:B----4-:R-:W4:Y:S04]  /*67f40*/  LDL.LU R244, [R1+0x580] ;  /* 0x0005800001f47983 */ /* 0x010f280000300800 */
[----:B------:R-:W2:Y:S01]  /*67f50*/  LDL.LU R245, [R1+0x180] ;  /* 0x0001800001f57983 */ /* 0x000ea20000300800 */
[----:B------:R-:W-:-:S05]  /*67f60*/  VIADD R6, R7, 0xc1 ;  /* 0x000000c107067836 */ /* 0x000fca0000000000 */
[----:B------:R-:W-:Y:S02]  /*67f70*/  ISETP.GE.AND P5, PT, R6, R237, PT ;  /* 0x000000ed0600720c */ /* 0x000fe40003fa6270 */
[----:B------:R-:W-:Y:S01]  /*67f80*/  ISETP.LT.AND P3, PT, R11, R227, !P3 ;  /* 0x000000e30b00720c */ /* 0x000fe20005f61270 */
[----:B------:R-:W-:Y:S01]  /*67f90*/  IMAD.WIDE R228, R0, 0x4, R4 ;  /* 0x0000000400e47825 */ /* 0x000fe200078e0204 */
[----:B------:R-:W-:Y:S01]  /*67fa0*/  ISETP.LT.AND P2, PT, R9, R102, !P5 ;  /* 0x000000660900720c */ /* 0x000fe20006f41270 */
[----:B------:R-:W3:Y:S01]  /*67fb0*/  LDC R227, c[0x0][0x248] ;  /* 0x00009200ffe37b82 */ /* 0x000ee20000000800 */
[----:B------:R-:W-:-:S07]  /*67fc0*/  ISETP.LT.AND P5, PT, R11, R101, !P5 ;  /* 0x000000650b00720c */ /* 0x000fce0006fa1270 */
[----:B------:R-:W3:Y:S01]  /*67fd0*/  LDC R101, c[0x0][0x228] ;  /* 0x00008a00ff657b82 */ /* 0x000ee20000000800 */
[----:B------:R-:W-:Y:S01]  /*67fe0*/  IMAD.IADD R10, R0, 0x1, R225 ;  /* 0x00000001000a7824 */ /* 0x000fe200078e02e1 */
[----:B------:R1:W-:Y:S01]  /*67ff0*/  @P3 STG.E desc[UR60][R228.64], R235 ;  /* 0x000000ebe4003986 */ /* 0x0003e2000c10193c */
[----:B------:R-:W-:Y:S02]  /*68000*/  VIADD R6, R7, 0xc4 ;  /* 0x000000c407067836 */ /* 0x000fe40000000000 */
[----:B------:R-:W-:-:S03]  /*68010*/  IMAD.WIDE R242, R10, 0x4, R4 ;  /* 0x000000040af27825 */ /* 0x000fc600078e0204 */
[----:B------:R-:W3:Y:S01]  /*68020*/  LDC.64 R102, c[0x0][0x228] ;  /* 0x00008a00ff667b82 */ /* 0x000ee20000000a00 */
[----:B-1----:R-:W-:-:S07]  /*68030*/  IMAD.WIDE R228, R10, 0x4, R2 ;  /* 0x000000040ae47825 */ /* 0x002fce00078e0202 */
[----:B------:R-:W1:Y:S08]  /*68040*/  LDC R235, c[0x0][0x228] ;  /* 0x00008a00ffeb7b82 */ /* 0x000e700000000800 */
[----:B------:R-:W1:Y:S01]  /*68050*/  LDC R237, c[0x0][0x248] ;  /* 0x00009200ffed7b82 */ /* 0x000e620000000800 */
[----:B----4-:R-:W-:Y:S01]  /*68060*/  @P2 STG.E desc[UR60][R228.64], R244 ;  /* 0x000000f4e4002986 */ /* 0x010fe2000c10193c */
[----:B------:R-:W-:-:S03]  /*68070*/  ISETP.GE.AND P2, PT, R6, R149, PT ;  /* 0x000000950600720c */ /* 0x000fc60003f46270 */
[----:B--2---:R2:W-:Y:S01]  /*68080*/  @P5 STG.E desc[UR60][R242.64], R245 ;  /* 0x000000f5f2005986 */ /* 0x0045e2000c10193c */
[----:B------:R-:W-:Y:S02]  /*68090*/  ISETP.LT.AND P5, PT, R9, R230, !P4 ;  /* 0x000000e60900720c */ /* 0x000fe400067a1270 */
[----:B---3--:R-:W-:Y:S01]  /*680a0*/  ISETP.LT.AND P4, PT, R11, R101, !P4 ;  /* 0x000000650b00720c */ /* 0x008fe20006781270 */
[----:B------:R-:W3:Y:S04]  /*680b0*/  LDL.LU R149, [R1+0x988] ;  /* 0x0009880001957983 */ /* 0x000ee80000300800 */
[----:B------:R-:W4:Y:S01]  /*680c0*/  LDL.LU R101, [R1+0x184] ;  /* 0x0001840001657983 */ /* 0x000f220000300800 */
[----:B------:R-:W-:Y:S01]  /*680d0*/  ISETP.LT.AND P3, PT, R9, R224, !P6 ;  /* 0x000000e00900720c */ /* 0x000fe20007761270 */
[----:B------:R-:W-:Y:S01]  /*680e0*/  IMAD.IADD R0, R10, 0x1, R231 ;  /* 0x000000010a007824 */ /* 0x000fe200078e02e7 */
[----:B------:R-:W-:Y:S01]  /*680f0*/  ISETP.LT.AND P6, PT, R11, R151, !P6 ;  /* 0x000000970b00720c */ /* 0x000fe200077c1270 */
[----:B------:R-:W1:Y:S02]  /*68100*/  LDC.64 R224, c[0x0][0x228] ;  /* 0x00008a00ffe07b82 */ /* 0x000e640000000a00 */
[----:B--2---:R-:W-:Y:S01]  /*68110*/  IMAD.WIDE R242, R0, 0x4, R2 ;  /* 0x0000000400f27825 */ /* 0x004fe200078e0202 */
[----:B------:R-:W-:-:S03]  /*68120*/  IADD3 R6, R7, 0xc9, RZ ;  /* 0x000000c907067810 */ /* 0x000fc60007ffe0ff */
[----:B------:R-:W-:Y:S02]  /*68130*/  IMAD.WIDE R230, R0, 0x4, R4 ;  /* 0x0000000400e67825 */ /* 0x000fe400078e0204 */
[----:B------:R-:W2:Y:S02]  /*68140*/  LDC.64 R228, c[0x0][0x228] ;  /* 0x00008a00ffe47b82 */ /* 0x000ea40000000a00 */
[----:B------:R1:W-:Y:S01]  /*68150*/  @P3 STG.E desc[UR60][R242.64], R246 ;  /* 0x000000f6f2003986 */ /* 0x0003e2000c10193c */
[----:B------:R-:W-:Y:S01]  /*68160*/  ISETP.GE.AND P3, PT, R6, R103, PT ;  /* 0x000000670600720c */ /* 0x000fe20003f66270 */
[----:B------:R-:W-:Y:S02]  /*68170*/  IMAD.IADD R6, R0, 0x1, R227 ;  /* 0x0000000100067824 */ /* 0x000fe400078e02e3 */
[----:B------:R-:W-:Y:S01]  /*68180*/  @P6 STG.E desc[UR60][R230.64], R233 ;  /* 0x000000e9e6006986 */ /* 0x000fe2000c10193c */
[----:B------:R-:W-:Y:S01]  /*68190*/  ISETP.LT.AND P6, PT, R9, R226, !P2 ;  /* 0x000000e20900720c */ /* 0x000fe200057c1270 */
[----:B------:R-:W-:Y:S01]  /*681a0*/  VIADD R10, R7, 0xc6 ;  /* 0x000000c6070a7836 */ /* 0x000fe20000000000 */
[----:B-1----:R-:W-:Y:S01]  /*681b0*/  ISETP.LT.AND P2, PT, R11, R235, !P2 ;  /* 0x000000eb0b00720c */ /* 0x002fe20005741270 */
[C---:B------:R-:W-:Y:S01]  /*681c0*/  IMAD.WIDE R226, R6.reuse, 0x4, R2 ;  /* 0x0000000406e27825 */ /* 0x040fe200078e0202 */
[----:B------:R-:W1:Y:S03]  /*681d0*/  LDC R151, c[0x0][0x248] ;  /* 0x00009200ff977b82 */ /* 0x000e660000000800 */
[C---:B------:R-:W-:Y:S01]  /*681e0*/  IMAD.IADD R0, R6.reuse, 0x1, R237 ;  /* 0x0000000106007824 */ /* 0x040fe200078e02ed */
[----:B------:R2:W-:Y:S01]  /*681f0*/  @P5 STG.E desc[UR60][R226.64], R247 ;  /* 0x000000f7e2005986 */ /* 0x0005e2000c10193c */
[----:B------:R-:W-:-:S03]  /*68200*/  IMAD.WIDE R242, R6, 0x4, R4 ;  /* 0x0000000406f27825 */ /* 0x000fc600078e0204 */
[----:B------:R-:W3:Y:S01]  /*68210*/  LDL.LU R237, [R1+0xd4c] ;  /* 0x000d4c0001ed7983 */ /* 0x000ee20000300800 */
[----:B------:R-:W-:Y:S01]  /*68220*/  IMAD.WIDE R244, R0, 0x4, R2 ;  /* 0x0000000400f47825 */ /* 0x000fe200078e0202 */
[----:B------:R-:W-:Y:S01]  /*68230*/  ISETP.GE.AND P5, PT, R10, R225, PT ;  /* 0x000000e10a00720c */ /* 0x000fe20003fa6270 */
[----:B------:R-:W1:Y:S01]  /*68240*/  LDC R103, c[0x0][0x228] ;  /* 0x00008a00ff677b82 */ /* 0x000e620000000800 */
[----:B------:R-:W3:Y:S01]  /*68250*/  LDL.LU R225, [R1+0x98c] ;  /* 0x00098c0001e17983 */ /* 0x000ee20000300800 */
[----:B--2---:R-:W-:-:S06]  /*68260*/  IMAD.WIDE R246, R0, 0x4, R4 ;  /* 0x0000000400f67825 */ /* 0x004fcc00078e0204 */
[----:B------:R-:W2:Y:S08]  /*68270*/  LDC R235, c[0x0][0x248] ;  /* 0x00009200ffeb7b82 */ /* 0x000eb00000000800 */
[----:B------:R-:W2:Y:S08]  /*68280*/  LDC.64 R226, c[0x0][0x228] ;  /* 0x00008a00ffe27b82 */ /* 0x000eb00000000a00 */
[----:B------:R-:W2:Y:S08]  /*68290*/  LDC R233, c[0x0][0x228] ;  /* 0x00008a00ffe97b82 */ /* 0x000eb00000000800 */
[----:B------:R-:W2:Y:S01]  /*682a0*/  LDC.64 R230, c[0x0][0x228] ;  /* 0x00008a00ffe67b82 */ /* 0x000ea20000000a00 */
[----:B----4-:R4:W-:Y:S04]  /*682b0*/  @P4 STG.E desc[UR60][R242.64], R101 ;  /* 0x00000065f2004986 */ /* 0x0109e8000c10193c */
[----:B---3--:R-:W-:Y:S04]  /*682c0*/  @P6 STG.E desc[UR60][R244.64], R149 ;  /* 0x00000095f4006986 */ /* 0x008fe8000c10193c */
[----:B------:R3:W-:Y:S01]  /*682d0*/  @P2 STG.E desc[UR60][R246.64], R239 ;  /* 0x000000eff6002986 */ /* 0x0007e2000c10193c */
[----:B------:R-:W-:Y:S01]  /*682e0*/  IADD3 R6, R7, 0xc5, RZ ;  /* 0x000000c507067810 */ /* 0x000fe20007ffe0ff */
[----:B-1----:R-:W-:Y:S01]  /*682f0*/  IMAD.IADD R10, R0, 0x1, R151 ;  /* 0x00000001000a7824 */ /* 0x002fe200078e0297 */
[----:B----4-:R-:W1:Y:S01]  /*68300*/  LDC R101, c[0x0][0x228] ;  /* 0x00008a00ff657b82 */ /* 0x010e620000000800 */
[----:B---3--:R-:W3:Y:S07]  /*68310*/  LDL.LU R246, [R1+0x588] ;  /* 0x0005880001f67983 */ /* 0x008eee0000300800 */
[----:B------:R-:W4:Y:S01]  /*68320*/  LDC R149, c[0x0][0x248] ;  /* 0x00009200ff957b82 */ /* 0x000f220000000800 */
[----:B------:R-:W4:Y:S01]  /*68330*/  LDL.LU R247, [R1+0x188] ;  /* 0x0001880001f77983 */ /* 0x000f220000300800 */
[----:B------:R-:W-:-:S04]  /*68340*/  ISETP.GE.AND P4, PT, R6, R229, PT ;  /* 0x000000e50600720c */ /* 0x000fc80003f86270 */
[C---:B------:R-:W-:Y:S02]  /*68350*/  ISETP.LT.AND P2, PT, R9.reuse, R150, !P4 ;  /* 0x000000960900720c */ /* 0x040fe40006741270 */
[----:B------:R-:W-:Y:S01]  /*68360*/  ISETP.LT.AND P6, PT, R9, R238, !P5 ;  /* 0x000000ee0900720c */ /* 0x000fe20006fc1270 */
[C---:B------:R-:W-:Y:S01]  /*68370*/  IMAD.WIDE R238, R10.reuse, 0x4, R2 ;  /* 0x000000040aee7825 */ /* 0x040fe200078e0202 */
[----:B------:R-:W-:Y:S01]  /*68380*/  ISETP.LT.AND P4, PT, R11, R103, !P4 ;  /* 0x000000670b00720c */ /* 0x000fe20006781270 */
[----:B------:R-:W1:Y:S02]  /*68390*/  LDC R229, c[0x0][0x248] ;  /* 0x00009200ffe57b82 */ /* 0x000e640000000800 */
[C---:B--2---:R-:W-:Y:S02]  /*683a0*/  IMAD.IADD R0, R10.reuse, 0x1, R235 ;  /* 0x000000010a007824 */ /* 0x044fe400078e02eb */
[----:B------:R-:W2:Y:S01]  /*683b0*/  LDL.LU R235, [R1+0xd50] ;  /* 0x000d500001eb7983 */ /* 0x000ea20000300800 */
[----:B------:R-:W-:-:S03]  /*683c0*/  IMAD.WIDE R242, R10, 0x4, R4 ;  /* 0x000000040af27825 */ /* 0x000fc600078e0204 */
[----:B------:R-:W1:Y:S01]  /*683d0*/  LDC R103, c[0x0][0x228] ;  /* 0x00008a00ff677b82 */ /* 0x000e620000000800 */
[----:B------:R-:W-:Y:S02]  /*683e0*/  VIADD R6, R7, 0xc7 ;  /* 0x000000c707067836 */ /* 0x000fe40000000000 */
[----:B------:R-:W-:Y:S01]  /*683f0*/  IMAD.WIDE R244, R0, 0x4, R2 ;  /* 0x0000000400f47825 */ /* 0x000fe200078e0202 */
[----:B------:R-:W-:-:S04]  /*68400*/  ISETP.LT.AND P5, PT, R11, R233, !P5 ;  /* 0x000000e90b00720c */ /* 0x000fc80006fa1270 */
[----:B------:R-:W1:Y:S01]  /*68410*/  LDC.64 R150, c[0x0][0x228] ;  /* 0x00008a00ff967b82 */ /* 0x000e620000000a00 */
[----:B---3--:R3:W-:Y:S04]  /*68420*/  @P2 STG.E desc[UR60][R238.64], R246 ;  /* 0x000000f6ee002986 */ /* 0x0087e8000c10193c */
[----:B----4-:R4:W-:Y:S04]  /*68430*/  @P4 STG.E desc[UR60][R242.64], R247 ;  /* 0x000000f7f2004986 */ /* 0x0109e8000c10193c */
[----:B---3--:R-:W3:Y:S04]  /*68440*/  LDL.LU R246, [R1+0x990] ;  /* 0x0009900001f67983 */ /* 0x008ee80000300800 */
[----:B----4-:R-:W4:Y:S01]  /*68450*/  LDL.LU R247, [R1+0x190] ;  /* 0x0001900001f77983 */ /* 0x010f220000300800 */
[----:B------:R-:W-:-:S03]  /*68460*/  ISETP.GE.AND P2, PT, R6, R227, PT ;  /* 0x000000e30600720c */ /* 0x000fc60003f46270 */
[----:B------:R2:W-:Y:S01]  /*68470*/  @P6 STG.E desc[UR60][R244.64], R225 ;  /* 0x000000e1f4006986 */ /* 0x0005e2000c10193c */
[----:B------:R-:W-:Y:S02]  /*68480*/  ISETP.LT.AND P6, PT, R9, R232, !P2 ;  /* 0x000000e80900720c */ /* 0x000fe400057c1270 */
[----:B------:R-:W-:Y:S01]  /*68490*/  IADD3 R10, R7, 0xc8, RZ ;  /* 0x000000c8070a7810 */ /* 0x000fe20007ffe0ff */
[----:B------:R-:W2:Y:S01]  /*684a0*/  LDC.64 R232, c[0x0][0x228] ;  /* 0x00008a00ffe87b82 */ /* 0x000ea20000000a00 */
[----:B------:R-:W-:Y:S01]  /*684b0*/  IMAD.WIDE R238, R0, 0x4, R4 ;  /* 0x0000000400ee7825 */ /* 0x000fe200078e0204 */
[----:B-1----:R-:W-:-:S06]  /*684c0*/  ISETP.LT.AND P2, PT, R11, R101, !P2 ;  /* 0x000000650b00720c */ /* 0x002fcc0005741270 */
[----:B--2---:R-:W1:Y:S01]  /*684d0*/  LDC R225, c[0x0][0x248] ;  /* 0x00009200ffe17b82 */ /* 0x004e620000000800 */
[----:B------:R-:W-:Y:S01]  /*684e0*/  ISETP.GE.AND P4, PT, R10, R231, PT ;  /* 0x000000e70a00720c */ /* 0x000fe20003f86270 */
[----:B------:R-:W-:Y:S01]  /*684f0*/  IMAD.IADD R6, R0, 0x1, R149 ;  /* 0x0000000100067824 */ /* 0x000fe200078e0295 */
[----:B------:R2:W-:Y:S02]  /*68500*/  @P5 STG.E desc[UR60][R238.64], R237 ;  /* 0x000000edee005986 */ /* 0x0005e4000c10193c */
[----:B------:R-:W-:-:S03]  /*68510*/  ISETP.LT.AND P5, PT, R9, R236, !P4 ;  /* 0x000000ec0900720c */ /* 0x000fc600067a1270 */
[----:B------:R-:W3:Y:S01]  /*68520*/  LDC R227, c[0x0][0x228] ;  /* 0x00008a00ffe37b82 */ /* 0x000ee20000000800 */
[----:B------:R-:W-:Y:S01]  /*68530*/  IMAD.WIDE R242, R6, 0x4, R4 ;  /* 0x0000000406f27825 */ /* 0x000fe200078e0204 */
[----:B------:R-:W-:-:S06]  /*68540*/  ISETP.LT.AND P4, PT, R11, R103, !P4 ;  /* 0x000000670b00720c */ /* 0x000fcc0006781270 */
[----:B------:R-:W1:Y:S01]  /*68550*/  LDC R101, c[0x0][0x228] ;  /* 0x00008a00ff657b82 */ /* 0x000e620000000800 */
[----:B--2---:R-:W-:-:S07]  /*68560*/  IMAD.WIDE R238, R6, 0x4, R2 ;  /* 0x0000000406ee7825 */ /* 0x004fce00078e0202 */
[----:B------:R-:W2:Y:S01]  /*68570*/  LDC R231, c[0x0][0x248] ;  /* 0x00009200ffe77b82 */ /* 0x000ea20000000800 */
[----:B------:R-:W-:Y:S01]  /*68580*/  IMAD.IADD R0, R6, 0x1, R229 ;  /* 0x0000000106007824 */ /* 0x000fe200078e02e5 */
[----:B------:R1:W-:Y:S06]  /*68590*/  @P6 STG.E desc[UR60][R238.64], R241 ;  /* 0x000000f1ee006986 */ /* 0x0003ec000c10193c */
[----:B------:R-:W4:Y:S01]  /*685a0*/  LDC.64 R236, c[0x0][0x228] ;  /* 0x00008a00ffec7b82 */ /* 0x000f220000000a00 */
[----:B------:R1:W-:Y:S01]  /*685b0*/  @P2 STG.E desc[UR60][R242.64], R252 ;  /* 0x000000fcf2002986 */ /* 0x0003e2000c10193c */
[C---:B------:R-:W-:Y:S01]  /*685c0*/  VIADD R10, R7.reuse, 0xca ;  /* 0x000000ca070a7836 */ /* 0x040fe20000000000 */
[----:B------:R-:W-:-:S02]  /*685d0*/  IADD3 R6, R7, 0xcf, RZ ;  /* 0x000000cf07067810 */ /* 0x000fc40007ffe0ff */
[----:B------:R-:W-:Y:S01]  /*685e0*/  ISETP.LT.AND P2, PT, R9, R240, !P3 ;  /* 0x000000f00900720c */ /* 0x000fe20005f41270 */
[----:B-1----:R-:W-:Y:S01]  /*685f0*/  IMAD.WIDE R240, R0, 0x4, R4 ;  /* 0x0000000400f07825 */ /* 0x002fe200078e0204 */
[----:B------:R-:W-:Y:S01]  /*68600*/  ISETP.GE.AND P6, PT, R10, R151, PT ;  /* 0x000000970a00720c */ /* 0x000fe20003fc6270 */
[----:B------:R-:W1:Y:S01]  /*68610*/  LDC.64 R238, c[0x0][0x228] ;  /* 0x00008a00ffee7b82 */ /* 0x000e620000000a00 */
[----:B------:R-:W4:Y:S01]  /*68620*/  LDL.LU R151, [R1+0x994] ;  /* 0x0009940001977983 */ /* 0x000f220000300800 */
[----:B------:R-:W-:-:S03]  /*68630*/  IMAD.WIDE R242, R0, 0x4, R2 ;  /* 0x0000000400f27825 */ /* 0x000fc600078e0202 */
[----:B------:R-:W4:Y:S03]  /*68640*/  LDL.LU R252, [R1+0x59c] ;  /* 0x00059c0001fc7983 */ /* 0x000f260000300800 */
[----:B------:R-:W1:Y:S01]  /*68650*/  LDC R103, c[0x0][0x228] ;  /* 0x00008a00ff677b82 */ /* 0x000e620000000800 */
[----:B------:R3:W-:Y:S01]  /*68660*/  @P5 STG.E desc[UR60][R242.64], R235 ;  /* 0x000000ebf2005986 */ /* 0x0007e2000c10193c */
[----:B------:R-:W-:Y:S01]  /*68670*/  ISETP.GE.AND P5, PT, R6, R233, PT ;  /* 0x000000e90600720c */ /* 0x000fe20003fa6270 */
[----:B------:R-:W-:Y:S02]  /*68680*/  IMAD.IADD R6, R0, 0x1, R225 ;  /* 0x0000000100067824 */ /* 0x000fe400078e02e1 */
[----:B------:R-:W-:Y:S01]  /*68690*/  VIADD R10, R7, 0xcc ;  /* 0x000000cc070a7836 */ /* 0x000fe20000000000 */
[----:B------:R-:W4:Y:S01]  /*686a0*/  LDL.LU R233, [R1+0xd58] ;  /* 0x000d580001e97983 */ /* 0x000f220000300800 */
[----:B------:R-:W-:Y:S01]  /*686b0*/  ISETP.LT.AND P3, PT, R11, R101, !P3 ;  /* 0x000000650b00720c */ /* 0x000fe20005f61270 */
[C---:B--2---:R-:W-:Y:S01]  /*686c0*/  IMAD.IADD R0, R6.reuse, 0x1, R231 ;  /* 0x0000000106007824 */ /* 0x044fe200078e02e7 */
[----:B------:R-:W2:Y:S08]  /*686d0*/  LDC R225, c[0x0][0x228] ;  /* 0x00008a00ffe17b82 */ /* 0x000eb00000000800 */
[----:B------:R-:W2:Y:S08]  /*686e0*/  LDC R149, c[0x0][0x248] ;  /* 0x00009200ff957b82 */ /* 0x000eb00000000800 */
[----:B------:R-:W2:Y:S01]  /*686f0*/  LDC R229, c[0x0][0x248] ;  /* 0x00009200ffe57b82 */ /* 0x000ea20000000800 */
[----:B---3--:R3:W-:Y:S01]  /*68700*/  @P4 STG.E desc[UR60][R240.64], R246 ;  /* 0x000000f6f0004986 */ /* 0x0087e2000c10193c */
[----:B------:R-:W-:Y:S01]  /*68710*/  ISETP.LT.AND P4, PT, R9, R234, !P6 ;  /* 0x000000ea0900720c */ /* 0x000fe20007781270 */
[----:B------:R-:W-:Y:S01]  /*68720*/  IMAD.WIDE R234, R6, 0x4, R2 ;  /* 0x0000000406ea7825 */ /* 0x000fe200078e0202 */
[----:B------:R-:W-:-:S02]  /*68730*/  ISETP.LT.AND P6, PT, R11, R227, !P6 ;  /* 0x000000e30b00720c */ /* 0x000fc400077c1270 */
[----:B------:R-:W2:Y:S04]  /*68740*/  LDL.LU R227, [R1+0xd54] ;  /* 0x000d540001e37983 */ /* 0x000ea80000300800 */
[----:B----4-:R4:W-:Y:S01]  /*68750*/  @P2 STG.E desc[UR60][R234.64], R247 ;  /* 0x000000f7ea002986 */ /* 0x0109e2000c10193c */
[----:B------:R-:W-:Y:S01]  /*68760*/  ISETP.GE.AND P2, PT, R10, R237, PT ;  /* 0x000000ed0a00720c */ /* 0x000fe20003f46270 */
[----:B------:R-:W-:Y:S01]  /*68770*/  IMAD.WIDE R242, R6, 0x4, R4 ;  /* 0x0000000406f27825 */ /* 0x000fe200078e0204 */
[----:B---3--:R-:W3:Y:S01]  /*68780*/  LDC.64 R240, c[0x0][0x228] ;  /* 0x00008a00fff07b82 */ /* 0x008ee20000000a00 */
[----:B------:R-:W3:Y:S04]  /*68790*/  LDL.LU R101, [R1+0x194] ;  /* 0x0001940001657983 */ /* 0x000ee80000300800 */
[----:B------:R-:W3:Y:S04]  /*687a0*/  LDL.LU R231, [R1+0x598] ;  /* 0x0005980001e77983 */ /* 0x000ee80000300800 */
[----:B------:R-:W2:Y:S01]  /*687b0*/  LDL.LU R237, [R1+0x590] ;  /* 0x0005900001ed7983 */ /* 0x000ea20000300800 */
[----:B------:R-:W-:Y:S01]  /*687c0*/  IADD3 R6, R7, 0xcb, RZ ;  /* 0x000000cb07067810 */ /* 0x000fe20007ffe0ff */
[C---:B------:R-:W-:Y:S01]  /*687d0*/  IMAD.WIDE R244, R0.reuse, 0x4, R2 ;  /* 0x0000000400f47825 */ /* 0x040fe200078e0202 */
[----:B----4-:R-:W4:Y:S03]  /*687e0*/  LDC.64 R234, c[0x0][0x228] ;  /* 0x00008a00ffea7b82 */ /* 0x010f260000000a00 */
[----:B------:R-:W-:Y:S01]  /*687f0*/  IMAD.WIDE R246, R0, 0x4, R4 ;  /* 0x0000000400f67825 */ /* 0x000fe200078e0204 */
[----:B--2---:R2:W-:Y:S01]  /*68800*/  @P3 STG.E desc[UR60][R242.64], R237 ;  /* 0x000000edf2003986 */ /* 0x0045e2000c10193c */
[----:B-1----:R-:W-:-:S03]  /*68810*/  ISETP.GE.AND P3, PT, R6, R239, PT ;  /* 0x000000ef0600720c */ /* 0x002fc60003f66270 */
[----:B------:R-:W4:Y:S04]  /*68820*/  LDL.LU R239, [R1+0x9a0] ;  /* 0x0009a00001ef7983 */ /* 0x000f280000300800 */
[----:B------:R1:W-:Y:S01]  /*68830*/  @P4 STG.E desc[UR60][R244.64], R227 ;  /* 0x000000e3f4004986 */ /* 0x0003e2000c10193c */
[----:B------:R-:W-:-:S03]  /*68840*/  ISETP.LT.AND P4, PT, R9, R228, !P2 ;  /* 0x000000e40900720c */ /* 0x000fc60005781270 */
[----:B------:R3:W-:Y:S01]  /*68850*/  @P6 STG.E desc[UR60][R246.64], R151 ;  /* 0x00000097f6006986 */ /* 0x0007e2000c10193c */
[----:B------:R-:W-:-:S03]  /*68860*/  ISETP.LT.AND P2, PT, R11, R225, !P2 ;  /* 0x000000e10b00720c */ /* 0x000fc60005741270 */
[----:B--2---:R-:W2:Y:S01]  /*68870*/  LDL.LU R237, [R1+0x998] ;  /* 0x0009980001ed7983 */ /* 0x004ea20000300800 */
[----:B------:R-:W-:Y:S02]  /*68880*/  IMAD.IADD R10, R0, 0x1, R149 ;  /* 0x00000001000a7824 */ /* 0x000fe400078e0295 */
[----:B------:R-:W-:Y:S01]  /*68890*/  VIADD R6, R7, 0xcd ;  /* 0x000000cd07067836 */ /* 0x000fe20000000000 */
[----:B-1----:R-:W1:Y:S01]  /*688a0*/  LDC R227, c[0x0][0x248] ;  /* 0x00009200ffe37b82 */ /* 0x002e620000000800 */
[----:B---3--:R-:W3:Y:S04]  /*688b0*/  LDL.LU R246, [R1+0x99c] ;  /* 0x00099c0001f67983 */ /* 0x008ee80000300800 */
[----:B------:R-:W3:Y:S03]  /*688c0*/  LDL.LU R247, [R1+0x19c] ;  /* 0x00019c0001f77983 */ /* 0x000ee60000300800 */
[----:B------:R-:W1:Y:S01]  /*688d0*/  LDC R151, c[0x0][0x248] ;  /* 0x00009200ff977b82 */ /* 0x000e620000000800 */
[----:B------:R-:W4:Y:S01]  /*688e0*/  LDL.LU R225, [R1+0x594] ;  /* 0x0005940001e17983 */ /* 0x000f220000300800 */
[----:B------:R-:W-:-:S02]  /*688f0*/  ISETP.LT.AND P6, PT, R9, R148, !P3 ;  /* 0x000000940900720c */ /* 0x000fc40005fc1270 */
[----:B------:R-:W-:Y:S01]  /*68900*/  ISETP.LT.AND P3, PT, R11, R103, !P3 ;  /* 0x000000670b00720c */ /* 0x000fe20005f61270 */
[----:B------:R-:W-:-:S03]  /*68910*/  IMAD.IADD R0, R10, 0x1, R229 ;  /* 0x000000010a007824 */ /* 0x000fc600078e02e5 */
[----:B------:R-:W3:Y:S01]  /*68920*/  LDC.64 R148, c[0x0][0x228] ;  /* 0x00008a00ff947b82 */ /* 0x000ee20000000a00 */
[----:B------:R-:W-:-:S04]  /*68930*/  IMAD.WIDE R228, R10, 0x4, R2 ;  /* 0x000000040ae47825 */ /* 0x000fc800078e0202 */
[----:B------:R-:W-:Y:S01]  /*68940*/  IMAD.WIDE R242, R10, 0x4, R4 ;  /* 0x000000040af27825 */ /* 0x000fe200078e0204 */
[----:B------:R-:W-:Y:S02]  /*68950*/  IADD3 R10, R7, 0xce, RZ ;  /* 0x000000ce070a7810 */ /* 0x000fe40007ffe0ff */
[----:B------:R-:W2:Y:S01]  /*68960*/  LDC R103, c[0x0][0x228] ;  /* 0x00008a00ff677b82 */ /* 0x000ea20000000800 */
[----:B------:R-:W-:Y:S01]  /*68970*/  IMAD.WIDE R244, R0, 0x4, R2 ;  /* 0x0000000400f47825 */ /* 0x000fe200078e0202 */
[----:B------:R1:W-:Y:S06]  /*68980*/  @P6 STG.E desc[UR60][R228.64], R101 ;  /* 0x00000065e4006986 */ /* 0x0003ec000c10193c */
[----:B-1----:R-:W1:Y:S01]  /*68990*/  LDC R101, c[0x0][0x228] ;  /* 0x00008a00ff657b82 */ /* 0x002e620000000800 */
[----:B----4-:R-:W-:Y:S01]  /*689a0*/  @P3 STG.E desc[UR60][R242.64], R225 ;  /* 0x000000e1f2003986 */ /* 0x010fe2000c10193c */
[----:B------:R-:W-:-:S03]  /*689b0*/  ISETP.GE.AND P3, PT, R10, R241, PT ;  /* 0x000000f10a00720c */ /* 0x000fc60003f66270 */
[----:B------:R-:W4:Y:S04]  /*689c0*/  LDL.LU R241, [R1+0xd5c] ;  /* 0x000d5c0001f17983 */ /* 0x000f280000300800 */
[----:B------:R1:W-:Y:S04]  /*689d0*/  @P4 STG.E desc[UR60][R244.64], R233 ;  /* 0x000000e9f4004986 */ /* 0x0003e8000c10193c */
[----:B-1----:R-:W3:Y:S01]  /*689e0*/  LDL.LU R245, [R1+0x198] ;  /* 0x0001980001f57983 */ /* 0x002ee20000300800 */
[----:B------:R-:W-:Y:S01]  /*689f0*/  ISETP.GE.AND P6, PT, R6, R235, PT ;  /* 0x000000eb0600720c */ /* 0x000fe20003fc6270 */
[----:B------:R-:W-:Y:S01]  /*68a00*/  IMAD.WIDE R228, R0, 0x4, R4 ;  /* 0x0000000400e47825 */ /* 0x000fe200078e0204 */
[----:B------:R-:W1:Y:S02]  /*68a10*/  LDC R233, c[0x0][0x248] ;  /* 0x00009200ffe97b82 */ /* 0x000e640000000800 */
[----:B------:R-:W-:-:S02]  /*68a20*/  ISETP.LT.AND P4, PT, R9, R224, !P6 ;  /* 0x000000e00900720c */ /* 0x000fc40007781270 */
[----:B------:R-:W-:-:S04]  /*68a30*/  ISETP.LT.AND P6, PT, R11, R101, !P6 ;  /* 0x000000650b00720c */ /* 0x000fc800077c1270 */
[----:B------:R-:W1:Y:S01]  /*68a40*/  LDC.64 R224, c[0x0][0x228] ;  /* 0x00008a00ffe07b82 */ /* 0x000e620000000a00 */
[----:B------:R-:W-:Y:S01]  /*68a50*/  IMAD.IADD R10, R0, 0x1, R151 ;  /* 0x00000001000a7824 */ /* 0x000fe200078e0297 */
[----:B--2---:R2:W-:Y:S01]  /*68a60*/  @P2 STG.E desc[UR60][R228.64], R237 ;  /* 0x000000ede4002986 */ /* 0x0045e2000c10193c */
[----:B------:R-:W-:Y:S02]  /*68a70*/  ISETP.LT.AND P2, PT, R9, R226, !P3 ;  /* 0x000000e20900720c */ /* 0x000fe40005f41270 */
[----:B------:R-:W-:-:S03]  /*68a80*/  IMAD.WIDE R242, R10, 0x4, R4 ;  /* 0x000000040af27825 */ /* 0x000fc600078e0204 */
[----:B------:R-:W1:Y:S01]  /*68a90*/  LDC R235, c[0x0][0x228] ;  /* 0x00008a00ffeb7b82 */ /* 0x000e620000000800 */
[----:B------:R-:W-:Y:S02]  /*68aa0*/  VIADD R6, R7, 0xd0 ;  /* 0x000000d007067836 */ /* 0x000fe40000000000 */
[C---:B------:R-:W-:Y:S02]  /*68ab0*/  IMAD.IADD R0, R10.reuse, 0x1, R227 ;  /* 0x000000010a007824 */ /* 0x040fe400078e02e3 */
[----:B--2---:R-:W-:-:S03]  /*68ac0*/  IMAD.WIDE R228, R10, 0x4, R2 ;  /* 0x000000040ae47825 */ /* 0x004fc600078e0202 */
[----:B------:R-:W2:Y:S01]  /*68ad0*/  LDC R101, c[0x0][0x228] ;  /* 0x00008a00ff657b82 */ /* 0x000ea20000000800 */
[----:B------:R-:W-:-:S07]  /*68ae0*/  ISETP.LT.AND P3, PT, R11, R103, !P3 ;  /* 0x000000670b00720c */ /* 0x000fce0005f61270 */
[----:B------:R-:W2:Y:S08]  /*68af0*/  LDC R237, c[0x0][0x248] ;  /* 0x00009200ffed7b82 */ /* 0x000eb00000000800 */
[----:B------:R-:W2:Y:S08]  /*68b00*/  LDC.64 R226, c[0x0][0x228] ;  /* 0x00008a00ffe27b82 */ /* 0x000eb00000000a00 */
[----:B------:R-:W2:Y:S01]  /*68b10*/  LDC R151, c[0x0][0x248] ;  /* 0x00009200ff977b82 */ /* 0x000ea20000000800 */
[----:B---3--:R3:W-:Y:S01]  /*68b20*/  @P4 STG.E desc[UR60][R228.64], R245 ;  /* 0x000000f5e4004986 */ /* 0x0087e2000c10193c */
[----:B------:R-:W-:-:S03]  /*68b30*/  ISETP.GE.AND P4, PT, R6, R149, PT ;  /* 0x000000950600720c */ /* 0x000fc60003f86270 */
[----:B------:R1:W-:Y:S01]  /*68b40*/  @P6 STG.E desc[UR60][R242.64], R231 ;  /* 0x000000e7f2006986 */ /* 0x0003e2000c10193c */
[C---:B------:R-:W-:Y:S01]  /*68b50*/  IADD3 R6, R7.reuse, 0xd5, RZ ;  /* 0x000000d507067810 */ /* 0x040fe20007ffe0ff */
[----:B------:R-:W-:Y:S01]  /*68b60*/  VIADD R10, R7, 0xd2 ;  /* 0x000000d2070a7836 */ /* 0x000fe20000000000 */
[----:B------:R-:W2:Y:S08]  /*68b70*/  LDC R149, c[0x0][0x228] ;  /* 0x00008a00ff957b82 */ /* 0x000eb00000000800 */
[----:B---3--:R-:W3:Y:S01]  /*68b80*/  LDC.64 R228, c[0x0][0x228] ;  /* 0x00008a00ffe47b82 */ /* 0x008ee20000000a00 */
[----:B-1----:R-:W-:-:S05]  /*68b90*/  IMAD.WIDE R242, R0, 0x4, R2 ;  /* 0x0000000400f27825 */ /* 0x002fca00078e0202 */
[----:B----4-:R1:W-:Y:S01]  /*68ba0*/  @P2 STG.E desc[UR60][R242.64], R241 ;  /* 0x000000f1f2002986 */ /* 0x0103e2000c10193c */
[----:B------:R-:W-:-:S03]  /*68bb0*/  ISETP.GE.AND P2, PT, R6, R225, PT ;  /* 0x000000e10600720c */ /* 0x000fc60003f46270 */
[----:B------:R-:W4:Y:S01]  /*68bc0*/  LDL.LU R225, [R1+0xd60] ;  /* 0x000d600001e17983 */ /* 0x000f220000300800 */
[----:B------:R-:W-:Y:S01]  /*68bd0*/  ISETP.LT.AND P6, PT, R9, R230, !P5 ;  /* 0x000000e60900720c */ /* 0x000fe20006fc1270 */
[----:B------:R-:W-:-:S04]  /*68be0*/  IMAD.WIDE R230, R0, 0x4, R4 ;  /* 0x0000000400e67825 */ /* 0x000fc800078e0204 */
[----:B------:R-:W-:Y:S01]  /*68bf0*/  IMAD.IADD R6, R0, 0x1, R233 ;  /* 0x0000000100067824 */ /* 0x000fe200078e02e9 */
[----:B------:R1:W-:Y:S01]  /*68c00*/  @P3 STG.E desc[UR60][R230.64], R246 ;  /* 0x000000f6e6003986 */ /* 0x0003e2000c10193c */
[----:B------:R-:W-:Y:S01]  /*68c10*/  ISETP.LT.AND P3, PT, R9, R102, !P4 ;  /* 0x000000660900720c */ /* 0x000fe20006761270 */
[----:B------:R-:W3:Y:S01]  /*68c20*/  LDC R233, c[0x0][0x228] ;  /* 0x00008a00ffe97b82 */ /* 0x000ee20000000800 */
[----:B------:R-:W-:-:S07]  /*68c30*/  ISETP.LT.AND P4, PT, R11, R235, !P4 ;  /* 0x000000eb0b00720c */ /* 0x000fce0006781270 */
[----:B------:R-:W3:Y:S01]  /*68c40*/  LDC R235, c[0x0][0x248] ;  /* 0x00009200ffeb7b82 */ /* 0x000ee20000000800 */
[----:B--2---:R-:W-:Y:S01]  /*68c50*/  ISETP.LT.AND P5, PT, R11, R101, !P5 ;  /* 0x000000650b00720c */ /* 0x004fe20006fa1270 */
[C---:B------:R-:W-:Y:S01]  /*68c60*/  IMAD.WIDE R102, R6.reuse, 0x4, R2 ;  /* 0x0000000406667825 */ /* 0x040fe200078e0202 */
[----:B------:R-:W2:Y:S03]  /*68c70*/  LDL.LU R101, [R1+0xd70] ;  /* 0x000d700001657983 */ /* 0x000ea60000300800 */
[C---:B------:R-:W-:Y:S01]  /*68c80*/  IMAD.IADD R0, R6.reuse, 0x1, R237 ;  /* 0x0000000106007824 */ /* 0x040fe200078e02ed */
[----:B------:R1:W-:Y:S02]  /*68c90*/  @P6 STG.E desc[UR60][R102.64], R247 ;  /* 0x000000f766006986 */ /* 0x0003e4000c10193c */
[----:B-1----:R-:W-:Y:S01]  /*68ca0*/  IMAD.WIDE R242, R6, 0x4, R4 ;  /* 0x0000000406f27825 */ /* 0x002fe200078e0204 */
[----:B------:R-:W-:Y:S01]  /*68cb0*/  ISETP.GE.AND P6, PT, R10, R227, PT ;  /* 0x000000e30a00720c */ /* 0x000fe20003fc6270 */
[----:B------:R-:W1:Y:S01]  /*68cc0*/  LDC.64 R230, c[0x0][0x228] ;  /* 0x00008a00ffe67b82 */ /* 0x000e620000000a00 */
[----:B------:R-:W2:Y:S01]  /*68cd0*/  LDL.LU R237, [R1+0xd64] ;  /* 0x000d640001ed7983 */ /* 0x000ea20000300800 */
[----:B------:R-:W-:-:S03]  /*68ce0*/  IMAD.WIDE R244, R0, 0x4, R2 ;  /* 0x0000000400f47825 */ /* 0x000fc600078e0202 */
[----:B------:R3:W-:Y:S01]  /*68cf0*/  @P5 STG.E desc[UR60][R242.64], R252 ;  /* 0x000000fcf2005986 */ /* 0x0007e2000c10193c */
[----:B------:R-:W-:-:S03]  /*68d00*/  IMAD.WIDE R246, R0, 0x4, R4 ;  /* 0x0000000400f67825 */ /* 0x000fc600078e0204 */
[----:B------:R-:W2:Y:S01]  /*68d10*/  LDL.LU R241, [R1+0x5a4] ;  /* 0x0005a40001f17983 */ /* 0x000ea20000300800 */
[----:B------:R-:W1:Y:S01]  /*68d20*/  LDC.64 R102, c[0x0][0x228] ;  /* 0x00008a00ff667b82 */ /* 0x000e620000000a00 */
[----:B------:R-:W-:Y:S02]  /*68d30*/  IMAD.IADD R10, R0, 0x1, R151 ;  /* 0x00000001000a7824 */ /* 0x000fe400078e0297 */
[----:B---3--:R-:W3:Y:S02]  /*68d40*/  LDL.LU R252, [R1+0x5ac] ;  /* 0x0005ac0001fc7983 */ /* 0x008ee40000300800 */
[----:B------:R-:W-:Y:S02]  /*68d50*/  IMAD.IADD R0, R10, 0x1, R235 ;  /* 0x000000010a007824 */ /* 0x000fe400078e02eb */
[----:B------:R-:W3:Y:S04]  /*68d60*/  LDL.LU R227, [R1+0x9a4] ;  /* 0x0009a40001e37983 */ /* 0x000ee80000300800 */
[----:B----4-:R4:W-:Y:S01]  /*68d70*/  @P3 STG.E desc[UR60][R244.64], R225 ;  /* 0x000000e1f4003986 */ /* 0x0109e2000c10193c */
[----:B------:R-:W-:-:S03]  /*68d80*/  ISETP.LT.AND P3, PT, R9, R238, !P6 ;  /* 0x000000ee0900720c */ /* 0x000fc60007761270 */
[----:B------:R1:W-:Y:S01]  /*68d90*/  @P4 STG.E desc[UR60][R246.64], R239 ;  /* 0x000000eff6004986 */ /* 0x0003e2000c10193c */
[----:B------:R-:W-:Y:S02]  /*68da0*/  ISETP.LT.AND P6, PT, R11, R233, !P6 ;  /* 0x000000e90b00720c */ /* 0x000fe400077c1270 */
[----:B------:R-:W-:Y:S01]  /*68db0*/  IADD3 R6, R7, 0xd1, RZ ;  /* 0x000000d107067810 */ /* 0x000fe20007ffe0ff */
[----:B------:R-:W-:Y:S01]  /*68dc0*/  IMAD.WIDE R242, R10, 0x4, R4 ;  /* 0x000000040af27825 */ /* 0x000fe200078e0204 */
[----:B----4-:R-:W4:Y:S01]  /*68dd0*/  LDC R225, c[0x0][0x248] ;  /* 0x00009200ffe17b82 */ /* 0x010f220000000800 */
[----:B-1----:R-:W3:Y:S04]  /*68de0*/  LDL.LU R246, [R1+0x9a8] ;  /* 0x0009a80001f67983 */ /* 0x002ee80000300800 */
[----:B------:R-:W3:Y:S04]  /*68df0*/  LDL.LU R247, [R1+0xd78] ;  /* 0x000d780001f77983 */ /* 0x000ee80000300800 */
[----:B------:R-:W3:Y:S04]  /*68e00*/  LDL.LU R233, [R1+0xd68] ;  /* 0x000d680001e97983 */ /* 0x000ee80000300800 */
[----:B------:R-:W4:Y:S01]  /*68e10*/  LDL.LU R235, [R1+0x5a0] ;  /* 0x0005a00001eb7983 */ /* 0x000f220000300800 */
[----:B------:R-:W-:Y:S01]  /*68e20*/  ISETP.GE.AND P5, PT, R6, R229, PT ;  /* 0x000000e50600720c */ /* 0x000fe20003fa6270 */
[----:B------:R-:W-:Y:S01]  /*68e30*/  IMAD.WIDE R238, R10, 0x4, R2 ;  /* 0x000000040aee7825 */ /* 0x000fe200078e0202 */
[----:B------:R-:W1:Y:S02]  /*68e40*/  LDC R229, c[0x0][0x248] ;  /* 0x00009200ffe57b82 */ /* 0x000e640000000800 */
[----:B------:R-:W-:-:S02]  /*68e50*/  ISETP.LT.AND P4, PT, R9, R150, !P5 ;  /* 0x000000960900720c */ /* 0x000fc40006f81270 */
[----:B------:R-:W-:Y:S01]  /*68e60*/  ISETP.LT.AND P5, PT, R11, R149, !P5 ;  /* 0x000000950b00720c */ /* 0x000fe20006fa1270 */
[----:B------:R-:W-:Y:S01]  /*68e70*/  IMAD.WIDE R244, R0, 0x4, R2 ;  /* 0x0000000400f47825 */ /* 0x000fe200078e0202 */
[C---:B------:R-:W-:Y:S02]  /*68e80*/  IADD3 R10, R7.reuse, 0xd4, RZ ;  /* 0x000000d4070a7810 */ /* 0x040fe40007ffe0ff */
[----:B------:R-:W1:Y:S07]  /*68e90*/  LDC.64 R150, c[0x0][0x228] ;  /* 0x00008a00ff967b82 */ /* 0x000e6e0000000a00 */
[----:B--2---:R2:W-:Y:S01]  /*68ea0*/  @P4 STG.E desc[UR60][R238.64], R101 ;  /* 0x00000065ee004986 */ /* 0x0045e2000c10193c */
[----:B------:R-:W-:Y:S01]  /*68eb0*/  VIADD R6, R7, 0xd3 ;  /* 0x000000d307067836 */ /* 0x000fe20000000000 */
[----:B------:R-:W1:Y:S08]  /*68ec0*/  LDC R149, c[0x0][0x228] ;  /* 0x00008a00ff957b82 */ /* 0x000e700000000800 */
[----:B--2---:R-:W2:Y:S01]  /*68ed0*/  LDC R101, c[0x0][0x228] ;  /* 0x00008a00ff657b82 */ /* 0x004ea20000000800 */
[----:B----4-:R-:W-:Y:S01]  /*68ee0*/  @P5 STG.E desc[UR60][R242.64], R235 ;  /* 0x000000ebf2005986 */ /* 0x010fe2000c10193c */
[----:B------:R-:W-:-:S03]  /*68ef0*/  ISETP.GE.AND P5, PT, R10, R231, PT ;  /* 0x000000e70a00720c */ /* 0x000fc60003fa6270 */
[----:B------:R-:W4:Y:S04]  /*68f00*/  LDL.LU R231, [R1+0x9ac] ;  /* 0x0009ac0001e77983 */ /* 0x000f280000300800 */
[----:B------:R1:W-:Y:S04]  /*68f10*/  @P3 STG.E desc[UR60][R244.64], R237 ;  /* 0x000000edf4003986 */ /* 0x0003e8000c10193c */
[----:B-1----:R-:W4:Y:S01]  /*68f20*/  LDL.LU R245, [R1+0xd74] ;  /* 0x000d740001f57983 */ /* 0x002f220000300800 */
[----:B------:R-:W-:Y:S01]  /*68f30*/  ISETP.GE.AND P4, PT, R6, R103, PT ;  /* 0x000000670600720c */ /* 0x000fe20003f86270 */
[----:B------:R-:W-:Y:S01]  /*68f40*/  IMAD.WIDE R238, R0, 0x4, R4 ;  /* 0x0000000400ee7825 */ /* 0x000fe200078e0204 */
[----:B------:R-:W1:Y:S02]  /*68f50*/  LDC R103, c[0x0][0x248] ;  /* 0x00009200ff677b82 */ /* 0x000e640000000800 */
[----:B------:R-:W-:-:S02]  /*68f60*/  ISETP.LT.AND P3, PT, R9, R236, !P4 ;  /* 0x000000ec0900720c */ /* 0x000fc40006761270 */
[----:B--2---:R-:W-:-:S04]  /*68f70*/  ISETP.LT.AND P4, PT, R11, R101, !P4 ;  /* 0x000000650b00720c */ /* 0x004fc80006781270 */
[----:B------:R-:W2:Y:S01]  /*68f80*/  LDC.64 R236, c[0x0][0x228] ;  /* 0x00008a00ffec7b82 */ /* 0x000ea20000000a00 */
[----:B------:R-:W-:Y:S01]  /*68f90*/  IMAD.IADD R6, R0, 0x1, R225 ;  /* 0x0000000100067824 */ /* 0x000fe200078e02e1 */
[----:B---3--:R3:W-:Y:S01]  /*68fa0*/  @P6 STG.E desc[UR60][R238.64], R227 ;  /* 0x000000e3ee006986 */ /* 0x0087e2000c10193c */
[----:B------:R-:W-:Y:S02]  /*68fb0*/  ISETP.LT.AND P6, PT, R9, R234, !P5 ;  /* 0x000000ea0900720c */ /* 0x000fe40006fc1270 */
[----:B------:R-:W-:-:S03]  /*68fc0*/  IMAD.WIDE R242, R6, 0x4, R4 ;  /* 0x0000000406f27825 */ /* 0x000fc600078e0204 */
[----:B------:R-:W1:Y:S01]  /*68fd0*/  LDC R101, c[0x0][0x228] ;  /* 0x00008a00ff657b82 */ /* 0x000e620000000800 */
[C---:B------:R-:W-:Y:S02]  /*68fe0*/  IMAD.IADD R0, R6.reuse, 0x1, R229 ;  /* 0x0000000106007824 */ /* 0x040fe400078e02e5 */
[----:B---3--:R-:W-:Y:S01]  /*68ff0*/  IMAD.WIDE R238, R6, 0x4, R2 ;  /* 0x0000000406ee7825 */ /* 0x008fe200078e0202 */
[----:B------:R-:W-:-:S04]  /*69000*/  IADD3 R6, R7, 0xdb, RZ ;  /* 0x000000db07067810 */ /* 0x000fc80007ffe0ff */
[----:B------:R-:W3:Y:S01]  /*69010*/  LDC R229, c[0x0][0x248] ;  /* 0x00009200ffe57b82 */ /* 0x000ee20000000800 */
[----:B------:R-:W-:-:S07]  /*69020*/  VIADD R10, R7, 0xd6 ;  /* 0x000000d6070a7836 */ /* 0x000fce0000000000 */
[----:B------:R-:W3:Y:S08]  /*69030*/  LDC.64 R234, c[0x0][0x228] ;  /* 0x00008a00ffea7b82 */ /* 0x000ef00000000a00 */
[----:B------:R-:W3:Y:S08]  /*69040*/  LDC R227, c[0x0][0x228] ;  /* 0x00008a00ffe37b82 */ /* 0x000ef00000000800 */
[----:B------:R-:W3:Y:S01]  /*69050*/  LDC R225, c[0x0][0x228] ;  /* 0x00008a00ffe17b82 */ /* 0x000ee20000000800 */
[----:B----4-:R4:W-:Y:S04]  /*69060*/  @P3 STG.E desc[UR60][R238.64], R245 ;  /* 0x000000f5ee003986 */ /* 0x0109e8000c10193c */
[----:B------:R2:W-:Y:S01]  /*69070*/  @P4 STG.E desc[UR60][R242.64], R241 ;  /* 0x000000f1f2004986 */ /* 0x0005e2000c10193c */
[----:B------:R-:W-:-:S03]  /*69080*/  ISETP.GE.AND P3, PT, R10, R151, PT ;  /* 0x000000970a00720c */ /* 0x000fc60003f66270 */
[----:B------:R-:W3:Y:S01]  /*69090*/  LDL.LU R151, [R1+0xd6c] ;  /* 0x000d6c0001977983 */ /* 0x000ee20000300800 */
[----:B------:R-:W-:Y:S01]  /*690a0*/  ISETP.LT.AND P5, PT, R11, R149, !P5 ;  /* 0x000000950b00720c */ /* 0x000fe20006fa1270 */
[----:B----4-:R-:W4:Y:S01]  /*690b0*/  LDC.64 R238, c[0x0][0x228] ;  /* 0x00008a00ffee7b82 */ /* 0x010f220000000a00 */
[----:B--2---:R-:W-:Y:S01]  /*690c0*/  IMAD.WIDE R242, R0, 0x4, R2 ;  /* 0x0000000400f27825 */ /* 0x004fe200078e0202 */
[----:B------:R-:W-:-:S03]  /*690d0*/  ISETP.LT.AND P4, PT, R9, R240, !P2 ;  /* 0x000000f00900720c */ /* 0x000fc60005781270 */
[----:B------:R-:W-:Y:S01]  /*690e0*/  VIADD R10, R7, 0xd8 ;  /* 0x000000d8070a7836 */ /* 0x000fe20000000000 */
[----:B------:R2:W-:Y:S01]  /*690f0*/  @P6 STG.E desc[UR60][R242.64], R233 ;  /* 0x000000e9f2006986 */ /* 0x0005e2000c10193c */
[----:B------:R-:W-:Y:S01]  /*69100*/  ISETP.GE.AND P6, PT, R6, R237, PT ;  /* 0x000000ed0600720c */ /* 0x000fe20003fc6270 */
[----:B------:R-:W4:Y:S02]  /*69110*/  LDC R149, c[0x0][0x248] ;  /* 0x00009200ff957b82 */ /* 0x000f240000000800 */
[----:B------:R-:W4:Y:S01]  /*69120*/  LDL.LU R237, [R1+0x5a8] ;  /* 0x0005a80001ed7983 */ /* 0x000f220000300800 */
[----:B------:R-:W-:Y:S01]  /*69130*/  IMAD.WIDE R240, R0, 0x4, R4 ;  /* 0x0000000400f07825 */ /* 0x000fe200078e0204 */
[----:B-1----:R-:W-:-:S03]  /*69140*/  ISETP.LT.AND P2, PT, R11, R101, !P2 ;  /* 0x000000650b00720c */ /* 0x002fc60005741270 */
[----:B------:R-:W-:Y:S01]  /*69150*/  IMAD.IADD R6, R0, 0x1, R103 ;  /* 0x0000000100067824 */ /* 0x000fe200078e0267 */
[----:B------:R1:W-:Y:S01]  /*69160*/  @P5 STG.E desc[UR60][R240.64], R246 ;  /* 0x000000f6f0005986 */ /* 0x0003e2000c10193c */
[----:B------:R-:W-:Y:S01]  /*69170*/  ISETP.LT.AND P5, PT, R9, R232, !P3 ;  /* 0x000000e80900720c */ /* 0x000fe20005fa1270 */
[----:B------:R-:W4:Y:S01]  /*69180*/  LDC R103, c[0x0][0x228] ;  /* 0x00008a00ff677b82 */ /* 0x000f220000000800 */
[----:B--2---:R-:W-:-:S04]  /*69190*/  IMAD.WIDE R232, R6, 0x4, R2 ;  /* 0x0000000406e87825 */ /* 0x004fc800078e0202 */
[C---:B------:R-:W-:Y:S01]  /*691a0*/  IMAD.WIDE R242, R6.reuse, 0x4, R4 ;  /* 0x0000000406f27825 */ /* 0x040fe200078e0204 */
[----:B------:R2:W-:Y:S02]  /*691b0*/  @P4 STG.E desc[UR60][R232.64], R247 ;  /* 0x000000f7e8004986 */ /* 0x0005e4000c10193c */
[----:B------:R-:W4:Y:S01]  /*691c0*/  LDC R101, c[0x0][0x228] ;  /* 0x00008a00ff657b82 */ /* 0x000f220000000800 */
[----:B---3--:R-:W-:Y:S01]  /*691d0*/  IMAD.IADD R0, R6, 0x1, R229 ;  /* 0x0000000106007824 */ /* 0x008fe200078e02e5 */
[----:B------:R-:W-:Y:S02]  /*691e0*/  IADD3 R6, R7, 0xd7, RZ ;  /* 0x000000d707067810 */ /* 0x000fe40007ffe0ff */
[----:B------:R-:W-:Y:S02]  /*691f0*/  ISETP.GE.AND P4, PT, R10, R235, PT ;  /* 0x000000eb0a00720c */ /* 0x000fe40003f86270 */
[----:B------:R-:W3:Y:S01]  /*69200*/  LDL.LU R235, [R1+0x9b0] ;  /* 0x0009b00001eb7983 */ /* 0x000ee20000300800 */
[----:B------:R-:W-:Y:S01]  /*69210*/  ISETP.LT.AND P3, PT, R11, R227, !P3 ;  /* 0x000000e30b00720c */ /* 0x000fe20005f61270 */
[----:B-1----:R-:W1:Y:S08]  /*69220*/  LDC.64 R240, c[0x0][0x228] ;  /* 0x00008a00fff07b82 */ /* 0x002e700000000a00 */
[----:B--2---:R-:W2:Y:S01]  /*69230*/  LDC.64 R232, c[0x0][0x228] ;  /* 0x00008a00ffe87b82 */ /* 0x004ea20000000a00 */
[----:B----4-:R4:W-:Y:S01]  /*69240*/  @P2 STG.E desc[UR60][R242.64], R237 ;  /* 0x000000edf2002986 */ /* 0x0109e2000c10193c */
[----:B------:R-:W-:-:S06]  /*69250*/  ISETP.GE.AND P2, PT, R6, R239, PT ;  /* 0x000000ef0600720c */ /* 0x000fcc0003f46270 */
[----:B------:R-:W1:Y:S01]  /*69260*/  LDC R227, c[0x0][0x248] ;  /* 0x00009200ffe37b82 */ /* 0x000e620000000800 */
[----:B------:R-:W2:Y:S01]  /*69270*/  LDL.LU R239, [R1+0xd7c] ;  /* 0x000d7c0001ef7983 */ /* 0x000ea20000300800 */
[----:B------:R-:W-:-:S04]  /*69280*/  IMAD.WIDE R244, R0, 0x4, R2 ;  /* 0x0000000400f47825 */ /* 0x000fc800078e0202 */
[C---:B------:R-:W-:Y:S01]  /*69290*/  IMAD.WIDE R246, R0.reuse, 0x4, R4 ;  /* 0x0000000400f67825 */ /* 0x040fe200078e0204 */
[----:B------:R3:W-:Y:S04]  /*692a0*/  @P5 STG.E desc[UR60][R244.64], R151 ;  /* 0x00000097f4005986 */ /* 0x0007e8000c10193c */
[----:B------:R1:W-:Y:S01]  /*692b0*/  @P3 STG.E desc[UR60][R246.64], R231 ;  /* 0x000000e7f6003986 */ /* 0x0003e2000c10193c */
[----:B------:R-:W-:Y:S01]  /*692c0*/  ISETP.LT.AND P3, PT, R9, R148, !P2 ;  /* 0x000000940900720c */ /* 0x000fe20005761270 */
[----:B------:R-:W-:Y:S01]  /*692d0*/  IMAD.IADD R10, R0, 0x1, R149 ;  /* 0x00000001000a7824 */ /* 0x000fe200078e0295 */
[----:B------:R-:W-:Y:S01]  /*692e0*/  ISETP.LT.AND P2, PT, R11, R103, !P2 ;  /* 0x000000670b00720c */ /* 0x000fe20005741270 */
[----:B------:R-:W-:Y:S01]  /*692f0*/  VIADD R6, R7, 0xd9 ;  /* 0x000000d907067836 */ /* 0x000fe20000000000 */
[----:B------:R-:W-:Y:S01]  /*69300*/  ISETP.LT.AND P5, PT, R9, R228, !P4 ;  /* 0x000000e40900720c */ /* 0x000fe200067a1270 */
[C---:B------:R-:W-:Y:S01]  /*69310*/  IMAD.WIDE R228, R10.reuse, 0x4, R2 ;  /* 0x000000040ae47825 */ /* 0x040fe200078e0202 */
[----:B----4-:R-:W4:Y:S01]  /*69320*/  LDL.LU R237, [R1+0xd80] ;  /* 0x000d800001ed7983 */ /* 0x010f220000300800 */
[----:B---3--:R-:W3:Y:S02]  /*69330*/  LDC R151, c[0x0][0x248] ;  /* 0x00009200ff977b82 */ /* 0x008ee40000000800 */
[----:B------:R-:W-:-:S04]  /*69340*/  IMAD.WIDE R242, R10, 0x4, R4 ;  /* 0x000000040af27825 */ /* 0x000fc800078e0204 */
[----:B-1----:R-:W-:Y:S01]  /*69350*/  IMAD.IADD R0, R10, 0x1, R227 ;  /* 0x000000010a007824 */ /* 0x002fe200078e02e3 */
[----:B------:R-:W-:Y:S01]  /*69360*/  IADD3 R10, R7, 0xda, RZ ;  /* 0x000000da070a7810 */ /* 0x000fe20007ffe0ff */
[----:B------:R-:W1:Y:S02]  /*69370*/  LDC.64 R148, c[0x0][0x228] ;  /* 0x00008a00ff947b82 */ /* 0x000e640000000a00 */
[----:B------:R-:W-:-:S06]  /*69380*/  IMAD.WIDE R244, R0, 0x4, R2 ;  /* 0x0000000400f47825 */ /* 0x000fcc00078e0202 */
[----:B------:R-:W1:Y:S08]  /*69390*/  LDC R231, c[0x0][0x248] ;  /* 0x00009200ffe77b82 */ /* 0x000e700000000800 */
[----:B------:R-:W1:Y:S01]  /*693a0*/  LDC R103, c[0x0][0x228] ;  /* 0x00008a00ff677b82 */ /* 0x000e620000000800 */
[----:B--2---:R2:W-:Y:S01]  /*693b0*/  @P3 STG.E desc[UR60][R228.64], R239 ;  /* 0x000000efe4003986 */ /* 0x0045e2000c10193c */
[----:B------:R-:W-:-:S03]  /*693c0*/  ISETP.GE.AND P3, PT, R6, R233, PT ;  /* 0x000000e90600720c */ /* 0x000fc60003f66270 */
[----:B------:R-:W4:Y:S04]  /*693d0*/  LDL.LU R233, [R1+0x9b4] ;  /* 0x0009b40001e97983 */ /* 0x000f280000300800 */
[----:B------:R-:W4:Y:S04]  /*693e0*/  LDL.LU R246, [R1+0xd84] ;  /* 0x000d840001f67983 */ /* 0x000f280000300800 */
[----:B------:R-:W4:Y:S04]  /*693f0*/  LDL.LU R247, [R1+0xd94] ;  /* 0x000d940001f77983 */ /* 0x000f280000300800 */
[----:B------:R3:W-:Y:S01]  /*69400*/  @P2 STG.E desc[UR60][R242.64], R252 ;  /* 0x000000fcf2002986 */ /* 0x0007e2000c10193c */
[----:B------:R-:W-:-:S03]  /*69410*/  ISETP.GE.AND P2, PT, R10, R241, PT ;  /* 0x000000f10a00720c */ /* 0x000fc60003f46270 */
[----:B--2---:R-:W2:Y:S04]  /*69420*/  LDL.LU R239, [R1+0xd88] ;  /* 0x000d880001ef7983 */ /* 0x004ea80000300800 */
[----:B------:R1:W-:Y:S04]  /*69430*/  @P5 STG.E desc[UR60][R244.64], R235 ;  /* 0x000000ebf4005986 */ /* 0x0003e8000c10193c */
[----:B---3--:R-:W3:Y:S04]  /*69440*/  LDL.LU R252, [R1+0x5bc] ;  /* 0x0005bc0001fc7983 */ /* 0x008ee80000300800 */
[----:B------:R-:W3:Y:S04]  /*69450*/  LDL.LU R241, [R1+0xd9c] ;  /* 0x000d9c0001f17983 */ /* 0x000ee80000300800 */
[----:B-1----:R-:W2:Y:S01]  /*69460*/  LDL.LU R244, [R1+0xd90] ;  /* 0x000d900001f47983 */ /* 0x002ea20000300800 */
[----:B------:R-:W-:Y:S01]  /*69470*/  ISETP.LT.AND P4, PT, R11, R225, !P4 ;  /* 0x000000e10b00720c */ /* 0x000fe20006781270 */
[C---:B------:R-:W-:Y:S01]  /*69480*/  IMAD.WIDE R228, R0.reuse, 0x4, R4 ;  /* 0x0000000400e47825 */ /* 0x040fe200078e0204 */
[----:B------:R-:W-:Y:S01]  /*69490*/  ISETP.LT.AND P5, PT, R9, R226, !P3 ;  /* 0x000000e20900720c */ /* 0x000fe20005fa1270 */
[----:B------:R-:W3:Y:S01]  /*694a0*/  LDL.LU R245, [R1+0x5b0] ;  /* 0x0005b00001f57983 */ /* 0x000ee20000300800 */
[----:B------:R-:W-:Y:S01]  /*694b0*/  ISETP.LT.AND P3, PT, R11, R101, !P3 ;  /* 0x000000650b00720c */ /* 0x000fe20005f61270 */
[----:B------:R-:W-:Y:S01]  /*694c0*/  IMAD.IADD R10, R0, 0x1, R151 ;  /* 0x00000001000a7824 */ /* 0x000fe200078e0297 */
[----:B------:R-:W1:Y:S01]  /*694d0*/  LDC R101, c[0x0][0x228] ;  /* 0x00008a00ff657b82 */ /* 0x000e620000000800 */
[----:B------:R-:W-:-:S02]  /*694e0*/  VIADD R6, R7, 0xdc ;  /* 0x000000dc07067836 */ /* 0x000fc40000000000 */
[----:B------:R-:W-:-:S04]  /*694f0*/  IMAD.WIDE R242, R10, 0x4, R4 ;  /* 0x000000040af27825 */ /* 0x000fc800078e0204 */
[----:B----4-:R4:W-:Y:S01]  /*69500*/  @P4 STG.E desc[UR60][R228.64], R237 ;  /* 0x000000ede4004986 */ /* 0x0109e2000c10193c */
[----:B------:R-:W1:Y:S08]  /*69510*/  LDC.64 R226, c[0x0][0x228] ;  /* 0x00008a00ffe27b82 */ /* 0x000e700000000a00 */
[----:B------:R-:W1:Y:S01]  /*69520*/  LDC R225, c[0x0][0x248] ;  /* 0x00009200ffe17b82 */ /* 0x000e620000000800 */
[----:B----4-:R-:W-:Y:S01]  /*69530*/  IMAD.WIDE R228, R10, 0x4, R2 ;  /* 0x000000040ae47825 */ /* 0x010fe200078e0202 */
[----:B------:R-:W-:-:S06]  /*69540*/  ISETP.LT.AND P4, PT, R9, R102, !P2 ;  /* 0x000000660900720c */ /* 0x000fcc0005781270 */
[----:B------:R-:W4:Y:S01]  /*69550*/  LDC R235, c[0x0][0x228] ;  /* 0x00008a00ffeb7b82 */ /* 0x000f220000000800 */
[----:B------:R-:W-:-:S07]  /*69560*/  IMAD.IADD R0, R10, 0x1, R231 ;  /* 0x000000010a007824 */ /* 0x000fce00078e02e7 */
[----:B------:R-:W4:Y:S08]  /*69570*/  LDC R237, c[0x0][0x248] ;  /* 0x00009200ffed7b82 */ /* 0x000f300000000800 */
[----:B------:R-:W4:Y:S01]  /*69580*/  LDC R151, c[0x0][0x228] ;  /* 0x00008a00ff977b82 */ /* 0x000f220000000800 */
[----:B--2---:R-:W-:Y:S01]  /*69590*/  @P5 STG.E desc[UR60][R228.64], R244 ;  /* 0x000000f4e4005986 */ /* 0x004fe2000c10193c */
[----:B------:R-:W-:-:S03]  /*695a0*/  ISETP.GE.AND P5, PT, R6, R149, PT ;  /* 0x000000950600720c */ /* 0x000fc60003fa6270 */
[----:B---3--:R2:W-:Y:S01]  /*695b0*/  @P3 STG.E desc[UR60][R242.64], R245 ;  /* 0x000000f5f2003986 */ /* 0x0085e2000c10193c */
[----:B------:R-:W-:Y:S02]  /*695c0*/  ISETP.LT.AND P3, PT, R9, R230, !P6 ;  /* 0x000000e60900720c */ /* 0x000fe40007761270 */
[C---:B-1----:R-:W-:Y:S01]  /*695d0*/  ISETP.LT.AND P6, PT, R11.reuse, R101, !P6 ;  /* 0x000000650b00720c */ /* 0x042fe200077c1270 */
[----:B------:R-:W3:Y:S04]  /*695e0*/  LDL.LU R149, [R1+0x9b8] ;  /* 0x0009b80001957983 */ /* 0x000ee80000300800 */
[----:B------:R-:W3:Y:S01]  /*695f0*/  LDL.LU R101, [R1+0x5b4] ;  /* 0x0005b40001657983 */ /* 0x000ee20000300800 */
[----:B------:R-:W-:Y:S01]  /*69600*/  ISETP.LT.AND P2, PT, R11, R103, !P2 ;  /* 0x000000670b00720c */ /* 0x000fe20005741270 */
[C---:B------:R-:W-:Y:S01]  /*69610*/  VIADD R10, R7.reuse, 0xde ;  /* 0x000000de070a7836 */ /* 0x040fe20000000000 */
[----:B------:R-:W-:Y:S01]  /*69620*/  IADD3 R6, R7, 0xe1, RZ ;  /* 0x000000e107067810 */ /* 0x000fe20007ffe0ff */
[----:B--2---:R-:W-:Y:S01]  /*69630*/  IMAD.WIDE R242, R0, 0x4, R2 ;  /* 0x0000000400f27825 */ /* 0x004fe200078e0202 */
[----:B------:R-:W1:Y:S04]  /*69640*/  LDC.64 R102, c[0x0][0x228] ;  /* 0x00008a00ff667b82 */ /* 0x000e680000000a00 */
[----:B------:R2:W-:Y:S01]  /*69650*/  @P4 STG.E desc[UR60][R242.64], R233 ;  /* 0x000000e9f2004986 */ /* 0x0005e2000c10193c */
[----:B------:R-:W-:Y:S01]  /*69660*/  ISETP.GE.AND P4, PT, R6, R227, PT ;  /* 0x000000e30600720c */ /* 0x000fe20003f86270 */
[----:B------:R-:W-:-:S02]  /*69670*/  IMAD.WIDE R230, R0, 0x4, R4 ;  /* 0x0000000400e67825 */ /* 0x000fc400078e0204 */
[----:B------:R-:W1:Y:S02]  /*69680*/  LDC R227, c[0x0][0x248] ;  /* 0x00009200ffe37b82 */ /* 0x000e640000000800 */
[----:B------:R-:W-:-:S06]  /*69690*/  IMAD.IADD R6, R0, 0x1, R225 ;  /* 0x0000000100067824 */ /* 0x000fcc00078e02e1 */
[----:B--2---:R-:W2:Y:S01]  /*696a0*/  LDC R233, c[0x0][0x228] ;  /* 0x00008a00ffe97b82 */ /* 0x004ea20000000800 */
[----:B------:R-:W-:Y:S01]  /*696b0*/  @P2 STG.E desc[UR60][R230.64], R246 ;  /* 0x000000f6e6002986 */ /* 0x000fe2000c10193c */
[----:B------:R-:W-:Y:S02]  /*696c0*/  ISETP.LT.AND P2, PT, R9, R224, !P5 ;  /* 0x000000e00900720c */ /* 0x000fe40006f41270 */
[----:B----4-:R-:W-:Y:S01]  /*696d0*/  ISETP.LT.AND P5, PT, R11, R235, !P5 ;  /* 0x000000eb0b00720c */ /* 0x010fe20006fa1270 */
[----:B------:R-:W-:-:S03]  /*696e0*/  IMAD.WIDE R224, R6, 0x4, R2 ;  /* 0x0000000406e07825 */ /* 0x000fc600078e0202 */
[----:B------:R-:W4:Y:S01]  /*696f0*/  LDC.64 R228, c[0x0][0x228] ;  /* 0x00008a00ffe47b82 */ /* 0x000f220000000a00 */
[C---:B------:R-:W-:Y:S01]  /*69700*/  IMAD.IADD R0, R6.reuse, 0x1, R237 ;  /* 0x0000000106007824 */ /* 0x040fe200078e02ed */
[----:B------:R1:W-:Y:S01]  /*69710*/  @P3 STG.E desc[UR60][R224.64], R247 ;  /* 0x000000f7e0003986 */ /* 0x0003e2000c10193c */
[----:B------:R-:W-:-:S03]  /*69720*/  IMAD.WIDE R242, R6, 0x4, R4 ;  /* 0x0000000406f27825 */ /* 0x000fc600078e0204 */
[----:B------:R-:W4:Y:S01]  /*69730*/  LDL.LU R237, [R1+0x9bc] ;  /* 0x0009bc0001ed7983 */ /* 0x000f220000300800 */
[----:B------:R-:W-:Y:S01]  /*69740*/  IMAD.WIDE R244, R0, 0x4, R2 ;  /* 0x0000000400f47825 */ /* 0x000fe200078e0202 */
[----:B-1----:R-:W-:Y:S01]  /*69750*/  ISETP.GE.AND P3, PT, R10, R103, PT ;  /* 0x000000670a00720c */ /* 0x002fe20003f66270 */
[----:B------:R-:W1:Y:S02]  /*69760*/  LDC R235, c[0x0][0x248] ;  /* 0x00009200ffeb7b82 */ /* 0x000e640000000800 */
[----:B------:R-:W-:Y:S01]  /*69770*/  IMAD.WIDE R246, R0, 0x4, R4 ;  /* 0x0000000400f67825 */ /* 0x000fe200078e0204 */
[----:B------:R-:W-:-:S05]  /*69780*/  IADD3 R6, R7, 0xdd, RZ ;  /* 0x000000dd07067810 */ /* 0x000fca0007ffe0ff */
[----:B------:R-:W1:Y:S01]  /*69790*/  LDC.64 R230, c[0x0][0x228] ;  /* 0x00008a00ffe67b82 */ /* 0x000e620000000a00 */
[----:B------:R-:W-:-:S07]  /*697a0*/  IMAD.IADD R10, R0, 0x1, R227 ;  /* 0x00000001000a7824 */ /* 0x000fce00078e02e3 */
[----:B------:R-:W1:Y:S01]  /*697b0*/  LDC.64 R224, c[0x0][0x228] ;  /* 0x00008a00ffe07b82 */ /* 0x000e620000000a00 */
[----:B---3--:R3:W-:Y:S07]  /*697c0*/  @P6 STG.E desc[UR60][R242.64], R101 ;  /* 0x00000065f2006986 */ /* 0x0087ee000c10193c */
[----:B------:R-:W1:Y:S01]  /*697d0*/  LDC R103, c[0x0][0x228] ;  /* 0x00008a00ff677b82 */ /* 0x000e620000000800 */
[----:B------:R-:W-:Y:S01]  /*697e0*/  @P2 STG.E desc[UR60][R244.64], R149 ;  /* 0x00000095f4002986 */ /* 0x000fe2000c10193c */
[----:B------:R-:W-:-:S03]  /*697f0*/  ISETP.LT.AND P2, PT, R9, R238, !P3 ;  /* 0x000000ee0900720c */ /* 0x000fc60005f41270 */
[----:B------:R3:W-:Y:S01]  /*69800*/  @P5 STG.E desc[UR60][R246.64], R239 ;  /* 0x000000eff6005986 */ /* 0x0007e2000c10193c */
[----:B--2---:R-:W-:Y:S02]  /*69810*/  ISETP.LT.AND P3, PT, R11, R233, !P3 ;  /* 0x000000e90b00720c */ /* 0x004fe40005f61270 */
[----:B----4-:R-:W-:Y:S01]  /*69820*/  ISETP.GE.AND P6, PT, R6, R229, PT ;  /* 0x000000e50600720c */ /* 0x010fe20003fc6270 */
[----:B---3--:R-:W2:Y:S01]  /*69830*/  LDC R101, c[0x0][0x228] ;  /* 0x00008a00ff657b82 */ /* 0x008ea20000000800 */
[----:B------:R-:W3:Y:S07]  /*69840*/  LDL.LU R247, [R1+0xd8c] ;  /* 0x000d8c0001f77983 */ /* 0x000eee0000300800 */
[----:B------:R-:W4:Y:S01]  /*69850*/  LDC R149, c[0x0][0x248] ;  /* 0x00009200ff957b82 */ /* 0x000f220000000800 */
[----:B------:R-:W3:Y:S04]  /*69860*/  LDL.LU R246, [R1+0xda0] ;  /* 0x000da00001f67983 */ /* 0x000ee80000300800 */
[----:B------:R-:W2:Y:S01]  /*69870*/  LDL.LU R227, [R1+0x5b8] ;  /* 0x0005b80001e37983 */ /* 0x000ea20000300800 */
[----:B-1----:R-:W-:-:S02]  /*69880*/  IMAD.IADD R0, R10, 0x1, R235 ;  /* 0x000000010a007824 */ /* 0x002fc400078e02eb */
[----:B------:R-:W1:Y:S01]  /*69890*/  LDC R229, c[0x0][0x248] ;  /* 0x00009200ffe57b82 */ /* 0x000e620000000800 */
[----:B------:R-:W4:Y:S01]  /*698a0*/  LDL.LU R233, [R1+0xd98] ;  /* 0x000d980001e97983 */ /* 0x000f220000300800 */
[----:B------:R-:W-:Y:S02]  /*698b0*/  ISETP.LT.AND P5, PT, R9, R150, !P6 ;  /* 0x000000960900720c */ /* 0x000fe400077a1270 */
[----:B------:R-:W-:Y:S01]  /*698c0*/  ISETP.LT.AND P6, PT, R11, R151, !P6 ;  /* 0x000000970b00720c */ /* 0x000fe200077c1270 */
[----:B------:R-:W-:-:S03]  /*698d0*/  IMAD.WIDE R238, R10, 0x4, R2 ;  /* 0x000000040aee7825 */ /* 0x000fc600078e0202 */
[----:B------:R-:W1:Y:S01]  /*698e0*/  LDC.64 R150, c[0x0][0x228] ;  /* 0x00008a00ff967b82 */ /* 0x000e620000000a00 */
[----:B------:R-:W-:Y:S02]  /*698f0*/  VIADD R6, R7, 0xdf ;  /* 0x000000df07067836 */ /* 0x000fe40000000000 */
[----:B------:R-:W-:-:S04]  /*69900*/  IMAD.WIDE R242, R10, 0x4, R4 ;  /* 0x000000040af27825 */ /* 0x000fc800078e0204 */
[----:B------:R-:W-:Y:S01]  /*69910*/  IMAD.WIDE R244, R0, 0x4, R2 ;  /* 0x0000000400f47825 */ /* 0x000fe200078e0202 */
[----:B------:R-:W-:Y:S01]  /*69920*/  IADD3 R10, R7, 0xe0, RZ ;  /* 0x000000e0070a7810 */ /* 0x000fe20007ffe0ff */
[----:B----4-:R4:W-:Y:S01]  /*69930*/  @P5 STG.E desc[UR60][R238.64], R233 ;  /* 0x000000e9ee005986 */ /* 0x0109e2000c10193c */
[----:B------:R-:W-:-:S03]  /*69940*/  ISETP.GE.AND P5, PT, R6, R231, PT ;  /* 0x000000e70600720c */ /* 0x000fc60003fa6270 */
[----:B--2---:R-:W-:Y:S01]  /*69950*/  @P6 STG.E desc[UR60][R242.64], R227 ;  /* 0x000000e3f2006986 */ /* 0x004fe2000c10193c */
[----:B----4-:R-:W-:-:S03]  /*69960*/  IMAD.WIDE R238, R0, 0x4, R4 ;  /* 0x0000000400ee7825 */ /* 0x010fc600078e0204 */
[----:B------:R2:W-:Y:S01]  /*69970*/  @P2 STG.E desc[UR60][R244.64], R237 ;  /* 0x000000edf4002986 */ /* 0x0005e2000c10193c */
[----:B------:R-:W-:Y:S01]  /*69980*/  ISETP.LT.AND P2, PT, R9, R234, !P5 ;  /* 0x000000ea0900720c */ /* 0x000fe20006f41270 */
[----:B------:R-:W4:Y:S01]  /*69990*/  LDC R231, c[0x0][0x248] ;  /* 0x00009200ffe77b82 */ /* 0x000f220000000800 */
[----:B------:R-:W-:-:S07]  /*699a0*/  ISETP.LT.AND P5, PT, R11, R101, !P5 ;  /* 0x000000650b00720c */ /* 0x000fce0006fa1270 */
[----:B------:R-:W4:Y:S01]  /*699b0*/  LDC.64 R234, c[0x0][0x228] ;  /* 0x00008a00ffea7b82 */ /* 0x000f220000000a00 */
[----:B------:R-:W-:Y:S01]  /*699c0*/  ISETP.GE.AND P6, PT, R10, R225, PT ;  /* 0x000000e10a00720c */ /* 0x000fe20003fc6270 */
[----:B------:R-:W-:Y:S01]  /*699d0*/  IMAD.IADD R10, R0, 0x1, R149 ;  /* 0x00000001000a7824 */ /* 0x000fe200078e0295 */
[----:B--2---:R-:W2:Y:S05]  /*699e0*/  LDL.LU R237, [R1+0x9c0] ;  /* 0x0009c00001ed7983 */ /* 0x004eaa0000300800 */
[----:B------:R-:W4:Y:S01]  /*699f0*/  LDC R101, c[0x0][0x228] ;  /* 0x00008a00ff657b82 */ /* 0x000f220000000800 */
[----:B---3--:R3:W-:Y:S01]  /*69a00*/  @P3 STG.E desc[UR60][R238.64], R247 ;  /* 0x000000f7ee003986 */ /* 0x0087e2000c10193c */
[----:B------:R-:W-:Y:S01]  /*69a10*/  ISETP.LT.AND P3, PT, R9, R232, !P6 ;  /* 0x000000e80900720c */ /* 0x000fe20007761270 */
[----:B------:R-:W-:-:S04]  /*69a20*/  IMAD.WIDE R242, R10, 0x4, R4 ;  /* 0x000000040af27825 */ /* 0x000fc800078e0204 */
[----:B------:R-:W-:Y:S01]  /*69a30*/  VIADD R6, R7, 0xe2 ;  /* 0x000000e207067836 */ /* 0x000fe20000000000 */
[----:B------:R-:W4:Y:S01]  /*69a40*/  LDC R227, c[0x0][0x248] ;  /* 0x00009200ffe37b82 */ /* 0x000f220000000800 */
[C---:B-1----:R-:W-:Y:S02]  /*69a50*/  IMAD.IADD R0, R10.reuse, 0x1, R229 ;  /* 0x000000010a007824 */ /* 0x042fe400078e02e5 */
[----:B---3--:R-:W-:Y:S01]  /*69a60*/  IMAD.WIDE R238, R10, 0x4, R2 ;  /* 0x000000040aee7825 */ /* 0x008fe200078e0202 */
[----:B------:R-:W3:Y:S04]  /*69a70*/  LDL.LU R247, [R1+0x1c0] ;  /* 0x0001c00001f77983 */ /* 0x000ee80000300800 */
[----:B------:R-:W1:Y:S01]  /*69a80*/  LDC R225, c[0x0][0x228] ;  /* 0x00008a00ffe17b82 */ /* 0x000e620000000800 */
[----:B------:R4:W-:Y:S01]  /*69a90*/  @P2 STG.E desc[UR60][R238.64], R241 ;  /* 0x000000f1ee002986 */ /* 0x0009e2000c10193c */
[----:B------:R-:W-:-:S03]  /*69aa0*/  ISETP.GE.AND P2, PT, R6, R151, PT ;  /* 0x000000970600720c */ /* 0x000fc60003f46270 */
[----:B------:R4:W-:Y:S01]  /*69ab0*/  @P5 STG.E desc[UR60][R242.64], R252 ;  /* 0x000000fcf2005986 */ /* 0x0009e2000c10193c */
[----:B------:R-:W-:Y:S02]  /*69ac0*/  IADD3 R6, R7, 0xe7, RZ ;  /* 0x000000e707067810 */ /* 0x000fe40007ffe0ff */
[----:B------:R-:W3:Y:S01]  /*69ad0*/  LDC.64 R232, c[0x0][0x228] ;  /* 0x00008a00ffe87b82 */ /* 0x000ee20000000a00 */
[----:B------:R-:W-:Y:S01]  /*69ae0*/  ISETP.LT.AND P5, PT, R9, R240, !P4 ;  /* 0x000000f00900720c */ /* 0x000fe200067a1270 */
[----:B------:R-:W3:Y:S01]  /*69af0*/  LDL.LU R151, [R1+0x9c4] ;  /* 0x0009c40001977983 */ /* 0x000ee20000300800 */
[C---:B----4-:R-:W-:Y:S02]  /*69b00*/  ISETP.LT.AND P4, PT, R11.reuse, R101, !P4 ;  /* 0x000000650b00720c */ /* 0x050fe40006781270 */
[----:B------:R-:W-:-:S03]  /*69b10*/  ISETP.LT.AND P6, PT, R11, R103, !P6 ;  /* 0x000000670b00720c */ /* 0x000fc600077c1270 */
[----:B------:R-:W4:Y:S01]  /*69b20*/  LDC.64 R238, c[0x0][0x228] ;  /* 0x00008a00ffee7b82 */ /* 0x000f220000000a00 */
[----:B------:R-:W-:Y:S01]  /*69b30*/  IMAD.WIDE R242, R0, 0x4, R2 ;  /* 0x0000000400f27825 */ /* 0x000fe200078e0202 */
[----:B------:R-:W4:Y:S04]  /*69b40*/  LDL.LU R252, [R1+0x5cc] ;  /* 0x0005cc0001fc7983 */ /* 0x000f280000300800 */
[----:B------:R1:W-:Y:S01]  /*69b50*/  @P3 STG.E desc[UR60][R242.64], R246 ;  /* 0x000000f6f2003986 */ /* 0x0003e2000c10193c */
[----:B------:R-:W-:Y:S01]  /*69b60*/  ISETP.GE.AND P3, PT, R6, R235, PT ;  /* 0x000000eb0600720c */ /* 0x000fe20003f66270 */
[----:B------:R-:W4:Y:S02]  /*69b70*/  LDC R103, c[0x0][0x228] ;  /* 0x00008a00ff677b82 */ /* 0x000f240000000800 */
[----:B------:R-:W4:Y:S04]  /*69b80*/  LDL.LU R235, [R1+0xda4] ;  /* 0x000da40001eb7983 */ /* 0x000f280000300800 */
[----:B------:R-:W4:Y:S01]  /*69b90*/  LDL.LU R101, [R1+0x5c0] ;  /* 0x0005c00001657983 */ /* 0x000f220000300800 */
[C---:B------:R-:W-:Y:S01]  /*69ba0*/  IMAD.IADD R6, R0.reuse, 0x1, R227 ;  /* 0x0000000100067824 */ /* 0x040fe200078e02e3 */
[----:B------:R-:W4:Y:S01]  /*69bb0*/  LDC R149, c[0x0][0x248] ;  /* 0x00009200ff957b82 */ /* 0x000f220000000800 */
[----:B------:R-:W-:-:S07]  /*69bc0*/  IMAD.WIDE R240, R0, 0x4, R4 ;  /* 0x0000000400f07825 */ /* 0x000fce00078e0204 */
[----:B------:R-:W4:Y:S01]  /*69bd0*/  LDC R227, c[0x0][0x228] ;  /* 0x00008a00ffe37b82 */ /* 0x000f220000000800 */
[C---:B------:R-:W-:Y:S02]  /*69be0*/  IMAD.IADD R0, R6.reuse, 0x1, R231 ;  /* 0x0000000106007824 */ /* 0x040fe400078e02e7 */
[----:B-1----:R-:W-:Y:S01]  /*69bf0*/  IMAD.WIDE R242, R6, 0x4, R4 ;  /* 0x0000000406f27825 */ /* 0x002fe200078e0204 */
[----:B------:R-:W4:Y:S03]  /*69c00*/  LDL.LU R231, [R1+0xda8] ;  /* 0x000da80001e77983 */ /* 0x000f260000300800 */
[----:B------:R-:W-:Y:S01]  /*69c10*/  VIADD R10, R7, 0xe4 ;  /* 0x000000e4070a7836 */ /* 0x000fe20000000000 */
[----:B------:R-:W1:Y:S01]  /*69c20*/  LDC R229, c[0x0][0x248] ;  /* 0x00009200ffe57b82 */ /* 0x000e620000000800 */
[----:B------:R-:W-:Y:S01]  /*69c30*/  IMAD.WIDE R244, R0, 0x4, R2 ;  /* 0x0000000400f47825 */ /* 0x000fe200078e0202 */
[----:B--2---:R2:W-:Y:S01]  /*69c40*/  @P6 STG.E desc[UR60][R240.64], R237 ;  /* 0x000000edf0006986 */ /* 0x0045e2000c10193c */
[----:B------:R-:W-:-:S02]  /*69c50*/  ISETP.LT.AND P6, PT, R9, R236, !P2 ;  /* 0x000000ec0900720c */ /* 0x000fc400057c1270 */
[----:B------:R-:W-:-:S03]  /*69c60*/  ISETP.LT.AND P2, PT, R11, R225, !P2 ;  /* 0x000000e10b00720c */ /* 0x000fc60005741270 */
[----:B------:R-:W1:Y:S01]  /*69c70*/  LDC R225, c[0x0][0x248] ;  /* 0x00009200ffe17b82 */ /* 0x000e620000000800 */
[----:B--2---:R-:W-:Y:S01]  /*69c80*/  IMAD.WIDE R236, R6, 0x4, R2 ;  /* 0x0000000406ec7825 */ /* 0x004fe200078e0202 */
[----:B------:R-:W-:-:S06]  /*69c90*/  IADD3 R6, R7, 0xe3, RZ ;  /* 0x000000e307067810 */ /* 0x000fcc0007ffe0ff */
[----:B------:R-:W2:Y:S01]  /*69ca0*/  LDC.64 R240, c[0x0][0x228] ;  /* 0x00008a00fff07b82 */ /* 0x000ea20000000a00 */
[----:B---3--:R3:W-:Y:S01]  /*69cb0*/  @P5 STG.E desc[UR60][R236.64], R247 ;  /* 0x000000f7ec005986 */ /* 0x0087e2000c10193c */
[----:B------:R-:W-:Y:S01]  /*69cc0*/  ISETP.GE.AND P5, PT, R10, R233, PT ;  /* 0x000000e90a00720c */ /* 0x000fe20003fa6270 */
[----:B---3--:R-:W-:-:S05]  /*69cd0*/  IMAD.WIDE R246, R0, 0x4, R4 ;  /* 0x0000000400f67825 */ /* 0x008fca00078e0204 */
[----:B------:R-:W3:Y:S01]  /*69ce0*/  LDC.64 R236, c[0x0][0x228] ;  /* 0x00008a00ffec7b82 */ /* 0x000ee20000000a00 */
[----:B----4-:R4:W-:Y:S01]  /*69cf0*/  @P4 STG.E desc[UR60][R242.64], R101 ;  /* 0x00000065f2004986 */ /* 0x0109e2000c10193c */
[----:B------:R-:W-:Y:S01]  /*69d00*/  ISETP.GE.AND P4, PT, R6, R239, PT ;  /* 0x000000ef0600720c */ /* 0x000fe20003f86270 */
[----:B------:R-:W-:-:S05]  /*69d10*/  IMAD.IADD R10, R0, 0x1, R149 ;  /* 0x00000001000a7824 */ /* 0x000fca00078e0295 */
[----:B------:R-:W3:Y:S01]  /*69d20*/  LDC R233, c[0x0][0x248] ;  /* 0x00009200ffe97b82 */ /* 0x000ee20000000800 */
[----:B------:R-:W3:Y:S04]  /*69d30*/  LDL.LU R239, [R1+0x9d0] ;  /* 0x0009d00001ef7983 */ /* 0x000ee80000300800 */
[----:B------:R1:W-:Y:S01]  /*69d40*/  @P6 STG.E desc[UR60][R244.64], R235 ;  /* 0x000000ebf4006986 */ /* 0x0003e2000c10193c */
[----:B------:R-:W-:-:S03]  /*69d50*/  ISETP.LT.AND P6, PT, R9, R228, !P5 ;  /* 0x000000e40900720c */ /* 0x000fc60006fc1270 */
[----:B------:R2:W-:Y:S01]  /*69d60*/  @P2 STG.E desc[UR60][R246.64], R151 ;  /* 0x00000097f6002986 */ /* 0x0005e2000c10193c */
[----:B------:R-:W-:Y:S01]  /*69d70*/  ISETP.LT.AND P2, PT, R9, R148, !P4 ;  /* 0x000000940900720c */ /* 0x000fe20006741270 */
[----:B----4-:R-:W4:Y:S01]  /*69d80*/  LDC R101, c[0x0][0x228] ;  /* 0x00008a00ff657b82 */ /* 0x010f220000000800 */
[C---:B------:R-:W-:Y:S02]  /*69d90*/  ISETP.LT.AND P4, PT, R11.reuse, R103, !P4 ;  /* 0x000000670b00720c */ /* 0x040fe40006781270 */
[----:B------:R-:W-:Y:S01]  /*69da0*/  ISETP.LT.AND P5, PT, R11, R227, !P5 ;  /* 0x000000e30b00720c */ /* 0x000fe20006fa1270 */
[----:B-1----:R-:W4:Y:S01]  /*69db0*/  LDL.LU R235, [R1+0x9c8] ;  /* 0x0009c80001eb7983 */ /* 0x002f220000300800 */
[----:B------:R-:W-:-:S03]  /*69dc0*/  IMAD.IADD R0, R10, 0x1, R229 ;  /* 0x000000010a007824 */ /* 0x000fc600078e02e5 */
[----:B------:R-:W1:Y:S01]  /*69dd0*/  LDC.64 R148, c[0x0][0x228] ;  /* 0x00008a00ff947b82 */ /* 0x000e620000000a00 */
[----:B--2---:R-:W2:Y:S04]  /*69de0*/  LDL.LU R246, [R1+0x9cc] ;  /* 0x0009cc0001f67983 */ /* 0x004ea80000300800 */
[----:B------:R-:W2:Y:S01]  /*69df0*/  LDL.LU R247, [R1+0x1cc] ;  /* 0x0001cc0001f77983 */ /* 0x000ea20000300800 */
[C---:B------:R-:W-:Y:S02]  /*69e00*/  IMAD.WIDE R242, R10.reuse, 0x4, R4 ;  /* 0x000000040af27825 */ /* 0x040fe400078e0204 */
[----:B------:R-:W1:Y:S01]  /*69e10*/  LDC R151, c[0x0][0x228] ;  /* 0x00008a00ff977b82 */ /* 0x000e620000000800 */
[----:B------:R-:W3:Y:S04]  /*69e20*/  LDL.LU R103, [R1+0x5c4] ;  /* 0x0005c40001677983 */ /* 0x000ee80000300800 */
[----:B------:R-:W4:Y:S01]  /*69e30*/  LDL.LU R227, [R1+0x1c4] ;  /* 0x0001c40001e37983 */ /* 0x000f220000300800 */
[----:B------:R-:W-:Y:S01]  /*69e40*/  IMAD.WIDE R228, R10, 0x4, R2 ;  /* 0x000000040ae47825 */ /* 0x000fe200078e0202 */
[----:B------:R-:W-:-:S03]  /*69e50*/  IADD3 R10, R7, 0xe6, RZ ;  /* 0x000000e6070a7810 */ /* 0x000fc60007ffe0ff */
[----:B------:R-:W-:-:S04]  /*69e60*/  IMAD.WIDE R244, R0, 0x4, R2 ;  /* 0x0000000400f47825 */ /* 0x000fc800078e0202 */
[----:B------:R-:W-:Y:S01]  /*69e70*/  VIADD R6, R7, 0xe5 ;  /* 0x000000e507067836 */ /* 0x000fe20000000000 */
[----:B----4-:R4:W-:Y:S04]  /*69e80*/  @P2 STG.E desc[UR60][R228.64], R227 ;  /* 0x000000e3e4002986 */ /* 0x0109e8000c10193c */
[----:B---3--:R-:W-:Y:S01]  /*69e90*/  @P4 STG.E desc[UR60][R242.64], R103 ;  /* 0x00000067f2004986 */ /* 0x008fe2000c10193c */
[----:B------:R-:W-:-:S03]  /*69ea0*/  ISETP.GE.AND P4, PT, R10, R241, PT ;  /* 0x000000f10a00720c */ /* 0x000fc60003f86270 */
[----:B------:R-:W3:Y:S04]  /*69eb0*/  LDL.LU R241, [R1+0xdac] ;  /* 0x000dac0001f17983 */ /* 0x000ee80000300800 */
[----:B------:R1:W-:Y:S01]  /*69ec0*/  @P6 STG.E desc[UR60][R244.64], R231 ;  /* 0x000000e7f4006986 */ /* 0x0003e2000c10193c */
[----:B----4-:R-:W4:Y:S03]  /*69ed0*/  LDC R227, c[0x0][0x248] ;  /* 0x00009200ffe37b82 */ /* 0x010f260000000800 */
[----:B-1----:R-:W2:Y:S04]  /*69ee0*/  LDL.LU R244, [R1+0x1c8] ;  /* 0x0001c80001f47983 */ /* 0x002ea80000300800 */
[----:B------:R-:W4:Y:S01]  /*69ef0*/  LDL.LU R245, [R1+0x5c8] ;  /* 0x0005c80001f57983 */ /* 0x000f220000300800 */
[----:B------:R-:W-:Y:S01]  /*69f00*/  ISETP.GE.AND P2, PT, R6, R237, PT ;  /* 0x000000ed0600720c */ /* 0x000fe20003f46270 */
[C---:B------:R-:W-:Y:S01]  /*69f10*/  IMAD.WIDE R228, R0.reuse, 0x4, R4 ;  /* 0x0000000400e47825 */ /* 0x040fe200078e0204 */
[----:B------:R-:W1:Y:S02]  /*69f20*/  LDC R237, c[0x0][0x248] ;  /* 0x00009200ffed7b82 */ /* 0x000e640000000800 */
[C---:B------:R-:W-:Y:S01]  /*69f30*/  ISETP.LT.AND P6, PT, R9.reuse, R102, !P2 ;  /* 0x000000660900720c */ /* 0x040fe200057c1270 */
[----:B------:R-:W-:Y:S01]  /*69f40*/  IMAD.IADD R10, R0, 0x1, R225 ;  /* 0x00000001000a7824 */ /* 0x000fe200078e02e1 */
[----:B------:R1:W-:Y:S01]  /*69f50*/  @P5 STG.E desc[UR60][R228.64], R235 ;  /* 0x000000ebe4005986 */ /* 0x0003e2000c10193c */
[----:B------:R-:W-:Y:S01]  /*69f60*/  ISETP.LT.AND P5, PT, R9, R230, !P4 ;  /* 0x000000e60900720c */ /* 0x000fe200067a1270 */
[----:B------:R-:W-:-:S02]  /*69f70*/  VIADD R6, R7, 0xe8 ;  /* 0x000000e807067836 */ /* 0x000fc40000000000 */
[C---:B------:R-:W-:Y:S01]  /*69f80*/  IMAD.WIDE R230, R10.reuse, 0x4, R2 ;  /* 0x000000040ae67825 */ /* 0x040fe200078e0202 */
[----:B------:R-:W-:Y:S01]  /*69f90*/  ISETP.LT.AND P2, PT, R11, R101, !P2 ;  /* 0x000000650b00720c */ /* 0x000fe20005741270 */
[----:B------:R-:W3:Y:S08]  /*69fa0*/  LDC.64 R102, c[0x0][0x228] ;  /* 0x00008a00ff667b82 */ /* 0x000ef00000000a00 */
[----:B------:R-:W4:Y:S01]  /*69fb0*/  LDC R101, c[0x0][0x228] ;  /* 0x00008a00ff657b82 */ /* 0x000f220000000800 */
[----:B------:R-:W-:-:S07]  /*69fc0*/  IMAD.WIDE R242, R10, 0x4, R4 ;  /* 0x000000040af27825 */ /* 0x000fce00078e0204 */
[----:B-1----:R-:W1:Y:S01]  /*69fd0*/  LDC R235, c[0x0][0x228] ;  /* 0x00008a00ffeb7b82 */ /* 0x002e620000000800 */
[----:B------:R-:W-:Y:S01]  /*69fe0*/  IMAD.IADD R0, R10, 0x1, R233 ;  /* 0x000000010a007824 */ /* 0x000fe200078e02e9 */
[----:B------:R-:W-:-:S06]  /*69ff0*/  ISETP.LT.AND P4, PT, R11, R151, !P4 ;  /* 0x000000970b00720c */ /* 0x000fcc0006781270 */
[----:B------:R-:W1:Y:S08]  /*6a000*/  LDC.64 R228, c[0x0][0x228] ;  /* 0x00008a00ffe47b82 */ /* 0x000e700000000a00 */
[----:B------:R-:W1:Y:S01]  /*6a010*/  LDC R233, c[0x0][0x228] ;  /* 0x00008a00ffe97b82 */ /* 0x000e620000000800 */
[----:B--2---:R2:W-:Y:S01]  /*6a020*/  @P6 STG.E desc[UR60][R230.64], R244 ;  /* 0x000000f4e6006986 */ /* 0x0045e2000c10193c */
[----:B------:R-:W-:Y:S01]  /*6a030*/  ISETP.GE.AND P6, PT, R6, R149, PT ;  /* 0x000000950600720c */ /* 0x000fe20003fc6270 */
[----:B------:R-:W-:-:S05]  /*6a040*/  VIADD R10, R7, 0xea ;  /* 0x000000ea070a7836 */ /* 0x000fca0000000000 */
[----:B------:R-:W1:Y:S01]  /*6a050*/  LDC R151, c[0x0][0x248] ;  /* 0x00009200ff977b82 */ /* 0x000e620000000800 */
[----:B------:R-:W3:Y:S04]  /*6a060*/  LDL.LU R149, [R1+0xdb0] ;  /* 0x000db00001957983 */ /* 0x000ee80000300800 */
[----:B----4-:R4:W-:Y:S01]  /*6a070*/  @P2 STG.E desc[UR60][R242.64], R245 ;  /* 0x000000f5f2002986 */ /* 0x0109e2000c10193c */
[----:B------:R-:W-:Y:S02]  /*6a080*/  ISETP.LT.AND P2, PT, R9, R224, !P3 ;  /* 0x000000e00900720c */ /* 0x000fe40005f41270 */
[----:B------:R-:W1:Y:S01]  /*6a090*/  LDC.64 R224, c[0x0][0x228] ;  /* 0x00008a00ffe07b82 */ /* 0x000e620000000a00 */
[----:B--2---:R-:W-:Y:S01]  /*6a0a0*/  IMAD.WIDE R230, R0, 0x4, R2 ;  /* 0x0000000400e67825 */ /* 0x004fe200078e0202 */
[----:B------:R-:W-:-:S02]  /*6a0b0*/  IADD3 R6, R7, 0xed, RZ ;  /* 0x000000ed07067810 */ /* 0x000fc40007ffe0ff */
[----:B------:R-:W-:Y:S02]  /*6a0c0*/  ISETP.LT.AND P3, PT, R11, R101, !P3 ;  /* 0x000000650b00720c */ /* 0x000fe40005f61270 */
[----:B---3--:R2:W-:Y:S01]  /*6a0d0*/  @P5 STG.E desc[UR60][R230.64], R241 ;  /* 0x000000f1e6005986 */ /* 0x0085e2000c10193c */
[----:B----4-:R-:W-:Y:S01]  /*6a0e0*/  IMAD.WIDE R242, R0, 0x4, R4 ;  /* 0x0000000400f27825 */ /* 0x010fe200078e0204 */
[----:B------:R-:W-:Y:S02]  /*6a0f0*/  ISETP.GE.AND P5, PT, R6, R103, PT ;  /* 0x000000670600720c */ /* 0x000fe40003fa6270 */
[----:B------:R-:W3:Y:S01]  /*6a100*/  LDL.LU R101, [R1+0x5d0] ;  /* 0x0005d00001657983 */ /* 0x000ee20000300800 */
[----:B------:R-:W4:Y:S01]  /*6a110*/  LDC R103, c[0x0][0x228] ;  /* 0x00008a00ff677b82 */ /* 0x000f220000000800 */
[----:B------:R-:W-:Y:S02]  /*6a120*/  IMAD.IADD R6, R0, 0x1, R227 ;  /* 0x0000000100067824 */ /* 0x000fe400078e02e3 */
[----:B------:R2:W-:Y:S01]  /*6a130*/  @P4 STG.E desc[UR60][R242.64], R246 ;  /* 0x000000f6f2004986 */ /* 0x0005e2000c10193c */
[----:B------:R-:W-:-:S02]  /*6a140*/  ISETP.LT.AND P4, PT, R9, R226, !P6 ;  /* 0x000000e20900720c */ /* 0x000fc40007781270 */
[----:B-1----:R-:W-:Y:S01]  /*6a150*/  ISETP.LT.AND P6, PT, R11, R235, !P6 ;  /* 0x000000eb0b00720c */ /* 0x002fe200077c1270 */
[C---:B------:R-:W-:Y:S01]  /*6a160*/  IMAD.WIDE R226, R6.reuse, 0x4, R2 ;  /* 0x0000000406e27825 */ /* 0x040fe200078e0202 */
[----:B--2---:R-:W2:Y:S01]  /*6a170*/  LDL.LU R241, [R1+0x1d4] ;  /* 0x0001d40001f17983 */ /* 0x004ea20000300800 */
[----:B------:R-:W1:Y:S02]  /*6a180*/  LDC R235, c[0x0][0x248] ;  /* 0x00009200ffeb7b82 */ /* 0x000e640000000800 */
[C---:B------:R-:W-:Y:S01]  /*6a190*/  IMAD.IADD R0, R6.reuse, 0x1, R237 ;  /* 0x0000000106007824 */ /* 0x040fe200078e02ed */
[----:B------:R4:W-:Y:S01]  /*6a1a0*/  @P2 STG.E desc[UR60][R226.64], R247 ;  /* 0x000000f7e2002986 */ /* 0x0009e2000c10193c */
[----:B------:R-:W-:Y:S01]  /*6a1b0*/  IMAD.WIDE R242, R6, 0x4, R4 ;  /* 0x0000000406f27825 */ /* 0x000fe200078e0204 */
[----:B------:R-:W-:-:S03]  /*6a1c0*/  IADD3 R6, R7, 0xe9, RZ ;  /* 0x000000e907067810 */ /* 0x000fc60007ffe0ff */
[----:B------:R-:W2:Y:S01]  /*6a1d0*/  LDC.64 R230, c[0x0][0x228] ;  /* 0x00008a00ffe67b82 */ /* 0x000ea20000000a00 */
[----:B------:R-:W-:Y:S01]  /*6a1e0*/  IMAD.WIDE R244, R0, 0x4, R2 ;  /* 0x0000000400f47825 */ /* 0x000fe200078e0202 */
[----:B------:R-:W-:Y:S01]  /*6a1f0*/  ISETP.GE.AND P2, PT, R10, R229, PT ;  /* 0x000000e50a00720c */ /* 0x000fe20003f46270 */
[----:B------:R4:W-:Y:S02]  /*6a200*/  @P3 STG.E desc[UR60][R242.64], R252 ;  /* 0x000000fcf2003986 */ /* 0x0009e4000c10193c */
[----:B----4-:R-:W-:Y:S01]  /*6a210*/  IMAD.WIDE R246, R0, 0x4, R4 ;  /* 0x0000000400f67825 */ /* 0x010fe200078e0204 */
[----:B------:R-:W-:Y:S02]  /*6a220*/  ISETP.GE.AND P3, PT, R6, R225, PT ;  /* 0x000000e10600720c */ /* 0x000fe40003f66270 */
[----:B------:R-:W4:Y:S01]  /*6a230*/  LDC.64 R226, c[0x0][0x228] ;  /* 0x00008a00ffe27b82 */ /* 0x000f220000000a00 */
[----:B------:R-:W4:Y:S01]  /*6a240*/  LDL.LU R252, [R1+0x1dc] ;  /* 0x0001dc0001fc7983 */ /* 0x000f220000300800 */
[----:B------:R-:W-:-:S06]  /*6a250*/  IMAD.IADD R10, R0, 0x1, R151 ;  /* 0x00000001000a7824 */ /* 0x000fcc00078e0297 */
[----:B------:R-:W4:Y:S01]  /*6a260*/  LDC R229, c[0x0][0x248] ;  /* 0x00009200ffe57b82 */ /* 0x000f220000000800 */
[----:B------:R-:W2:Y:S04]  /*6a270*/  LDL.LU R225, [R1+0xdb4] ;  /* 0x000db40001e17983 */ /* 0x000ea80000300800 */
[----:B------:R-:W4:Y:S04]  /*6a280*/  LDL.LU R237, [R1+0x9d4] ;  /* 0x0009d40001ed7983 */ /* 0x000f280000300800 */
[----:B------:R1:W-:Y:S01]  /*6a290*/  @P4 STG.E desc[UR60][R244.64], R149 ;  /* 0x00000095f4004986 */ /* 0x0003e2000c10193c */
[----:B------:R-:W-:-:S03]  /*6a2a0*/  ISETP.LT.AND P4, PT, R9, R238, !P2 ;  /* 0x000000ee0900720c */ /* 0x000fc60005781270 */
[----:B------:R3:W-:Y:S01]  /*6a2b0*/  @P6 STG.E desc[UR60][R246.64], R239 ;  /* 0x000000eff6006986 */ /* 0x0007e2000c10193c */
[----:B------:R-:W-:Y:S01]  /*6a2c0*/  ISETP.LT.AND P2, PT, R11, R233, !P2 ;  /* 0x000000e90b00720c */ /* 0x000fe20005741270 */
[C---:B-1----:R-:W-:Y:S02]  /*6a2d0*/  IMAD.IADD R0, R10.reuse, 0x1, R235 ;  /* 0x000000010a007824 */ /* 0x042fe400078e02eb */
[----:B------:R-:W-:Y:S01]  /*6a2e0*/  IMAD.WIDE R242, R10, 0x4, R4 ;  /* 0x000000040af27825 */ /* 0x000fe200078e0204 */
[----:B------:R-:W1:Y:S01]  /*6a2f0*/  LDC R149, c[0x0][0x248] ;  /* 0x00009200ff957b82 */ /* 0x000e620000000800 */
[----:B---3--:R-:W3:Y:S04]  /*6a300*/  LDL.LU R246, [R1+0x9d8] ;  /* 0x0009d80001f67983 */ /* 0x008ee80000300800 */
[----:B------:R-:W3:Y:S04]  /*6a310*/  LDL.LU R247, [R1+0x5d8] ;  /* 0x0005d80001f77983 */ /* 0x000ee80000300800 */
[----:B------:R-:W2:Y:S01]  /*6a320*/  LDL.LU R233, [R1+0x1d0] ;  /* 0x0001d00001e97983 */ /* 0x000ea20000300800 */
[----:B------:R-:W-:-:S02]  /*6a330*/  ISETP.LT.AND P6, PT, R9, R150, !P3 ;  /* 0x000000960900720c */ /* 0x000fc40005fc1270 */
[----:B------:R-:W-:Y:S01]  /*6a340*/  ISETP.LT.AND P3, PT, R11, R103, !P3 ;  /* 0x000000670b00720c */ /* 0x000fe20005f61270 */
[--C-:B------:R-:W-:Y:S01]  /*6a350*/  IMAD.WIDE R238, R10, 0x4, R2.reuse ;  /* 0x000000040aee7825 */ /* 0x100fe200078e0202 */
[----:B------:R-:W3:Y:S01]  /*6a360*/  LDL.LU R235, [R1+0xdb8] ;  /* 0x000db80001eb7983 */ /* 0x000ee20000300800 */
[----:B------:R-:W1:Y:S02]  /*6a370*/  LDC R103, c[0x0][0x228] ;  /* 0x00008a00ff677b82 */ /* 0x000e640000000800 */
[----:B------:R-:W-:-:S06]  /*6a380*/  IMAD.WIDE R244, R0, 0x4, R2 ;  /* 0x0000000400f47825 */ /* 0x000fcc00078e0202 */
[----:B------:R4:W-:Y:S01]  /*6a390*/  @P6 STG.E desc[UR60][R238.64], R101 ;  /* 0x00000065ee006986 */ /* 0x0009e2000c10193c */
        /* <DEDUP_REMOVED lines=8> */
[----:B------:R-:W-:Y:S01]  /*6a420*/  IMAD.WIDE R238, R0, 0x4, R4 ;  /* 0x0000000400ee7825 */ /* 0x000fe200078e0204 */
[----:B------:R-:W-:Y:S01]  /*6a430*/  ISETP.LT.AND P4, PT, R9, R232, !P6 ;  /* 0x000000e80900720c */ /* 0x000fe20007781270 */
[----:B------:R-:W3:Y:S01]  /*6a440*/  LDC R225, c[0x0][0x248] ;  /* 0x00009200ffe17b82 */ /* 0x000ee20000000800 */
[----:B----4-:R-:W-:Y:S02]  /*6a450*/  ISETP.LT.AND P6, PT, R11, R101, !P6 ;  /* 0x000000650b00720c */ /* 0x010fe400077c1270 */
[----:B------:R-:W-:-:S05]  /*6a460*/  ISETP.GE.AND P3, PT, R10, R227, PT ;  /* 0x000000e30a00720c */ /* 0x000fca0003f66270 */
[----:B------:R-:W4:Y:S01]  /*6a470*/  LDC.64 R232, c[0x0][0x228] ;  /* 0x00008a00ffe87b82 */ /* 0x000f220000000a00 */
[----:B-1----:R-:W-:-:S07]  /*6a480*/  IMAD.IADD R10, R0, 0x1, R149 ;  /* 0x00000001000a7824 */ /* 0x002fce00078e0295 */
[----:B------:R-:W1:Y:S01]  /*6a490*/  LDC R101, c[0x0][0x228] ;  /* 0x00008a00ff657b82 */ /* 0x000e620000000800 */
[----:B------:R3:W-:Y:S07]  /*6a4a0*/  @P2 STG.E desc[UR60][R238.64], R237 ;  /* 0x000000edee002986 */ /* 0x0007ee000c10193c */
[----:B------:R-:W4:Y:S01]  /*6a4b0*/  LDC R227, c[0x0][0x228] ;  /* 0x00008a00ffe37b82 */ /* 0x000f220000000800 */
[----:B------:R-:W-:Y:S01]  /*6a4c0*/  ISETP.LT.AND P2, PT, R9, R236, !P3 ;  /* 0x000000ec0900720c */ /* 0x000fe20005f41270 */
[----:B------:R-:W-:Y:S01]  /*6a4d0*/  IMAD.WIDE R242, R10, 0x4, R4 ;  /* 0x000000040af27825 */ /* 0x000fe200078e0204 */
[----:B------:R-:W-:-:S03]  /*6a4e0*/  ISETP.LT.AND P3, PT, R11, R103, !P3 ;  /* 0x000000670b00720c */ /* 0x000fc60005f61270 */
[C---:B---3--:R-:W-:Y:S02]  /*6a4f0*/  IMAD.WIDE R238, R10.reuse, 0x4, R2 ;  /* 0x000000040aee7825 */ /* 0x048fe400078e0202 */
[----:B------:R-:W3:Y:S02]  /*6a500*/  LDC.64 R236, c[0x0][0x228] ;  /* 0x00008a00ffec7b82 */ /* 0x000ee40000000a00 */
[C---:B------:R-:W-:Y:S02]  /*6a510*/  VIADD R6, R7.reuse, 0xee ;  /* 0x000000ee07067836 */ /* 0x040fe40000000000 */
[----:B------:R-:W-:Y:S02]  /*6a520*/  IMAD.IADD R0, R10, 0x1, R229 ;  /* 0x000000010a007824 */ /* 0x000fe400078e02e5 */
[----:B------:R-:W-:Y:S02]  /*6a530*/  VIADD R10, R7, 0xf0 ;  /* 0x000000f0070a7836 */ /* 0x000fe40000000000 */
[----:B------:R-:W3:Y:S08]  /*6a540*/  LDC R231, c[0x0][0x248] ;  /* 0x00009200ffe77b82 */ /* 0x000ef00000000800 */
[----:B------:R-:W3:Y:S08]  /*6a550*/  LDC R103, c[0x0][0x228] ;  /* 0x00008a00ff677b82 */ /* 0x000ef00000000800 */
[----:B------:R-:W3:Y:S08]  /*6a560*/  LDC R149, c[0x0][0x248] ;  /* 0x00009200ff957b82 */ /* 0x000ef00000000800 */
[----:B------:R-:W3:Y:S01]  /*6a570*/  LDC R229, c[0x0][0x248] ;  /* 0x00009200ffe57b82 */ /* 0x000ee20000000800 */
[----:B--2---:R2:W-:Y:S01]  /*6a580*/  @P4 STG.E desc[UR60][R238.64], R245 ;  /* 0x000000f5ee004986 */ /* 0x0045e2000c10193c */
[----:B------:R-:W-:-:S03]  /*6a590*/  ISETP.GE.AND P4, PT, R6, R151, PT ;  /* 0x000000970600720c */ /* 0x000fc60003f86270 */
[----:B------:R4:W-:Y:S01]  /*6a5a0*/  @P6 STG.E desc[UR60][R242.64], R241 ;  /* 0x000000f1f2006986 */ /* 0x0009e2000c10193c */
[----:B------:R-:W-:Y:S02]  /*6a5b0*/  ISETP.LT.AND P6, PT, R9, R240, !P5 ;  /* 0x000000f00900720c */ /* 0x000fe40006fc1270 */
[----:B------:R-:W-:Y:S01]  /*6a5c0*/  IADD3 R6, R7, 0xf3, RZ ;  /* 0x000000f307067810 */ /* 0x000fe20007ffe0ff */
[----:B------:R-:W3:Y:S01]  /*6a5d0*/  LDL.LU R151, [R1+0x9dc] ;  /* 0x0009dc0001977983 */ /* 0x000ee20000300800 */
[----:B-1----:R-:W-:Y:S01]  /*6a5e0*/  ISETP.LT.AND P5, PT, R11, R101, !P5 ;  /* 0x000000650b00720c */ /* 0x002fe20006fa1270 */
[----:B--2---:R-:W1:Y:S01]  /*6a5f0*/  LDC.64 R238, c[0x0][0x228] ;  /* 0x00008a00ffee7b82 */ /* 0x004e620000000a00 */
[----:B----4-:R-:W-:-:S04]  /*6a600*/  IMAD.WIDE R242, R0, 0x4, R2 ;  /* 0x0000000400f27825 */ /* 0x010fc800078e0202 */
[----:B------:R-:W-:Y:S01]  /*6a610*/  IMAD.WIDE R240, R0, 0x4, R4 ;  /* 0x0000000400f07825 */ /* 0x000fe200078e0204 */
[----:B------:R-:W-:Y:S01]  /*6a620*/  @P2 STG.E desc[UR60][R242.64], R235 ;  /* 0x000000ebf2002986 */ /* 0x000fe2000c10193c */
[----:B------:R-:W-:-:S03]  /*6a630*/  ISETP.GE.AND P2, PT, R6, R233, PT ;  /* 0x000000e90600720c */ /* 0x000fc60003f46270 */
[----:B------:R2:W-:Y:S01]  /*6a640*/  @P3 STG.E desc[UR60][R240.64], R246 ;  /* 0x000000f6f0003986 */ /* 0x0005e2000c10193c */
[----:B------:R-:W-:Y:S02]  /*6a650*/  ISETP.LT.AND P3, PT, R9, R234, !P4 ;  /* 0x000000ea0900720c */ /* 0x000fe40006761270 */
[----:B------:R-:W-:Y:S01]  /*6a660*/  ISETP.LT.AND P4, PT, R11, R227, !P4 ;  /* 0x000000e30b00720c */ /* 0x000fe20006781270 */
[----:B------:R-:W4:Y:S04]  /*6a670*/  LDL.LU R233, [R1+0x9e0] ;  /* 0x0009e00001e97983 */ /* 0x000f280000300800 */
[----:B------:R-:W4:Y:S04]  /*6a680*/  LDL.LU R101, [R1+0xdbc] ;  /* 0x000dbc0001657983 */ /* 0x000f280000300800 */
[----:B------:R-:W4:Y:S01]  /*6a690*/  LDL.LU R227, [R1+0x1d8] ;  /* 0x0001d80001e37983 */ /* 0x000f220000300800 */
[----:B------:R-:W-:Y:S01]  /*6a6a0*/  IMAD.IADD R6, R0, 0x1, R225 ;  /* 0x0000000100067824 */ /* 0x000fe200078e02e1 */
[----:B--2---:R-:W2:Y:S03]  /*6a6b0*/  LDC.64 R240, c[0x0][0x228] ;  /* 0x00008a00fff07b82 */ /* 0x004ea60000000a00 */
[----:B------:R-:W-:-:S05]  /*6a6c0*/  IMAD.WIDE R234, R6, 0x4, R2 ;  /* 0x0000000406ea7825 */ /* 0x000fca00078e0202 */
[----:B------:R1:W-:Y:S01]  /*6a6d0*/  @P6 STG.E desc[UR60][R234.64], R247 ;  /* 0x000000f7ea006986 */ /* 0x0003e2000c10193c */
[----:B---3--:R-:W-:Y:S01]  /*6a6e0*/  ISETP.GE.AND P6, PT, R10, R237, PT ;  /* 0x000000ed0a00720c */ /* 0x008fe20003fc6270 */
[----:B------:R-:W3:Y:S02]  /*6a6f0*/  LDC R225, c[0x0][0x228] ;  /* 0x00008a00ffe17b82 */ /* 0x000ee40000000800 */
[----:B------:R-:W2:Y:S01]  /*6a700*/  LDL.LU R237, [R1+0x5dc] ;  /* 0x0005dc0001ed7983 */ /* 0x000ea20000300800 */
[C---:B------:R-:W-:Y:S02]  /*6a710*/  IMAD.IADD R0, R6.reuse, 0x1, R231 ;  /* 0x0000000106007824 */ /* 0x040fe400078e02e7 */
[----:B------:R-:W-:Y:S01]  /*6a720*/  IMAD.WIDE R242, R6, 0x4, R4 ;  /* 0x0000000406f27825 */ /* 0x000fe200078e0204 */
[----:B------:R-:W2:Y:S03]  /*6a730*/  LDL.LU R231, [R1+0xdc0] ;  /* 0x000dc00001e77983 */ /* 0x000ea60000300800 */
[C---:B------:R-:W-:Y:S01]  /*6a740*/  IMAD.WIDE R244, R0.reuse, 0x4, R2 ;  /* 0x0000000400f47825 */ /* 0x040fe200078e0202 */
[----:B-1----:R-:W1:Y:S03]  /*6a750*/  LDC.64 R234, c[0x0][0x228] ;  /* 0x00008a00ffea7b82 */ /* 0x002e660000000a00 */
[----:B------:R-:W-:Y:S01]  /*6a760*/  IMAD.WIDE R246, R0, 0x4, R4 ;  /* 0x0000000400f67825 */ /* 0x000fe200078e0204 */
[----:B------:R-:W-:-:S03]  /*6a770*/  IADD3 R6, R7, 0xef, RZ ;  /* 0x000000ef07067810 */ /* 0x000fc60007ffe0ff */
[----:B------:R-:W-:-:S04]  /*6a780*/  IMAD.IADD R10, R0, 0x1, R149 ;  /* 0x00000001000a7824 */ /* 0x000fc800078e0295 */
[----:B------:R-:W-:Y:S01]  /*6a790*/  IMAD.IADD R0, R10, 0x1, R229 ;  /* 0x000000010a007824 */ /* 0x000fe200078e02e5 */
[----:B----4-:R4:W-:Y:S04]  /*6a7a0*/  @P5 STG.E desc[UR60][R242.64], R227 ;  /* 0x000000e3f2005986 */ /* 0x0109e8000c10193c */
[----:B------:R-:W-:Y:S01]  /*6a7b0*/  @P3 STG.E desc[UR60][R244.64], R101 ;  /* 0x00000065f4003986 */ /* 0x000fe2000c10193c */
[----:B------:R-:W-:-:S03]  /*6a7c0*/  ISETP.GE.AND P5, PT, R6, R239, PT ;  /* 0x000000ef0600720c */ /* 0x000fc60003fa6270 */
[----:B------:R1:W-:Y:S01]  /*6a7d0*/  @P4 STG.E desc[UR60][R246.64], R151 ;  /* 0x00000097f6004986 */ /* 0x0003e2000c10193c */
[----:B------:R-:W-:Y:S02]  /*6a7e0*/  ISETP.LT.AND P4, PT, R9, R148, !P5 ;  /* 0x000000940900720c */ /* 0x000fe40006f81270 */
[----:B------:R-:W-:Y:S01]  /*6a7f0*/  ISETP.LT.AND P5, PT, R11, R103, !P5 ;  /* 0x000000670b00720c */ /* 0x000fe20006fa1270 */
[----:B----4-:R-:W4:Y:S08]  /*6a800*/  LDC R227, c[0x0][0x248] ;  /* 0x00009200ffe37b82 */ /* 0x010f300000000800 */
[----:B-1----:R-:W1:Y:S01]  /*6a810*/  LDC R151, c[0x0][0x248] ;  /* 0x00009200ff977b82 */ /* 0x002e620000000800 */
[----:B------:R-:W-:Y:S01]  /*6a820*/  ISETP.LT.AND P3, PT, R9, R224, !P6 ;  /* 0x000000e00900720c */ /* 0x000fe20007761270 */
[C---:B------:R-:W-:Y:S01]  /*6a830*/  IMAD.WIDE R242, R10.reuse, 0x4, R4 ;  /* 0x000000040af27825 */ /* 0x040fe200078e0204 */
[----:B---3--:R-:W-:Y:S01]  /*6a840*/  ISETP.LT.AND P6, PT, R11, R225, !P6 ;  /* 0x000000e10b00720c */ /* 0x008fe200077c1270 */
[----:B------:R-:W3:Y:S02]  /*6a850*/  LDL.LU R246, [R1+0xdc4] ;  /* 0x000dc40001f67983 */ /* 0x000ee40000300800 */
[--C-:B------:R-:W-:Y:S01]  /*6a860*/  IMAD.WIDE R224, R10, 0x4, R2.reuse ;  /* 0x000000040ae07825 */ /* 0x100fe200078e0202 */
[----:B------:R-:W-:Y:S01]  /*6a870*/  IADD3 R10, R7, 0xf2, RZ ;  /* 0x000000f2070a7810 */ /* 0x000fe20007ffe0ff */
[----:B------:R-:W3:Y:S01]  /*6a880*/  LDL.LU R247, [R1+0x5e4] ;  /* 0x0005e40001f77983 */ /* 0x000ee20000300800 */
[----:B------:R-:W4:Y:S01]  /*6a890*/  LDC R101, c[0x0][0x228] ;  /* 0x00008a00ff657b82 */ /* 0x000f220000000800 */
[----:B------:R-:W-:-:S02]  /*6a8a0*/  IMAD.WIDE R244, R0, 0x4, R2 ;  /* 0x0000000400f47825 */ /* 0x000fc400078e0202 */
[----:B--2---:R2:W-:Y:S04]  /*6a8b0*/  @P4 STG.E desc[UR60][R224.64], R237 ;  /* 0x000000ede0004986 */ /* 0x0045e8000c10193c */
[----:B------:R2:W-:Y:S01]  /*6a8c0*/  @P5 STG.E desc[UR60][R242.64], R252 ;  /* 0x000000fcf2005986 */ /* 0x0005e2000c10193c */
[----:B------:R-:W-:Y:S01]  /*6a8d0*/  ISETP.GE.AND P5, PT, R10, R241, PT ;  /* 0x000000f10a00720c */ /* 0x000fe20003fa6270 */
[----:B------:R-:W-:Y:S01]  /*6a8e0*/  VIADD R6, R7, 0xf1 ;  /* 0x000000f107067836 */ /* 0x000fe20000000000 */
[----:B------:R-:W3:Y:S01]  /*6a8f0*/  LDC.64 R148, c[0x0][0x228] ;  /* 0x00008a00ff947b82 */ /* 0x000ee20000000a00 */
[----:B------:R-:W3:Y:S04]  /*6a900*/  LDL.LU R239, [R1+0xdc8] ;  /* 0x000dc80001ef7983 */ /* 0x000ee80000300800 */
[----:B------:R2:W-:Y:S01]  /*6a910*/  @P3 STG.E desc[UR60][R244.64], R233 ;  /* 0x000000e9f4003986 */ /* 0x0005e2000c10193c */
[----:B-1----:R-:W-:-:S02]  /*6a920*/  IMAD.IADD R10, R0, 0x1, R151 ;  /* 0x00000001000a7824 */ /* 0x002fc400078e0297 */
[----:B--2---:R-:W1:Y:S01]  /*6a930*/  LDC.64 R224, c[0x0][0x228] ;  /* 0x00008a00ffe07b82 */ /* 0x004e620000000a00 */
[----:B------:R-:W2:Y:S04]  /*6a940*/  LDL.LU R252, [R1+0x1ec] ;  /* 0x0001ec0001fc7983 */ /* 0x000ea80000300800 */
[----:B------:R-:W2:Y:S03]  /*6a950*/  LDL.LU R241, [R1+0x5ec] ;  /* 0x0005ec0001f17983 */ /* 0x000ea60000300800 */
[----:B------:R-:W1:Y:S01]  /*6a960*/  LDC R103, c[0x0][0x228] ;  /* 0x00008a00ff677b82 */ /* 0x000e620000000800 */
[----:B------:R-:W2:Y:S04]  /*6a970*/  LDL.LU R244, [R1+0x1e0] ;  /* 0x0001e00001f47983 */ /* 0x000ea80000300800 */
[----:B------:R-:W2:Y:S01]  /*6a980*/  LDL.LU R245, [R1+0x9e4] ;  /* 0x0009e40001f57983 */ /* 0x000ea20000300800 */
[----:B------:R-:W-:-:S02]  /*6a990*/  ISETP.GE.AND P4, PT, R6, R235, PT ;  /* 0x000000eb0600720c */ /* 0x000fc40003f86270 */
[----:B------:R-:W1:Y:S01]  /*6a9a0*/  LDC R233, c[0x0][0x248] ;  /* 0x00009200ffe97b82 */ /* 0x000e620000000800 */
[----:B------:R-:W3:Y:S01]  /*6a9b0*/  LDL.LU R151, [R1+0x5e0] ;  /* 0x0005e00001977983 */ /* 0x000ee20000300800 */
[----:B------:R-:W-:Y:S02]  /*6a9c0*/  ISETP.LT.AND P3, PT, R9, R228, !P4 ;  /* 0x000000e40900720c */ /* 0x000fe40006761270 */
[----:B----4-:R-:W-:Y:S01]  /*6a9d0*/  ISETP.LT.AND P4, PT, R11, R101, !P4 ;  /* 0x000000650b00720c */ /* 0x010fe20006781270 */
[----:B------:R-:W-:-:S03]  /*6a9e0*/  IMAD.WIDE R228, R0, 0x4, R4 ;  /* 0x0000000400e47825 */ /* 0x000fc600078e0204 */
[----:B------:R-:W4:Y:S02]  /*6a9f0*/  LDC R101, c[0x0][0x228] ;  /* 0x00008a00ff657b82 */ /* 0x000f240000000800 */
[----:B------:R1:W-:Y:S01]  /*6aa00*/  @P6 STG.E desc[UR60][R228.64], R231 ;  /* 0x000000e7e4006986 */ /* 0x0003e2000c10193c */
[----:B------:R-:W-:Y:S01]  /*6aa10*/  ISETP.LT.AND P6, PT, R9, R230, !P5 ;  /* 0x000000e60900720c */ /* 0x000fe20006fc1270 */
[----:B------:R-:W-:Y:S02]  /*6aa20*/  VIADD R6, R7, 0xf4 ;  /* 0x000000f407067836 */ /* 0x000fe40000000000 */
[C---:B------:R-:W-:Y:S02]  /*6aa30*/  IMAD.IADD R0, R10.reuse, 0x1, R227 ;  /* 0x000000010a007824 */ /* 0x040fe400078e02e3 */
[C---:B------:R-:W-:Y:S01]  /*6aa40*/  IMAD.WIDE R242, R10.reuse, 0x4, R4 ;  /* 0x000000040af27825 */ /* 0x040fe200078e0204 */
[----:B------:R-:W4:Y:S03]  /*6aa50*/  LDC R235, c[0x0][0x228] ;  /* 0x00008a00ffeb7b82 */ /* 0x000f260000000800 */
[----:B-1----:R-:W-:-:S05]  /*6aa60*/  IMAD.WIDE R230, R10, 0x4, R2 ;  /* 0x000000040ae67825 */ /* 0x002fca00078e0202 */
[----:B------:R-:W1:Y:S08]  /*6aa70*/  LDC R237, c[0x0][0x248] ;  /* 0x00009200ffed7b82 */ /* 0x000e700000000800 */
[----:B------:R-:W1:Y:S01]  /*6aa80*/  LDC.64 R228, c[0x0][0x228] ;  /* 0x00008a00ffe47b82 */ /* 0x000e620000000a00 */
[----:B---3--:R3:W-:Y:S01]  /*6aa90*/  @P3 STG.E desc[UR60][R230.64], R151 ;  /* 0x00000097e6003986 */ /* 0x0087e2000c10193c */
[----:B------:R-:W-:-:S02]  /*6aaa0*/  ISETP.GE.AND P3, PT, R6, R149, PT ;  /* 0x000000950600720c */ /* 0x000fc40003f66270 */
[----:B------:R-:W-:Y:S01]  /*6aab0*/  IADD3 R6, R7, 0xfd, RZ ;  /* 0x000000fd07067810 */ /* 0x000fe20007ffe0ff */
[----:B--2---:R2:W-:Y:S01]  /*6aac0*/  @P4 STG.E desc[UR60][R242.64], R244 ;  /* 0x000000f4f2004986 */ /* 0x0045e2000c10193c */
[----:B------:R-:W-:Y:S02]  /*6aad0*/  ISETP.LT.AND P4, PT, R9, R226, !P2 ;  /* 0x000000e20900720c */ /* 0x000fe40005781270 */
[----:B------:R-:W1:Y:S01]  /*6aae0*/  LDC R149, c[0x0][0x228] ;  /* 0x00008a00ff957b82 */ /* 0x000e620000000800 */
[----:B---3--:R-:W-:Y:S01]  /*6aaf0*/  IMAD.WIDE R230, R0, 0x4, R2 ;  /* 0x0000000400e67825 */ /* 0x008fe200078e0202 */
[----:B----4-:R-:W-:-:S06]  /*6ab00*/  ISETP.LT.AND P2, PT, R11, R101, !P2 ;  /* 0x000000650b00720c */ /* 0x010fcc0005741270 */
[----:B------:R-:W3:Y:S01]  /*6ab10*/  LDC.64 R226, c[0x0][0x228] ;  /* 0x00008a00ffe27b82 */ /* 0x000ee20000000a00 */
[----:B------:R4:W-:Y:S01]  /*6ab20*/  @P6 STG.E desc[UR60][R230.64], R245 ;  /* 0x000000f5e6006986 */ /* 0x0009e2000c10193c */
[----:B------:R-:W-:-:S03]  /*6ab30*/  ISETP.GE.AND P6, PT, R6, R225, PT ;  /* 0x000000e10600720c */ /* 0x000fc60003fc6270 */
[----:B------:R-:W3:Y:S01]  /*6ab40*/  LDL.LU R225, [R1+0x9e8] ;  /* 0x0009e80001e17983 */ /* 0x000ee20000300800 */
[----:B------:R-:W-:Y:S02]  /*6ab50*/  ISETP.LT.AND P5, PT, R11, R103, !P5 ;  /* 0x000000670b00720c */ /* 0x000fe40006fa1270 */
[----:B------:R-:W3:Y:S01]  /*6ab60*/  LDC R151, c[0x0][0x248] ;  /* 0x00009200ff977b82 */ /* 0x000ee20000000800 */
[----:B------:R-:W3:Y:S01]  /*6ab70*/  LDL.LU R101, [R1+0x1e4] ;  /* 0x0001e40001657983 */ /* 0x000ee20000300800 */
[----:B--2---:R-:W-:-:S04]  /*6ab80*/  IMAD.WIDE R242, R0, 0x4, R4 ;  /* 0x0000000400f27825 */ /* 0x004fc800078e0204 */
[----:B------:R-:W-:Y:S02]  /*6ab90*/  IMAD.IADD R6, R0, 0x1, R233 ;  /* 0x0000000100067824 */ /* 0x000fe400078e02e9 */
[----:B----4-:R-:W2:Y:S03]  /*6aba0*/  LDC.64 R244, c[0x0][0x228] ;  /* 0x00008a00fff47b82 */ /* 0x010ea60000000a00 */
[----:B------:R4:W-:Y:S01]  /*6abb0*/  @P5 STG.E desc[UR60][R242.64], R246 ;  /* 0x000000f6f2005986 */ /* 0x0009e2000c10193c */
[----:B------:R-:W-:Y:S02]  /*6abc0*/  ISETP.LT.AND P5, PT, R9, R102, !P3 ;  /* 0x000000660900720c */ /* 0x000fe40005fa1270 */
[----:B------:R-:W-:Y:S01]  /*6abd0*/  ISETP.LT.AND P3, PT, R11, R235, !P3 ;  /* 0x000000eb0b00720c */ /* 0x000fe20005f61270 */
[C---:B------:R-:W-:Y:S01]  /*6abe0*/  IMAD.WIDE R102, R6.reuse, 0x4, R2 ;  /* 0x0000000406667825 */ /* 0x040fe200078e0202 */
[----:B------:R-:W2:Y:S03]  /*6abf0*/  LDC R235, c[0x0][0x248] ;  /* 0x00009200ffeb7b82 */ /* 0x000ea60000000800 */
[C---:B-1----:R-:W-:Y:S01]  /*6ac00*/  IMAD.IADD R0, R6.reuse, 0x1, R237 ;  /* 0x0000000106007824 */ /* 0x042fe200078e02ed */
[----:B------:R1:W-:Y:S01]  /*6ac10*/  @P4 STG.E desc[UR60][R102.64], R247 ;  /* 0x000000f766004986 */ /* 0x0003e2000c10193c */
[----:B------:R-:W-:Y:S01]  /*6ac20*/  IMAD.WIDE R230, R6, 0x4, R4 ;  /* 0x0000000406e67825 */ /* 0x000fe200078e0204 */
[----:B------:R-:W-:-:S02]  /*6ac30*/  IADD3 R6, R7, 0xf5, RZ ;  /* 0x000000f507067810 */ /* 0x000fc40007ffe0ff */
[----:B------:R-:W2:Y:S01]  /*6ac40*/  LDL.LU R237, [R1+0x9ec] ;  /* 0x0009ec0001ed7983 */ /* 0x000ea20000300800 */
[C---:B----4-:R-:W-:Y:S01]  /*6ac50*/  IMAD.WIDE R242, R0.reuse, 0x4, R2 ;  /* 0x0000000400f27825 */ /* 0x050fe200078e0202 */
[----:B------:R-:W4:Y:S03]  /*6ac60*/  LDC R233, c[0x0][0x228] ;  /* 0x00008a00ffe97b82 */ /* 0x000f260000000800 */
[----:B-1----:R-:W-:-:S05]  /*6ac70*/  IMAD.WIDE R246, R0, 0x4, R4 ;  /* 0x0000000400f67825 */ /* 0x002fca00078e0204 */
[----:B------:R-:W1:Y:S01]  /*6ac80*/  LDC.64 R102, c[0x0][0x228] ;  /* 0x00008a00ff667b82 */ /* 0x000e620000000a00 */
[----:B---3--:R3:W-:Y:S01]  /*6ac90*/  @P2 STG.E desc[UR60][R230.64], R101 ;  /* 0x00000065e6002986 */ /* 0x0087e2000c10193c */
[----:B------:R-:W-:-:S03]  /*6aca0*/  ISETP.GE.AND P2, PT, R6, R227, PT ;  /* 0x000000e30600720c */ /* 0x000fc60003f46270 */
[----:B------:R4:W-:Y:S04]  /*6acb0*/  @P5 STG.E desc[UR60][R242.64], R225 ;  /* 0x000000e1f2005986 */ /* 0x0009e8000c10193c */
[----:B------:R-:W2:Y:S04]  /*6acc0*/  LDL.LU R227, [R1+0x1e8] ;  /* 0x0001e80001e37983 */ /* 0x000ea80000300800 */
[----:B------:R1:W-:Y:S01]  /*6acd0*/  @P3 STG.E desc[UR60][R246.64], R239 ;  /* 0x000000eff6003986 */ /* 0x0003e2000c10193c */
[----:B------:R-:W-:Y:S01]  /*6ace0*/  VIADD R10, R7, 0xf6 ;  /* 0x000000f6070a7836 */ /* 0x000fe20000000000 */
[----:B---3--:R-:W3:Y:S08]  /*6acf0*/  LDC R101, c[0x0][0x228] ;  /* 0x00008a00ff657b82 */ /* 0x008ef00000000800 */
[----:B----4-:R-:W4:Y:S01]  /*6ad00*/  LDC R225, c[0x0][0x248] ;  /* 0x00009200ffe17b82 */ /* 0x010f220000000800 */
[----:B-1----:R-:W3:Y:S01]  /*6ad10*/  LDL.LU R246, [R1+0x5e8] ;  /* 0x0005e80001f67983 */ /* 0x002ee20000300800 */
[----:B------:R-:W-:-:S02]  /*6ad20*/  ISETP.GE.AND P4, PT, R10, R229, PT ;  /* 0x000000e50a00720c */ /* 0x000fc40003f86270 */
[----:B------:R-:W-:Y:S01]  /*6ad30*/  ISETP.LT.AND P3, PT, R9, R150, !P2 ;  /* 0x000000960900720c */ /* 0x000fe20005761270 */
[----:B------:R-:W4:Y:S01]  /*6ad40*/  LDL.LU R247, [R1+0xdcc] ;  /* 0x000dcc0001f77983 */ /* 0x000f220000300800 */
[----:B------:R-:W-:Y:S01]  /*6ad50*/  ISETP.LT.AND P2, PT, R11, R149, !P2 ;  /* 0x000000950b00720c */ /* 0x000fe20005741270 */
[----:B------:R-:W-:Y:S01]  /*6ad60*/  IMAD.IADD R10, R0, 0x1, R151 ;  /* 0x00000001000a7824 */ /* 0x000fe200078e0297 */
[----:B------:R-:W-:Y:S01]  /*6ad70*/  ISETP.LT.AND P5, PT, R9, R238, !P4 ;  /* 0x000000ee0900720c */ /* 0x000fe200067a1270 */
[----:B------:R-:W1:Y:S02]  /*6ad80*/  LDC R229, c[0x0][0x248] ;  /* 0x00009200ffe57b82 */ /* 0x000e640000000800 */
[C---:B--2---:R-:W-:Y:S02]  /*6ad90*/  IMAD.IADD R0, R10.reuse, 0x1, R235 ;  /* 0x000000010a007824 */ /* 0x044fe400078e02eb */
[----:B------:R-:W-:-:S04]  /*6ada0*/  IMAD.WIDE R230, R10, 0x4, R2 ;  /* 0x000000040ae67825 */ /* 0x000fc800078e0202 */
[----:B------:R-:W-:Y:S01]  /*6adb0*/  IMAD.WIDE R238, R10, 0x4, R4 ;  /* 0x000000040aee7825 */ /* 0x000fe200078e0204 */
[----:B------:R-:W2:Y:S03]  /*6adc0*/  LDC R149, c[0x0][0x228] ;  /* 0x00008a00ff957b82 */ /* 0x000ea60000000800 */
[----:B------:R-:W-:Y:S01]  /*6add0*/  IMAD.WIDE R242, R0, 0x4, R2 ;  /* 0x0000000400f27825 */ /* 0x000fe200078e0202 */
[----:B------:R-:W-:-:S03]  /*6ade0*/  ISETP.LT.AND P4, PT, R11, R233, !P4 ;  /* 0x000000e90b00720c */ /* 0x000fc60006781270 */
[----:B------:R-:W-:Y:S01]  /*6adf0*/  VIADD R6, R7, 0xf7 ;  /* 0x000000f707067836 */ /* 0x000fe20000000000 */
[----:B------:R-:W2:Y:S01]  /*6ae00*/  LDC.64 R150, c[0x0][0x228] ;  /* 0x00008a00ff967b82 */ /* 0x000ea20000000a00 */
[----:B---3--:R3:W-:Y:S04]  /*6ae10*/  @P3 STG.E desc[UR60][R230.64], R246 ;  /* 0x000000f6e6003986 */ /* 0x0087e8000c10193c */
[----:B------:R-:W-:Y:S04]  /*6ae20*/  @P2 STG.E desc[UR60][R238.64], R227 ;  /* 0x000000e3ee002986 */ /* 0x000fe8000c10193c */
[----:B------:R1:W-:Y:S01]  /*6ae30*/  @P5 STG.E desc[UR60][R242.64], R237 ;  /* 0x000000edf2005986 */ /* 0x0003e2000c10193c */
[----:B------:R-:W-:-:S02]  /*6ae40*/  ISETP.GE.AND P3, PT, R6, R103, PT ;  /* 0x000000670600720c */ /* 0x000fc40003f66270 */
[----:B------:R-:W2:Y:S01]  /*6ae50*/  LDC R103, c[0x0][0x248] ;  /* 0x00009200ff677b82 */ /* 0x000ea20000000800 */
[----:B------:R-:W-:-:S07]  /*6ae60*/  IADD3 R10, R7, 0xf8, RZ ;  /* 0x000000f8070a7810 */ /* 0x000fce0007ffe0ff */
[----:B---3--:R-:W3:Y:S01]  /*6ae70*/  LDC.64 R230, c[0x0][0x228] ;  /* 0x00008a00ffe67b82 */ /* 0x008ee20000000a00 */
[----:B-1----:R-:W3:Y:S01]  /*6ae80*/  LDL.LU R242, [R1+0xdd0] ;  /* 0x000dd00001f27983 */ /* 0x002ee20000300800 */
[----:B------:R-:W-:Y:S01]  /*6ae90*/  ISETP.LT.AND P5, PT, R9, R236, !P3 ;  /* 0x000000ec0900720c */ /* 0x000fe20005fa1270 */
[----:B------:R-:W-:Y:S01]  /*6aea0*/  IMAD.WIDE R236, R0, 0x4, R4 ;  /* 0x0000000400ec7825 */ /* 0x000fe200078e0204 */
[----:B------:R-:W-:Y:S01]  /*6aeb0*/  ISETP.GE.AND P2, PT, R10, R245, PT ;  /* 0x000000f50a00720c */ /* 0x000fe20003f46270 */
[----:B------:R-:W3:Y:S01]  /*6aec0*/  LDL.LU R243, [R1+0x9f0] ;  /* 0x0009f00001f37983 */ /* 0x000ee20000300800 */
[----:B------:R-:W-:Y:S01]  /*6aed0*/  ISETP.LT.AND P3, PT, R11, R101, !P3 ;  /* 0x000000650b00720c */ /* 0x000fe20005f61270 */
[----:B----4-:R-:W-:Y:S01]  /*6aee0*/  IMAD.IADD R0, R0, 0x1, R225 ;  /* 0x0000000100007824 */ /* 0x010fe200078e02e1 */
[----:B------:R-:W1:Y:S01]  /*6aef0*/  LDC R227, c[0x0][0x228] ;  /* 0x00008a00ffe37b82 */ /* 0x000e620000000800 */
[----:B------:R4:W-:Y:S01]  /*6af00*/  @P4 STG.E desc[UR60][R236.64], R247 ;  /* 0x000000f7ec004986 */ /* 0x0009e2000c10193c */
[----:B------:R-:W-:Y:S01]  /*6af10*/  ISETP.LT.AND P4, PT, R9, R234, !P2 ;  /* 0x000000ea0900720c */ /* 0x000fe20005781270 */
[----:B------:R-:W-:-:S04]  /*6af20*/  IMAD.WIDE R234, R0, 0x4, R2 ;  /* 0x0000000400ea7825 */ /* 0x000fc800078e0202 */
[----:B------:R-:W-:Y:S01]  /*6af30*/  VIADD R6, R7, 0xf9 ;  /* 0x000000f907067836 */ /* 0x000fe20000000000 */
[----:B------:R2:W-:Y:S01]  /*6af40*/  @P5 STG.E desc[UR60][R234.64], R241 ;  /* 0x000000f1ea005986 */ /* 0x0005e2000c10193c */
[----:B------:R-:W1:Y:S03]  /*6af50*/  LDC R10, c[0x0][0x228] ;  /* 0x00008a00ff0a7b82 */ /* 0x000e660000000800 */
[----:B------:R-:W3:Y:S01]  /*6af60*/  LDL.LU R233, [R1+0xde0] ;  /* 0x000de00001e97983 */ /* 0x000ee20000300800 */
[----:B----4-:R-:W-:-:S04]  /*6af70*/  IMAD.WIDE R236, R0, 0x4, R4 ;  /* 0x0000000400ec7825 */ /* 0x010fc800078e0204 */
[----:B------:R-:W-:Y:S01]  /*6af80*/  IMAD.IADD R0, R0, 0x1, R229 ;  /* 0x0000000100007824 */ /* 0x000fe200078e02e5 */
[----:B--2---:R-:W-:Y:S01]  /*6af90*/  ISETP.LT.AND P2, PT, R11, R149, !P2 ;  /* 0x000000950b00720c */ /* 0x004fe20005741270 */
[----:B------:R-:W2:Y:S01]  /*6afa0*/  LDC R101, c[0x0][0x248] ;  /* 0x00009200ff657b82 */ /* 0x000ea20000000800 */
[----:B------:R-:W-:Y:S01]  /*6afb0*/  ISETP.GE.AND P5, PT, R6, R151, PT ;  /* 0x000000970600720c */ /* 0x000fe20003fa6270 */
[----:B------:R-:W-:Y:S01]  /*6afc0*/  IMAD.WIDE R238, R0, 0x4, R2 ;  /* 0x0000000400ee7825 */ /* 0x000fe200078e0202 */
[----:B------:R-:W4:Y:S01]  /*6afd0*/  LDL.LU R149, [R1+0x9f4] ;  /* 0x0009f40001957983 */ /* 0x000f220000300800 */
[----:B------:R-:W-:-:S03]  /*6afe0*/  IADD3 R6, R7, 0xfa, RZ ;  /* 0x000000fa07067810 */ /* 0x000fc60007ffe0ff */
[----:B------:R-:W4:Y:S01]  /*6aff0*/  LDL.LU R245, [R1+0xdec] ;  /* 0x000dec0001f57983 */ /* 0x000f220000300800 */
[----:B------:R-:W2:Y:S03]  /*6b000*/  LDC.64 R234, c[0x0][0x228] ;  /* 0x00008a00ffea7b82 */ /* 0x000ea60000000a00 */
[----:B------:R1:W-:Y:S04]  /*6b010*/  @P3 STG.E desc[UR60][R236.64], R252 ;  /* 0x000000fcec003986 */ /* 0x0003e8000c10193c */
[----:B------:R-:W4:Y:S01]  /*6b020*/  LDL.LU R246, [R1+0x5fc] ;  /* 0x0005fc0001f67983 */ /* 0x000f220000300800 */
[----:B------:R-:W2:Y:S03]  /*6b030*/  LDC R225, c[0x0][0x248] ;  /* 0x00009200ffe17b82 */ /* 0x000ea60000000800 */
[----:B------:R-:W4:Y:S04]  /*6b040*/  LDL.LU R247, [R1+0xdf0] ;  /* 0x000df00001f77983 */ /* 0x000f280000300800 */
[----:B-1----:R-:W4:Y:S01]  /*6b050*/  LDL.LU R252, [R1+0xf20] ;  /* 0x000f200001fc7983 */ /* 0x002f220000300800 */
[----:B------:R-:W1:Y:S08]  /*6b060*/  LDC.64 R236, c[0x0][0x228] ;  /* 0x00008a00ffec7b82 */ /* 0x000e700000000a00 */
[----:B------:R-:W1:Y:S08]  /*6b070*/  LDC R151, c[0x0][0x228] ;  /* 0x00008a00ff977b82 */ /* 0x000e700000000800 */
[----:B------:R-:W1:Y:S01]  /*6b080*/  LDC R229, c[0x0][0x248] ;  /* 0x00009200ffe57b82 */ /* 0x000e620000000800 */
[----:B---3--:R3:W-:Y:S01]  /*6b090*/  @P4 STG.E desc[UR60][R238.64], R242 ;  /* 0x000000f2ee004986 */ /* 0x0087e2000c10193c */
[----:B------:R-:W-:Y:S01]  /*6b0a0*/  ISETP.GE.AND P4, PT, R6, R231, PT ;  /* 0x000000e70600720c */ /* 0x000fe20003f86270 */
[----:B------:R-:W-:-:S02]  /*6b0b0*/  IMAD.IADD R6, R0, 0x1, R103 ;  /* 0x0000000100067824 */ /* 0x000fc400078e0267 */
[----:B------:R-:W4:Y:S04]  /*6b0c0*/  LDL.LU R231, [R1+0xdd4] ;  /* 0x000dd40001e77983 */ /* 0x000f280000300800 */
[----:B------:R-:W4:Y:S01]  /*6b0d0*/  LDL.LU R103, [R1+0x5f0] ;  /* 0x0005f00001677983 */ /* 0x000f220000300800 */
[----:B------:R-:W-:Y:S01]  /*6b0e0*/  ISETP.LT.AND P3, PT, R9, R240, !P5 ;  /* 0x000000f00900720c */ /* 0x000fe20006f61270 */
[----:B------:R-:W-:Y:S01]  /*6b0f0*/  IMAD.WIDE R240, R0, 0x4, R4 ;  /* 0x0000000400f07825 */ /* 0x000fe200078e0204 */
[----:B------:R-:W-:Y:S02]  /*6b100*/  ISETP.LT.AND P5, PT, R11, R227, !P5 ;  /* 0x000000e30b00720c */ /* 0x000fe40006fa1270 */
[----:B------:R-:W4:Y:S02]  /*6b110*/  LDC R227, c[0x0][0x228] ;  /* 0x00008a00ffe37b82 */ /* 0x000f240000000800 */
[----:B------:R1:W-:Y:S01]  /*6b120*/  @P2 STG.E desc[UR60][R240.64], R243 ;  /* 0x000000f3f0002986 */ /* 0x0003e2000c10193c */
[----:B------:R-:W-:Y:S01]  /*6b130*/  ISETP.LT.AND P2, PT, R9, R232, !P4 ;  /* 0x000000e80900720c */ /* 0x000fe20006741270 */
[----:B---3--:R-:W-:Y:S01]  /*6b140*/  IMAD.WIDE R238, R6, 0x4, R2 ;  /* 0x0000000406ee7825 */ /* 0x008fe200078e0202 */
[----:B------:R-:W-:-:S03]  /*6b150*/  ISETP.LT.AND P4, PT, R11, R10, !P4 ;  /* 0x0000000a0b00720c */ /* 0x000fc60006781270 */
[----:B--2---:R-:W-:Y:S01]  /*6b160*/  IMAD.IADD R0, R6, 0x1, R101 ;  /* 0x0000000106007824 */ /* 0x004fe200078e0265 */
[----:B------:R2:W-:Y:S01]  /*6b170*/  @P3 STG.E desc[UR60][R238.64], R233 ;  /* 0x000000e9ee003986 */ /* 0x0005e2000c10193c */
[----:B------:R-:W-:Y:S01]  /*6b180*/  VIADD R10, R7, 0xfb ;  /* 0x000000fb070a7836 */ /* 0x000fe20000000000 */
[----:B------:R-:W3:Y:S01]  /*6b190*/  LDC R101, c[0x0][0x228] ;  /* 0x00008a00ff657b82 */ /* 0x000ee20000000800 */
[----:B-1----:R-:W-:-:S03]  /*6b1a0*/  IMAD.WIDE R240, R0, 0x4, R2 ;  /* 0x0000000400f07825 */ /* 0x002fc600078e0202 */
[----:B------:R-:W-:Y:S02]  /*6b1b0*/  ISETP.GE.AND P3, PT, R10, R235, PT ;  /* 0x000000eb0a00720c */ /* 0x000fe40003f66270 */
[----:B------:R-:W3:Y:S01]  /*6b1c0*/  LDL.LU R235, [R1+0x9fc] ;  /* 0x0009fc0001eb7983 */ /* 0x000ee20000300800 */
[----:B--2---:R-:W-:Y:S01]  /*6b1d0*/  IMAD.WIDE R238, R6, 0x4, R4 ;  /* 0x0000000406ee7825 */ /* 0x004fe200078e0204 */
[----:B------:R-:W-:Y:S01]  /*6b1e0*/  IADD3 R6, R7, 0xfc, RZ ;  /* 0x000000fc07067810 */ /* 0x000fe20007ffe0ff */
[----:B------:R-:W1:Y:S02]  /*6b1f0*/  LDC.64 R232, c[0x0][0x228] ;  /* 0x00008a00ffe87b82 */ /* 0x000e640000000a00 */
[C---:B------:R-:W-:Y:S02]  /*6b200*/  IMAD.IADD R10, R0.reuse, 0x1, R225 ;  /* 0x00000001000a7824 */ /* 0x040fe400078e02e1 */
[----:B------:R-:W-:-:S04]  /*6b210*/  IMAD.WIDE R242, R0, 0x4, R4 ;  /* 0x0000000400f27825 */ /* 0x000fc800078e0204 */
[----:B------:R-:W-:Y:S01]  /*6b220*/  IMAD.IADD R0, R10, 0x1, R229 ;  /* 0x000000010a007824 */ /* 0x000fe200078e02e5 */
[----:B------:R-:W2:Y:S01]  /*6b230*/  LDC R225, c[0x0][0x248] ;  /* 0x00009200ffe17b82 */ /* 0x000ea20000000800 */
[----:B----4-:R4:W-:Y:S01]  /*6b240*/  @P5 STG.E desc[UR60][R238.64], R103 ;  /* 0x00000067ee005986 */ /* 0x0109e2000c10193c */
[----:B------:R-:W-:-:S03]  /*6b250*/  ISETP.GE.AND P5, PT, R6, R237, PT ;  /* 0x000000ed0600720c */ /* 0x000fc60003fa6270 */
[----:B------:R1:W-:Y:S01]  /*6b260*/  @P2 STG.E desc[UR60][R240.64], R231 ;  /* 0x000000e7f0002986 */ /* 0x0003e2000c10193c */
[----:B------:R-:W-:Y:S02]  /*6b270*/  ISETP.LT.AND P2, PT, R9, R148, !P3 ;  /* 0x000000940900720c */ /* 0x000fe40005f41270 */
[----:B------:R-:W-:Y:S01]  /*6b280*/  ISETP.LT.AND P3, PT, R11, R151, !P3 ;  /* 0x000000970b00720c */ /* 0x000fe20005f61270 */
[----:B------:R-:W2:Y:S04]  /*6b290*/  LDL.LU R237, [R1+0xddc] ;  /* 0x000ddc0001ed7983 */ /* 0x000ea80000300800 */
[----:B------:R-:W3:Y:S01]  /*6b2a0*/  LDL.LU R151, [R1+0xdd8] ;  /* 0x000dd80001977983 */ /* 0x000ee20000300800 */
[C---:B----4-:R-:W-:Y:S01]  /*6b2b0*/  IMAD.WIDE R238, R10.reuse, 0x4, R2 ;  /* 0x000000040aee7825 */ /* 0x050fe200078e0202 */
[----:B------:R-:W4:Y:S02]  /*6b2c0*/  LDC R103, c[0x0][0x248] ;  /* 0x00009200ff677b82 */ /* 0x000f240000000800 */
[----:B------:R-:W4:Y:S01]  /*6b2d0*/  LDL.LU R229, [R1+0x5f4] ;  /* 0x0005f40001e57983 */ /* 0x000f220000300800 */
[----:B-1----:R-:W-:-:S03]  /*6b2e0*/  IMAD.WIDE R240, R10, 0x4, R4 ;  /* 0x000000040af07825 */ /* 0x002fc600078e0204 */
[----:B------:R-:W2:Y:S01]  /*6b2f0*/  LDL.LU R10, [R1+0xde4] ;  /* 0x000de400010a7983 */ /* 0x000ea20000300800 */
[----:B------:R-:W-:Y:S01]  /*6b300*/  VIADD R6, R7, 0x102 ;  /* 0x0000010207067836 */ /* 0x000fe20000000000 */
[----:B------:R-:W1:Y:S02]  /*6b310*/  LDC R231, c[0x0][0x228] ;  /* 0x00008a00ffe77b82 */ /* 0x000e640000000800 */
[----:B------:R1:W-:Y:S01]  /*6b320*/  @P4 STG.E desc[UR60][R242.64], R149 ;  /* 0x00000095f2004986 */ /* 0x0003e2000c10193c */
[----:B------:R-:W-:Y:S01]  /*6b330*/  ISETP.LT.AND P4, PT, R9, R226, !P5 ;  /* 0x000000e20900720c */ /* 0x000fe20006f81270 */
[----:B-1----:R-:W-:-:S04]  /*6b340*/  IMAD.WIDE R242, R0, 0x4, R2 ;  /* 0x0000000400f27825 */ /* 0x002fc800078e0202 */
[----:B------:R-:W1:Y:S01]  /*6b350*/  LDC.64 R148, c[0x0][0x228] ;  /* 0x00008a00ff947b82 */ /* 0x000e620000000a00 */
[----:B--2---:R-:W-:Y:S01]  /*6b360*/  @P2 STG.E desc[UR60][R238.64], R10 ;  /* 0x0000000aee002986 */ /* 0x004fe2000c10193c */
[----:B------:R-:W-:-:S03]  /*6b370*/  ISETP.GE.AND P2, PT, R6, R233, PT ;  /* 0x000000e90600720c */ /* 0x000fc60003f46270 */
[----:B------:R-:W2:Y:S04]  /*6b380*/  LDL.LU R233, [R1+0x5f8] ;  /* 0x0005f80001e97983 */ /* 0x000ea80000300800 */
[----:B----4-:R4:W-:Y:S04]  /*6b390*/  @P3 STG.E desc[UR60][R240.64], R229 ;  /* 0x000000e5f0003986 */ /* 0x0109e8000c10193c */
[----:B---3--:R3:W-:Y:S04]  /*6b3a0*/  @P4 STG.E desc[UR60][R242.64], R151 ;  /* 0x00000097f2004986 */ /* 0x0087e8000c10193c */
[----:B----4-:R-:W4:Y:S04]  /*6b3b0*/  LDL.LU R241, [R1+0x9f8] ;  /* 0x0009f80001f17983 */ /* 0x010f280000300800 */
[----:B---3--:R-:W3:Y:S01]  /*6b3c0*/  LDL.LU R243, [R1+0xde8] ;  /* 0x000de80001f37983 */ /* 0x008ee20000300800 */
[----:B------:R-:W-:Y:S01]  /*6b3d0*/  ISETP.LT.AND P5, PT, R11, R227, !P5 ;  /* 0x000000e30b00720c */ /* 0x000fe20006fa1270 */
[----:B------:R-:W-:Y:S01]  /*6b3e0*/  IMAD.WIDE R238, R0, 0x4, R4 ;  /* 0x0000000400ee7825 */ /* 0x000fe200078e0204 */
[----:B------:R-:W-:Y:S01]  /*6b3f0*/  IADD3 R6, R7, 0xfe, RZ ;  /* 0x000000fe07067810 */ /* 0x000fe20007ffe0ff */
[----:B------:R-:W2:Y:S01]  /*6b400*/  LDC.64 R226, c[0x0][0x228] ;  /* 0x00008a00ffe27b82 */ /* 0x000ea20000000a00 */
[----:B------:R-:W-:-:S02]  /*6b410*/  ISETP.LT.AND P3, PT, R9, R228, !P6 ;  /* 0x000000e40900720c */ /* 0x000fc40007761270 */
[----:B------:R-:W-:Y:S02]  /*6b420*/  ISETP.LT.AND P6, PT, R11, R101, !P6 ;  /* 0x000000650b00720c */ /* 0x000fe400077c1270 */
[----:B-1----:R-:W-:Y:S01]  /*6b430*/  ISETP.GE.AND P4, PT, R6, R149, PT ;  /* 0x000000950600720c */ /* 0x002fe20003f86270 */
[----:B------:R-:W-:Y:S02]  /*6b440*/  IMAD.IADD R10, R0, 0x1, R103 ;  /* 0x00000001000a7824 */ /* 0x000fe400078e0267 */
[----:B------:R-:W1:Y:S02]  /*6b450*/  LDC.64 R228, c[0x0][0x228] ;  /* 0x00008a00ffe47b82 */ /* 0x000e640000000a00 */
[----:B------:R-:W-:Y:S02]  /*6b460*/  IMAD.IADD R0, R10, 0x1, R225 ;  /* 0x000000010a007824 */ /* 0x000fe400078e02e1 */
[----:B------:R-:W-:-:S04]  /*6b470*/  VIADD R6, R7, 0xff ;  /* 0x000000ff07067836 */ /* 0x000fc80000000000 */
[----:B------:R-:W1:Y:S08]  /*6b480*/  LDC R151, c[0x0][0x248] ;  /* 0x00009200ff977b82 */ /* 0x000e700000000800 */
[----:B------:R-:W1:Y:S08]  /*6b490*/  LDC R101, c[0x0][0x248] ;  /* 0x00009200ff657b82 */ /* 0x000e700000000800 */
[----:B------:R-:W1:Y:S01]  /*6b4a0*/  LDC R149, c[0x0][0x248] ;  /* 0x00009200ff957b82 */ /* 0x000e620000000800 */
[----:B----4-:R4:W-:Y:S01]  /*6b4b0*/  @P5 STG.E desc[UR60][R238.64], R241 ;  /* 0x000000f1ee005986 */ /* 0x0109e2000c10193c */
[----:B------:R-:W-:Y:S01]  /*6b4c0*/  ISETP.LT.AND P5, PT, R9, R102, !P4 ;  /* 0x000000660900720c */ /* 0x000fe200067a1270 */
[----:B------:R-:W-:Y:S01]  /*6b4d0*/  IMAD.WIDE R102, R10, 0x4, R2 ;  /* 0x000000040a667825 */ /* 0x000fe200078e0202 */
[----:B------:R-:W-:-:S04]  /*6b4e0*/  ISETP.LT.AND P4, PT, R11, R231, !P4 ;  /* 0x000000e70b00720c */ /* 0x000fc80006781270 */
[----:B---3--:R3:W-:Y:S01]  /*6b4f0*/  @P3 STG.E desc[UR60][R102.64], R243 ;  /* 0x000000f366003986 */ /* 0x0087e2000c10193c */
[----:B----4-:R-:W-:Y:S01]  /*6b500*/  IMAD.WIDE R238, R10, 0x4, R4 ;  /* 0x000000040aee7825 */ /* 0x010fe200078e0204 */
[----:B------:R-:W4:Y:S04]  /*6b510*/  LDC.64 R240, c[0x0][0x228] ;  /* 0x00008a00fff07b82 */ /* 0x000f280000000a00 */
[----:B--2---:R2:W-:Y:S01]  /*6b520*/  @P6 STG.E desc[UR60][R238.64], R233 ;  /* 0x000000e9ee006986 */ /* 0x0045e2000c10193c */
[----:B---3--:R-:W-:Y:S01]  /*6b530*/  IMAD.WIDE R102, R0, 0x4, R2 ;  /* 0x0000000400667825 */ /* 0x008fe200078e0202 */
[----:B------:R-:W-:Y:S02]  /*6b540*/  ISETP.GE.AND P3, PT, R6, R227, PT ;  /* 0x000000e30600720c */ /* 0x000fe40003f66270 */
[----:B------:R-:W3:Y:S02]  /*6b550*/  LDC R10, c[0x0][0x248] ;  /* 0x00009200ff0a7b82 */ /* 0x000ee40000000800 */
[----:B------:R1:W-:Y:S01]  /*6b560*/  @P5 STG.E desc[UR60][R102.64], R237 ;  /* 0x000000ed66005986 */ /* 0x0003e2000c10193c */
[----:B--2---:R-:W-:Y:S01]  /*6b570*/  IMAD.WIDE R238, R0, 0x4, R4 ;  /* 0x0000000400ee7825 */ /* 0x004fe200078e0204 */
[----:B------:R-:W-:-:S04]  /*6b580*/  IADD3 R6, R7, 0x100, RZ ;  /* 0x0000010007067810 */ /* 0x000fc80007ffe0ff */
[----:B------:R-:W2:Y:S01]  /*6b590*/  LDC R227, c[0x0][0x248] ;  /* 0x00009200ffe37b82 */ /* 0x000ea20000000800 */
[----:B------:R1:W-:Y:S02]  /*6b5a0*/  @P4 STG.E desc[UR60][R238.64], R235 ;  /* 0x000000ebee004986 */ /* 0x0003e4000c10193c */
[----:B-1----:R-:W-:Y:S02]  /*6b5b0*/  ISETP.GE.AND P5, PT, R6, R229, PT ;  /* 0x000000e50600720c */ /* 0x002fe40003fa6270 */
[----:B------:R-:W-:-:S03]  /*6b5c0*/  ISETP.LT.AND P6, PT, R9, R244, !P3 ;  /* 0x000000f40900720c */ /* 0x000fc60005fc1270 */
[----:B------:R-:W1:Y:S01]  /*6b5d0*/  LDC.64 R102, c[0x0][0x228] ;  /* 0x00008a00ff667b82 */ /* 0x000e620000000a00 */
[----:B------:R-:W2:Y:S04]  /*6b5e0*/  LDL.LU R238, [R1+0xa00] ;  /* 0x000a000001ee7983 */ /* 0x000ea80000300800 */
[----:B------:R-:W2:Y:S04]  /*6b5f0*/  LDL.LU R239, [R1+0x200] ;  /* 0x0002000001ef7983 */ /* 0x000ea80000300800 */
[----:B------:R-:W2:Y:S04]  /*6b600*/  LDL.LU R229, [R1+0x600] ;  /* 0x0006000001e57983 */ /* 0x000ea80000300800 */
[----:B------:R-:W2:Y:S01]  /*6b610*/  LDL.LU R244, [R1+0xdf4] ;  /* 0x000df40001f47983 */ /* 0x000ea20000300800 */
[----:B------:R-:W-:Y:S01]  /*6b620*/  IMAD.IADD R0, R0, 0x1, R151 ;  /* 0x0000000100007824 */ /* 0x000fe200078e0297 */
[----:B------:R-:W-:-:S02]  /*6b630*/  ISETP.LT.AND P3, PT, R11, R150, !P3 ;  /* 0x000000960b00720c */ /* 0x000fc40005f61270 */
[----:B------:R-:W-:Y:S01]  /*6b640*/  ISETP.LT.AND P4, PT, R9, R230, !P5 ;  /* 0x000000e60900720c */ /* 0x000fe20006f81270 */
[C---:B------:R-:W-:Y:S01]  /*6b650*/  IMAD.WIDE R150, R0.reuse, 0x4, R2 ;  /* 0x0000000400967825 */ /* 0x040fe200078e0202 */
[----:B------:R-:W2:Y:S03]  /*6b660*/  LDL.LU R242, [R1+0xa04] ;  /* 0x000a040001f27983 */ /* 0x000ea60000300800 */
[C---:B------:R-:W-:Y:S01]  /*6b670*/  IMAD.WIDE R230, R0.reuse, 0x4, R4 ;  /* 0x0000000400e67825 */ /* 0x040fe200078e0204 */
[----:B------:R-:W2:Y:S03]  /*6b680*/  LDL.LU R243, [R1+0x204] ;  /* 0x0002040001f37983 */ /* 0x000ea60000300800 */
[----:B------:R-:W-:Y:S01]  /*6b690*/  IMAD.IADD R0, R0, 0x1, R101 ;  /* 0x0000000100007824 */ /* 0x000fe200078e0265 */
[----:B------:R4:W-:Y:S01]  /*6b6a0*/  @P6 STG.E desc[UR60][R150.64], R245 ;  /* 0x000000f596006986 */ /* 0x0009e2000c10193c */
[----:B------:R-:W-:Y:S01]  /*6b6b0*/  VIADD R6, R7, 0x101 ;  /* 0x0000010107067836 */ /* 0x000fe20000000000 */
[----:B------:R-:W-:Y:S01]  /*6b6c0*/  ISETP.LT.AND P5, PT, R11, R234, !P5 ;  /* 0x000000ea0b00720c */ /* 0x000fe20006fa1270 */
[----:B------:R-:W1:Y:S01]  /*6b6d0*/  LDC R101, c[0x0][0x248] ;  /* 0x00009200ff657b82 */ /* 0x000e620000000800 */
[----:B------:R-:W2:Y:S04]  /*6b6e0*/  LDL.LU R233, [R1+0x604] ;  /* 0x0006040001e97983 */ /* 0x000ea80000300800 */
[----:B------:R-:W2:Y:S01]  /*6b6f0*/  LDL.LU R237, [R1+0xdf8] ;  /* 0x000df80001ed7983 */ /* 0x000ea20000300800 */
[----:B----4-:R-:W-:-:S03]  /*6b700*/  IMAD.WIDE R150, R0, 0x4, R2 ;  /* 0x0000000400967825 */ /* 0x010fc600078e0202 */
[----:B------:R-:W-:Y:S04]  /*6b710*/  @P3 STG.E desc[UR60][R230.64], R246 ;  /* 0x000000f6e6003986 */ /* 0x000fe8000c10193c */
[----:B------:R4:W-:Y:S04]  /*6b720*/  @P4 STG.E desc[UR60][R150.64], R247 ;  /* 0x000000f796004986 */ /* 0x0009e8000c10193c */
[----:B------:R-:W2:Y:S04]  /*6b730*/  LDL.LU R235, [R1+0xa08] ;  /* 0x000a080001eb7983 */ /* 0x000ea80000300800 */
[----:B----4-:R-:W4:Y:S01]  /*6b740*/  LDL.LU R247, [R1+0x208] ;  /* 0x0002080001f77983 */ /* 0x010f220000300800 */
[----:B------:R-:W-:-:S03]  /*6b750*/  ISETP.LT.AND P4, PT, R9, R252, !P0 ;  /* 0x000000fc0900720c */ /* 0x000fc60004781270 */
[----:B------:R-:W4:Y:S01]  /*6b760*/  LDL.LU R252, [R1+0x608] ;  /* 0x0006080001fc7983 */ /* 0x000f220000300800 */
[----:B------:R-:W-:-:S03]  /*6b770*/  ISETP.GE.AND P6, PT, R6, R241, PT ;  /* 0x000000f10600720c */ /* 0x000fc60003fc6270 */
[----:B------:R-:W4:Y:S01]  /*6b780*/  LDL.LU R245, [R1+0xdfc] ;  /* 0x000dfc0001f57983 */ /* 0x000f220000300800 */
[----:B------:R-:W-:Y:S02]  /*6b790*/  ISETP.LT.AND P3, PT, R9, R236, !P6 ;  /* 0x000000ec0900720c */ /* 0x000fe40007761270 */
[----:B------:R-:W-:Y:S01]  /*6b7a0*/  ISETP.LT.AND P6, PT, R11, R224, !P6 ;  /* 0x000000e00b00720c */ /* 0x000fe200077c1270 */
[C---:B------:R-:W-:Y:S01]  /*6b7b0*/  IMAD.WIDE R224, R0.reuse, 0x4, R4 ;  /* 0x0000000400e07825 */ /* 0x040fe200078e0204 */
[----:B---3--:R-:W-:Y:S01]  /*6b7c0*/  IADD3 R0, R0, R10, RZ ;  /* 0x0000000a00007210 */ /* 0x008fe20007ffe0ff */
[----:B------:R-:W3:Y:S02]  /*6b7d0*/  LDL.LU R246, [R1+0xa0c] ;  /* 0x000a0c0001f67983 */ /* 0x000ee40000300800 */
[----:B------:R-:W-:Y:S02]  /*6b7e0*/  VIADD R10, R7, 0x103 ;  /* 0x00000103070a7836 */ /* 0x000fe40000000000 */
[----:B------:R-:W-:-:S04]  /*6b7f0*/  IMAD.WIDE R150, R0, 0x4, R2 ;  /* 0x0000000400967825 */ /* 0x000fc800078e0202 */
[C---:B------:R-:W-:Y:S01]  /*6b800*/  IMAD.IADD R6, R0.reuse, 0x1, R149 ;  /* 0x0000000100067824 */ /* 0x040fe200078e0295 */
[----:B--2---:R2:W-:Y:S01]  /*6b810*/  @P5 STG.E desc[UR60][R224.64], R238 ;  /* 0x000000eee0005986 */ /* 0x0045e2000c10193c */
[----:B------:R-:W-:Y:S01]  /*6b820*/  ISETP.LT.AND P5, PT, R9, R148, !P2 ;  /* 0x000000940900720c */ /* 0x000fe200057a1270 */
[----:B------:R-:W-:Y:S02]  /*6b830*/  IMAD.WIDE R148, R0, 0x4, R4 ;  /* 0x0000000400947825 */ /* 0x000fe400078e0204 */
[----:B------:R-:W-:Y:S01]  /*6b840*/  @P3 STG.E desc[UR60][R150.64], R239 ;  /* 0x000000ef96003986 */ /* 0x000fe2000c10193c */
[----:B--2---:R-:W2:Y:S03]  /*6b850*/  LDC R225, c[0x0][0x248] ;  /* 0x00009200ffe17b82 */ /* 0x004ea60000000800 */
[----:B------:R1:W-:Y:S02]  /*6b860*/  @P6 STG.E desc[UR60][R148.64], R229 ;  /* 0x000000e594006986 */ /* 0x0003e4000c10193c */
[----:B-1----:R-:W-:-:S02]  /*6b870*/  ISETP.GE.AND P3, PT, R10, R103, PT ;  /* 0x000000670a00720c */ /* 0x002fc40003f66270 */
[----:B------:R-:W-:Y:S01]  /*6b880*/  ISETP.LT.AND P2, PT, R11, R226, !P2 ;  /* 0x000000e20b00720c */ /* 0x000fe20005741270 */
[C---:B------:R-:W-:Y:S01]  /*6b890*/  IMAD.IADD R0, R6.reuse, 0x1, R227 ;  /* 0x0000000106007824 */ /* 0x040fe200078e02e3 */
[----:B------:R-:W-:Y:S02]  /*6b8a0*/  ISETP.LT.AND P6, PT, R9, R228, !P3 ;  /* 0x000000e40900720c */ /* 0x000fe40005fc1270 */
[----:B------:R-:W-:Y:S01]  /*6b8b0*/  ISETP.LT.AND P3, PT, R11, R240, !P3 ;  /* 0x000000f00b00720c */ /* 0x000fe20005f61270 */
[----:B------:R-:W1:Y:S01]  /*6b8c0*/  LDC R224, c[0x0][0x22c] ;  /* 0x00008b00ffe07b82 */ /* 0x000e620000000800 */
[----:B------:R-:W-:-:S04]  /*6b8d0*/  IMAD.WIDE R148, R6, 0x4, R2 ;  /* 0x0000000406947825 */ /* 0x000fc800078e0202 */
[C---:B------:R-:W-:Y:S01]  /*6b8e0*/  IMAD.WIDE R150, R0.reuse, 0x4, R2 ;  /* 0x0000000400967825 */ /* 0x040fe200078e0202 */
[----:B------:R2:W-:Y:S01]  /*6b8f0*/  @P5 STG.E desc[UR60][R148.64], R244 ;  /* 0x000000f494005986 */ /* 0x0005e2000c10193c */
[----:B------:R-:W-:Y:S01]  /*6b900*/  ISETP.LT.AND P5, PT, R9, R232, !P1 ;  /* 0x000000e80900720c */ /* 0x000fe20004fa1270 */
[----:B------:R-:W3:Y:S01]  /*6b910*/  LDC R227, c[0x0][0x248] ;  /* 0x00009200ffe37b82 */ /* 0x000ee20000000800 */
[----:B------:R-:W-:Y:S01]  /*6b920*/  ISETP.LT.AND P1, PT, R11, R102, !P1 ;  /* 0x000000660b00720c */ /* 0x000fe20004f21270 */
[----:B------:R-:W-:-:S04]  /*6b930*/  IMAD.WIDE R102, R0, 0x4, R4 ;  /* 0x0000000400667825 */ /* 0x000fc800078e0204 */
[----:B------:R-:W-:Y:S02]  /*6b940*/  VIADD R10, R7, 0x106 ;  /* 0x00000106070a7836 */ /* 0x000fe40000000000 */
[----:B------:R-:W3:Y:S01]  /*6b950*/  LDC R226, c[0x0][0x22c] ;  /* 0x00008b00ffe27b82 */ /* 0x000ee20000000800 */
[----:B--2---:R-:W-:Y:S01]  /*6b960*/  IMAD.WIDE R148, R6, 0x4, R4 ;  /* 0x0000000406947825 */ /* 0x004fe200078e0204 */
[----:B------:R-:W-:-:S04]  /*6b970*/  IADD3 R6, R0, R101, RZ ;  /* 0x0000006500067210 */ /* 0x000fc80007ffe0ff */
[----:B------:R2:W-:Y:S01]  /*6b980*/  @P2 STG.E desc[UR60][R148.64], R242 ;  /* 0x000000f294002986 */ /* 0x0005e2000c10193c */
[C---:B------:R-:W-:Y:S01]  /*6b990*/  IMAD.IADD R0, R6.reuse, 0x1, R225 ;  /* 0x0000000106007824 */ /* 0x040fe200078e02e1 */
[----:B------:R-:W3:Y:S02]  /*6b9a0*/  LDC R101, c[0x0][0x248] ;  /* 0x00009200ff657b82 */ /* 0x000ee40000000800 */
[----:B------:R4:W-:Y:S04]  /*6b9b0*/  @P6 STG.E desc[UR60][R150.64], R243 ;  /* 0x000000f396006986 */ /* 0x0009e8000c10193c */
[----:B------:R1:W-:Y:S02]  /*6b9c0*/  @P3 STG.E desc[UR60][R102.64], R233 ;  /* 0x000000e966003986 */ /* 0x0003e4000c10193c */
[----:B------:R-:W3:Y:S01]  /*6b9d0*/  LDC R229, c[0x0][0x22c] ;  /* 0x00008b00ffe57b82 */ /* 0x000ee20000000800 */
[----:B--2---:R-:W-:-:S05]  /*6b9e0*/  IMAD.WIDE R148, R6, 0x4, R2 ;  /* 0x0000000406947825 */ /* 0x004fca00078e0202 */
[----:B------:R2:W-:Y:S01]  /*6b9f0*/  @P5 STG.E desc[UR60][R148.64], R237 ;  /* 0x000000ed94005986 */ /* 0x0005e2000c10193c */
[----:B------:R-:W-:Y:S01]  /*6ba00*/  ISETP.LT.AND P2, PT, R11, R100, !P0 ;  /* 0x000000640b00720c */ /* 0x000fe20004741270 */
[----:B----4-:R-:W4:Y:S01]  /*6ba10*/  LDC R150, c[0x0][0x22c] ;  /* 0x00008b00ff967b82 */ /* 0x010f220000000800 */
[----:B-1----:R-:W-:-:S05]  /*6ba20*/  IMAD.WIDE R102, R6, 0x4, R4 ;  /* 0x0000000406667825 */ /* 0x002fca00078e0204 */
[----:B------:R-:W-:Y:S02]  /*6ba30*/  @P1 STG.E desc[UR60][R102.64], R235 ;  /* 0x000000eb66001986 */ /* 0x000fe4000c10193c */
[----:B------:R-:W1:Y:S01]  /*6ba40*/  LDC R225, c[0x0][0x22c] ;  /* 0x00008b00ffe17b82 */ /* 0x000e620000000800 */
[----:B--2---:R-:W-:-:S05]  /*6ba50*/  IMAD.WIDE R148, R0, 0x4, R2 ;  /* 0x0000000400947825 */ /* 0x004fca00078e0202 */
[----:B------:R2:W-:Y:S02]  /*6ba60*/  @P4 STG.E desc[UR60][R148.64], R247 ;  /* 0x000000f794004986 */ /* 0x0005e4000c10193c */
[----:B------:R-:W1:Y:S08]  /*6ba70*/  LDC R151, c[0x0][0x248] ;  /* 0x00009200ff977b82 */ /* 0x000e700000000800 */
[----:B------:R-:W1:Y:S01]  /*6ba80*/  LDC R228, c[0x0][0x22c] ;  /* 0x00008b00ffe47b82 */ /* 0x000e620000000800 */
[----:B--2---:R-:W2:Y:S01]  /*6ba90*/  LDL.LU R247, [R1+0x20c] ;  /* 0x00020c0001f77983 */ /* 0x004ea20000300800 */
[----:B------:R-:W-:-:S05]  /*6baa0*/  IMAD.WIDE R102, R0, 0x4, R4 ;  /* 0x0000000400667825 */ /* 0x000fca00078e0204 */
[----:B------:R3:W-:Y:S04]  /*6bab0*/  @P2 STG.E desc[UR60][R102.64], R252 ;  /* 0x000000fc66002986 */ /* 0x0007e8000c10193c */
[----:B---3--:R-:W3:Y:S04]  /*6bac0*/  LDL.LU R252, [R1+0x60c] ;  /* 0x00060c0001fc7983 */ /* 0x008ee80000300800 */
        /* <DEDUP_REMOVED lines=9> */
[----:B------:R-:W-:Y:S01]  /*6bb60*/  ISETP.GE.AND P0, PT, R10, R224, PT ;  /* 0x000000e00a00720c */ /* 0x000fe20003f06270 */
[----:B------:R-:W-:Y:S01]  /*6bb70*/  IMAD.IADD R6, R0, 0x1, R227 ;  /* 0x0000000100067824 */ /* 0x000fe200078e02e3 */
[----:B------:R-:W1:Y:S01]  /*6bb80*/  LDC R224, c[0x0][0x22c] ;  /* 0x00008b00ffe07b82 */ /* 0x000e620000000800 */
[----:B------:R-:W-:Y:S01]  /*6bb90*/  VIADD R0, R7, 0x107 ;  /* 0x0000010707007836 */ /* 0x000fe20000000000 */
[----:B------:R-:W3:Y:S01]  /*6bba0*/  LDL.LU R233, [R1+0xa18] ;  /* 0x000a180001e97983 */ /* 0x000ee20000300800 */
[----:B------:R-:W-:-:S03]  /*6bbb0*/  ISETP.LT.AND P3, PT, R9, R100, !P0 ;  /* 0x000000640900720c */ /* 0x000fc60004761270 */
[----:B----4-:R-:W-:Y:S01]  /*6bbc0*/  ISETP.GE.AND P1, PT, R0, R150, PT ;  /* 0x000000960000720c */ /* 0x010fe20003f26270 */
[----:B------:R-:W4:Y:S01]  /*6bbd0*/  LDL.LU R237, [R1+0x618] ;  /* 0x0006180001ed7983 */ /* 0x000f220000300800 */
[-C--:B------:R-:W-:Y:S01]  /*6bbe0*/  ISETP.LT.AND P0, PT, R11, R100.reuse, !P0 ;  /* 0x000000640b00720c */ /* 0x080fe20004701270 */
[C---:B------:R-:W-:Y:S01]  /*6bbf0*/  IMAD.WIDE R102, R6.reuse, 0x4, R2 ;  /* 0x0000000406667825 */ /* 0x040fe200078e0202 */
[----:B------:R-:W-:Y:S01]  /*6bc00*/  ISETP.LT.AND P4, PT, R9, R100, !P1 ;  /* 0x000000640900720c */ /* 0x000fe20004f81270 */
[----:B------:R-:W4:Y:S01]  /*6bc10*/  LDL.LU R235, [R1+0x218] ;  /* 0x0002180001eb7983 */ /* 0x000f220000300800 */
[----:B------:R-:W3:Y:S01]  /*6bc20*/  LDC R150, c[0x0][0x248] ;  /* 0x00009200ff967b82 */ /* 0x000ee20000000800 */
[C---:B------:R-:W-:Y:S02]  /*6bc30*/  IMAD.IADD R0, R6.reuse, 0x1, R101 ;  /* 0x0000000106007824 */ /* 0x040fe400078e0265 */
[----:B------:R-:W-:Y:S01]  /*6bc40*/  IMAD.WIDE R148, R6, 0x4, R4 ;  /* 0x0000000406947825 */ /* 0x000fe200078e0204 */
[----:B------:R1:W-:Y:S01]  /*6bc50*/  @P3 STG.E desc[UR60][R102.64], R245 ;  /* 0x000000f566003986 */ /* 0x0003e2000c10193c */
[----:B------:R-:W-:-:S03]  /*6bc60*/  IADD3 R10, R7, 0x1e8, RZ ;  /* 0x000001e8070a7810 */ /* 0x000fc60007ffe0ff */
[----:B------:R-:W3:Y:S01]  /*6bc70*/  LDC R101, c[0x0][0x248] ;  /* 0x00009200ff657b82 */ /* 0x000ee20000000800 */
[----:B------:R1:W-:Y:S02]  /*6bc80*/  @P0 STG.E desc[UR60][R148.64], R246 ;  /* 0x000000f694000986 */ /* 0x0003e4000c10193c */
[----:B-1----:R-:W-:Y:S02]  /*6bc90*/  IMAD.WIDE R102, R0, 0x4, R2 ;  /* 0x0000000400667825 */ /* 0x002fe400078e0202 */
[----:B------:R-:W4:Y:S03]  /*6bca0*/  LDL.LU R245, [R1+0xe2c] ;  /* 0x000e2c0001f57983 */ /* 0x000f260000300800 */
[----:B------:R-:W1:Y:S01]  /*6bcb0*/  LDC R227, c[0x0][0x248] ;  /* 0x00009200ffe37b82 */ /* 0x000e620000000800 */
[----:B------:R-:W4:Y:S04]  /*6bcc0*/  LDL.LU R246, [R1+0xa1c] ;  /* 0x000a1c0001f67983 */ /* 0x000f280000300800 */
[----:B--2---:R2:W-:Y:S04]  /*6bcd0*/  @P4 STG.E desc[UR60][R102.64], R247 ;  /* 0x000000f766004986 */ /* 0x0045e8000c10193c */
[----:B--2---:R-:W2:Y:S01]  /*6bce0*/  LDL.LU R247, [R1+0x61c] ;  /* 0x00061c0001f77983 */ /* 0x004ea20000300800 */
[----:B------:R-:W-:-:S02]  /*6bcf0*/  ISETP.GE.AND P2, PT, R10, R226, PT ;  /* 0x000000e20a00720c */ /* 0x000fc40003f46270 */
[C---:B------:R-:W-:Y:S01]  /*6bd00*/  IADD3 R10, R7.reuse, 0x108, RZ ;  /* 0x00000108070a7810 */ /* 0x040fe20007ffe0ff */
[----:B------:R-:W-:-:S03]  /*6bd10*/  VIADD R6, R7, 0x109 ;  /* 0x0000010907067836 */ /* 0x000fc60000000000 */
[----:B------:R-:W-:Y:S02]  /*6bd20*/  ISETP.GE.AND P3, PT, R10, R225, PT ;  /* 0x000000e10a00720c */ /* 0x000fe40003f66270 */
[----:B------:R-:W1:Y:S01]  /*6bd30*/  LDC R225, c[0x0][0x22c] ;  /* 0x00008b00ffe17b82 */ /* 0x000e620000000800 */
[-C--:B------:R-:W-:Y:S02]  /*6bd40*/  ISETP.LT.AND P1, PT, R11, R100.reuse, !P1 ;  /* 0x000000640b00720c */ /* 0x080fe40004f21270 */
[----:B------:R-:W-:Y:S02]  /*6bd50*/  ISETP.LT.AND P5, PT, R9, R100, !P3 ;  /* 0x000000640900720c */ /* 0x000fe40005fa1270 */
[----:B------:R-:W-:Y:S01]  /*6bd60*/  ISETP.GE.AND P0, PT, R6, R224, PT ;  /* 0x000000e00600720c */ /* 0x000fe20003f06270 */
[C---:B------:R-:W-:Y:S01]  /*6bd70*/  IMAD.IADD R6, R0.reuse, 0x1, R151 ;  /* 0x0000000100067824 */ /* 0x040fe200078e0297 */
[-C--:B------:R-:W-:Y:S01]  /*6bd80*/  ISETP.LT.AND P3, PT, R11, R100.reuse, !P3 ;  /* 0x000000640b00720c */ /* 0x080fe20005f61270 */
[----:B------:R-:W1:Y:S01]  /*6bd90*/  LDC R224, c[0x0][0x248] ;  /* 0x00009200ffe07b82 */ /* 0x000e620000000800 */
[-C--:B------:R-:W-:Y:S01]  /*6bda0*/  ISETP.LT.AND P4, PT, R9, R100.reuse, !P0 ;  /* 0x000000640900720c */ /* 0x080fe20004781270 */
[----:B------:R-:W-:Y:S01]  /*6bdb0*/  IMAD.WIDE R102, R0, 0x4, R4 ;  /* 0x0000000400667825 */ /* 0x000fe200078e0204 */
[----:B------:R-:W-:-:S03]  /*6bdc0*/  ISETP.LT.AND P0, PT, R11, R100, !P0 ;  /* 0x000000640b00720c */ /* 0x000fc60004701270 */
[C---:B------:R-:W-:Y:S01]  /*6bdd0*/  IMAD.WIDE R148, R6.reuse, 0x4, R2 ;  /* 0x0000000406947825 */ /* 0x040fe200078e0202 */
[----:B---3--:R3:W-:Y:S03]  /*6bde0*/  @P1 STG.E desc[UR60][R102.64], R252 ;  /* 0x000000fc66001986 */ /* 0x0087e6000c10193c */
[C---:B------:R-:W-:Y:S01]  /*6bdf0*/  IMAD.IADD R0, R6.reuse, 0x1, R150 ;  /* 0x0000000106007824 */ /* 0x040fe200078e0296 */
[----:B------:R3:W-:Y:S01]  /*6be00*/  @P5 STG.E desc[UR60][R148.64], R230 ;  /* 0x000000e694005986 */ /* 0x0007e2000c10193c */
[----:B------:R-:W-:-:S04]  /*6be10*/  IMAD.WIDE R150, R6, 0x4, R4 ;  /* 0x0000000406967825 */ /* 0x000fc800078e0204 */
[C---:B------:R-:W-:Y:S02]  /*6be20*/  IMAD.IADD R6, R0.reuse, 0x1, R101 ;  /* 0x0000000100067824 */ /* 0x040fe400078e0265 */
[C---:B---3--:R-:W-:Y:S01]  /*6be30*/  IMAD.WIDE R102, R0.reuse, 0x4, R2 ;  /* 0x0000000400667825 */ /* 0x048fe200078e0202 */
[----:B------:R3:W-:Y:S03]  /*6be40*/  @P3 STG.E desc[UR60][R150.64], R231 ;  /* 0x000000e796003986 */ /* 0x0007e6000c10193c */
[----:B------:R-:W-:Y:S01]  /*6be50*/  IMAD.WIDE R148, R0, 0x4, R4 ;  /* 0x0000000400947825 */ /* 0x000fe200078e0204 */
[C---:B------:R-:W-:Y:S01]  /*6be60*/  IADD3 R0, R7.reuse, 0x10a, RZ ;  /* 0x0000010a07007810 */ /* 0x040fe20007ffe0ff */
[----:B------:R-:W2:Y:S01]  /*6be70*/  LDL.LU R252, [R1+0x21c] ;  /* 0x00021c0001fc7983 */ /* 0x000ea20000300800 */
[----:B------:R-:W4:Y:S01]  /*6be80*/  LDC R230, c[0x0][0x22c] ;  /* 0x00008b00ffe67b82 */ /* 0x000f220000000800 */
[----:B------:R-:W-:-:S02]  /*6be90*/  VIADD R101, R7, 0x10c ;  /* 0x0000010c07657836 */ /* 0x000fc40000000000 */
[----:B------:R3:W-:Y:S01]  /*6bea0*/  @P4 STG.E desc[UR60][R102.64], R241 ;  /* 0x000000f166004986 */ /* 0x0007e2000c10193c */
[----:B------:R-:W-:Y:S01]  /*6beb0*/  VIADD R10, R7, 0x10b ;  /* 0x0000010b070a7836 */ /* 0x000fe20000000000 */
[----:B------:R-:W-:Y:S02]  /*6bec0*/  ISETP.GE.AND P1, PT, R0, R229, PT ;  /* 0x000000e50000720c */ /* 0x000fe40003f26270 */
[----:B------:R3:W-:Y:S01]  /*6bed0*/  @P0 STG.E desc[UR60][R148.64], R234 ;  /* 0x000000ea94000986 */ /* 0x0007e2000c10193c */
[----:B-1----:R-:W-:Y:S01]  /*6bee0*/  ISETP.GE.AND P0, PT, R101, R225, PT ;  /* 0x000000e16500720c */ /* 0x002fe20003f06270 */
[----:B------:R-:W1:Y:S01]  /*6bef0*/  LDC R229, c[0x0][0x22c] ;  /* 0x00008b00ffe57b82 */ /* 0x000e620000000800 */
[----:B------:R-:W-:Y:S01]  /*6bf00*/  ISETP.GE.AND P3, PT, R10, R228, PT ;  /* 0x000000e40a00720c */ /* 0x000fe20003f66270 */
[C---:B---3--:R-:W-:Y:S01]  /*6bf10*/  IMAD.WIDE R150, R6.reuse, 0x4, R2 ;  /* 0x0000000406967825 */ /* 0x048fe200078e0202 */
[-C--:B------:R-:W-:Y:S01]  /*6bf20*/  ISETP.LT.AND P4, PT, R9, R100.reuse, !P1 ;  /* 0x000000640900720c */ /* 0x080fe20004f81270 */
[----:B------:R-:W3:Y:S04]  /*6bf30*/  LDL.LU R236, [R1+0xe30] ;  /* 0x000e300001ec7983 */ /* 0x000ee80000300800 */
[----:B------:R-:W4:Y:S01]  /*6bf40*/  LDC R101, c[0x0][0x22c] ;  /* 0x00008b00ff657b82 */ /* 0x000f220000000800 */
[-C--:B------:R-:W-:Y:S01]  /*6bf50*/  ISETP.LT.AND P1, PT, R11, R100.reuse, !P1 ;  /* 0x000000640b00720c */ /* 0x080fe20004f21270 */
[----:B------:R-:W-:Y:S01]  /*6bf60*/  IMAD.IADD R10, R6, 0x1, R224 ;  /* 0x00000001060a7824 */ /* 0x000fe200078e02e0 */
[-C--:B------:R-:W-:Y:S01]  /*6bf70*/  ISETP.LT.AND P5, PT, R9, R100.reuse, !P3 ;  /* 0x000000640900720c */ /* 0x080fe20005fa1270 */
[----:B------:R-:W3:Y:S01]  /*6bf80*/  LDL.LU R241, [R1+0xa20] ;  /* 0x000a200001f17983 */ /* 0x000ee20000300800 */
[----:B------:R-:W-:-:S03]  /*6bf90*/  ISETP.LT.AND P3, PT, R11, R100, !P3 ;  /* 0x000000640b00720c */ /* 0x000fc60005f61270 */
[----:B------:R-:W1:Y:S01]  /*6bfa0*/  LDC R228, c[0x0][0x248] ;  /* 0x00009200ffe47b82 */ /* 0x000e620000000800 */
[-C--:B------:R-:W-:Y:S01]  /*6bfb0*/  ISETP.LT.AND P6, PT, R9, R100.reuse, !P0 ;  /* 0x000000640900720c */ /* 0x080fe200047c1270 */
[----:B------:R-:W-:Y:S01]  /*6bfc0*/  IMAD.WIDE R224, R6, 0x4, R4 ;  /* 0x0000000406e07825 */ /* 0x000fe200078e0204 */
[C---:B------:R-:W-:Y:S01]  /*6bfd0*/  IADD3 R0, R10.reuse, R227, RZ ;  /* 0x000000e30a007210 */ /* 0x040fe20007ffe0ff */
[----:B------:R4:W-:Y:S02]  /*6bfe0*/  @P4 STG.E desc[UR60][R150.64], R238 ;  /* 0x000000ee96004986 */ /* 0x0009e4000c10193c */
[C---:B------:R-:W-:Y:S02]  /*6bff0*/  IMAD.WIDE R148, R10.reuse, 0x4, R2 ;  /* 0x000000040a947825 */ /* 0x040fe400078e0202 */
[----:B------:R-:W1:Y:S02]  /*6c000*/  LDC R231, c[0x0][0x248] ;  /* 0x00009200ffe77b82 */ /* 0x000e640000000800 */
[----:B------:R-:W-:Y:S01]  /*6c010*/  IMAD.WIDE R102, R10, 0x4, R4 ;  /* 0x000000040a667825 */ /* 0x000fe200078e0204 */
[----:B------:R4:W-:Y:S03]  /*6c020*/  @P1 STG.E desc[UR60][R224.64], R239 ;  /* 0x000000efe0001986 */ /* 0x0009e6000c10193c */
[----:B------:R-:W-:Y:S01]  /*6c030*/  VIADD R6, R7, 0x10d ;  /* 0x0000010d07067836 */ /* 0x000fe20000000000 */
[----:B------:R-:W3:Y:S01]  /*6c040*/  LDL.LU R234, [R1+0x620] ;  /* 0x0006200001ea7983 */ /* 0x000ee20000300800 */
[----:B----4-:R-:W-:Y:S01]  /*6c050*/  IMAD.WIDE R150, R0, 0x4, R2 ;  /* 0x0000000400967825 */ /* 0x010fe200078e0202 */
[----:B------:R-:W4:Y:S02]  /*6c060*/  LDC R227, c[0x0][0x22c] ;  /* 0x00008b00ffe37b82 */ /* 0x000f240000000800 */
[----:B------:R-:W-:Y:S04]  /*6c070*/  @P5 STG.E desc[UR60][R148.64], R244 ;  /* 0x000000f494005986 */ /* 0x000fe8000c10193c */
[----:B------:R1:W-:Y:S01]  /*6c080*/  @P3 STG.E desc[UR60][R102.64], R242 ;  /* 0x000000f266003986 */ /* 0x0003e2000c10193c */
[----:B------:R-:W-:Y:S01]  /*6c090*/  ISETP.LT.AND P3, PT, R11, R100, !P0 ;  /* 0x000000640b00720c */ /* 0x000fe20004761270 */
[C---:B------:R-:W-:Y:S01]  /*6c0a0*/  VIADD R10, R7.reuse, 0x10f ;  /* 0x0000010f070a7836 */ /* 0x040fe20000000000 */
[----:B------:R-:W4:Y:S01]  /*6c0b0*/  LDC R225, c[0x0][0x22c] ;  /* 0x00008b00ffe17b82 */ /* 0x000f220000000800 */
[----:B------:R1:W-:Y:S01]  /*6c0c0*/  @P6 STG.E desc[UR60][R150.64], R243 ;  /* 0x000000f396006986 */ /* 0x0003e2000c10193c */
[----:B------:R-:W-:Y:S01]  /*6c0d0*/  ISETP.GE.AND P0, PT, R6, R101, PT ;  /* 0x000000650600720c */ /* 0x000fe20003f06270 */
[----:B------:R-:W-:-:S02]  /*6c0e0*/  VIADD R101, R7, 0x10e ;  /* 0x0000010e07657836 */ /* 0x000fc40000000000 */
[----:B------:R-:W3:Y:S01]  /*6c0f0*/  LDL.LU R238, [R1+0x220] ;  /* 0x0002200001ee7983 */ /* 0x000ee20000300800 */
[-C--:B------:R-:W-:Y:S02]  /*6c100*/  ISETP.LT.AND P4, PT, R9, R100.reuse, !P0 ;  /* 0x000000640900720c */ /* 0x080fe40004781270 */
[----:B------:R-:W4:Y:S01]  /*6c110*/  LDC R224, c[0x0][0x22c] ;  /* 0x00008b00ffe07b82 */ /* 0x000f220000000800 */
[----:B------:R-:W-:Y:S01]  /*6c120*/  ISETP.LT.AND P0, PT, R11, R100, !P0 ;  /* 0x000000640b00720c */ /* 0x000fe20004701270 */
[----:B-1----:R-:W-:-:S06]  /*6c130*/  IMAD.WIDE R102, R0, 0x4, R4 ;  /* 0x0000000400667825 */ /* 0x002fcc00078e0204 */
[----:B------:R-:W1:Y:S01]  /*6c140*/  LDC R150, c[0x0][0x248] ;  /* 0x00009200ff967b82 */ /* 0x000e620000000800 */
[----:B------:R-:W-:Y:S02]  /*6c150*/  IADD3 R6, R0, R228, RZ ;  /* 0x000000e400067210 */ /* 0x000fe40007ffe0ff */
[----:B------:R-:W-:Y:S01]  /*6c160*/  ISETP.GE.AND P1, PT, R101, R229, PT ;  /* 0x000000e56500720c */ /* 0x000fe20003f26270 */
[----:B------:R4:W-:Y:S02]  /*6c170*/  @P3 STG.E desc[UR60][R102.64], R233 ;  /* 0x000000e966003986 */ /* 0x0009e4000c10193c */
[----:B------:R-:W-:Y:S01]  /*6c180*/  IMAD.WIDE R148, R6, 0x4, R4 ;  /* 0x0000000406947825 */ /* 0x000fe200078e0204 */
[----:B------:R-:W-:Y:S01]  /*6c190*/  ISETP.LT.AND P5, PT, R9, R100, !P1 ;  /* 0x000000640900720c */ /* 0x000fe20004fa1270 */
[----:B------:R-:W3:Y:S01]  /*6c1a0*/  LDL.LU R239, [R1+0xe34] ;  /* 0x000e340001ef7983 */ /* 0x000ee20000300800 */
[----:B------:R-:W-:Y:S01]  /*6c1b0*/  ISETP.GE.AND P3, PT, R10, R230, PT ;  /* 0x000000e60a00720c */ /* 0x000fe20003f66270 */
[C---:B------:R-:W-:Y:S01]  /*6c1c0*/  IMAD.IADD R0, R6.reuse, 0x1, R231 ;  /* 0x0000000106007824 */ /* 0x040fe200078e02e7 */
[----:B------:R-:W2:Y:S01]  /*6c1d0*/  LDC R101, c[0x0][0x248] ;  /* 0x00009200ff657b82 */ /* 0x000ea20000000800 */
[----:B------:R-:W3:Y:S01]  /*6c1e0*/  LDL.LU R244, [R1+0xa24] ;  /* 0x000a240001f47983 */ /* 0x000ee20000300800 */
[----:B----4-:R-:W-:Y:S01]  /*6c1f0*/  IMAD.WIDE R102, R6, 0x4, R2 ;  /* 0x0000000406667825 */ /* 0x010fe200078e0202 */
[----:B------:R-:W-:-:S02]  /*6c200*/  ISETP.LT.AND P1, PT, R11, R100, !P1 ;  /* 0x000000640b00720c */ /* 0x000fc40004f21270 */
[----:B------:R-:W4:Y:S03]  /*6c210*/  LDL.LU R242, [R1+0x624] ;  /* 0x0006240001f27983 */ /* 0x000f260000300800 */
[----:B------:R-:W2:Y:S01]  /*6c220*/  LDC R151, c[0x0][0x248] ;  /* 0x00009200ff977b82 */ /* 0x000ea20000000800 */
[----:B------:R1:W-:Y:S04]  /*6c230*/  @P4 STG.E desc[UR60][R102.64], R237 ;  /* 0x000000ed66004986 */ /* 0x0003e8000c10193c */
[----:B------:R1:W-:Y:S01]  /*6c240*/  @P0 STG.E desc[UR60][R148.64], R235 ;  /* 0x000000eb94000986 */ /* 0x0003e2000c10193c */
[----:B------:R-:W-:Y:S01]  /*6c250*/  ISETP.LT.AND P0, PT, R9, R100, !P3 ;  /* 0x000000640900720c */ /* 0x000fe20005f01270 */
[C---:B-1----:R-:W-:Y:S01]  /*6c260*/  IMAD.IADD R6, R0.reuse, 0x1, R150 ;  /* 0x0000000100067824 */ /* 0x042fe200078e0296 */
[----:B------:R-:W1:Y:S01]  /*6c270*/  LDC R229, c[0x0][0x22c] ;  /* 0x00008b00ffe57b82 */ /* 0x000e620000000800 */
[----:B------:R-:W4:Y:S01]  /*6c280*/  LDL.LU R243, [R1+0x224] ;  /* 0x0002240001f37983 */ /* 0x000f220000300800 */
[----:B------:R-:W-:-:S03]  /*6c290*/  IMAD.WIDE R102, R0, 0x4, R2 ;  /* 0x0000000400667825 */ /* 0x000fc600078e0202 */
[----:B------:R-:W4:Y:S03]  /*6c2a0*/  LDL.LU R233, [R1+0xe38] ;  /* 0x000e380001e97983 */ /* 0x000f260000300800 */
[----:B------:R-:W1:Y:S01]  /*6c2b0*/  LDC R228, c[0x0][0x22c] ;  /* 0x00008b00ffe47b82 */ /* 0x000e620000000800 */
[----:B------:R-:W-:Y:S01]  /*6c2c0*/  IMAD.WIDE R148, R0, 0x4, R4 ;  /* 0x0000000400947825 */ /* 0x000fe200078e0204 */
[----:B------:R1:W-:Y:S04]  /*6c2d0*/  @P5 STG.E desc[UR60][R102.64], R245 ;  /* 0x000000f566005986 */ /* 0x0003e8000c10193c */
[----:B------:R-:W-:Y:S01]  /*6c2e0*/  @P1 STG.E desc[UR60][R148.64], R246 ;  /* 0x000000f694001986 */ /* 0x000fe2000c10193c */
[----:B------:R-:W-:Y:S01]  /*6c2f0*/  ISETP.LT.AND P3, PT, R11, R100, !P3 ;  /* 0x000000640b00720c */ /* 0x000fe20005f61270 */
[----:B------:R-:W3:Y:S02]  /*6c300*/  LDC R150, c[0x0][0x248] ;  /* 0x00009200ff967b82 */ /* 0x000ee40000000800 */
[----:B------:R-:W4:Y:S01]  /*6c310*/  LDL.LU R237, [R1+0xa28] ;  /* 0x000a280001ed7983 */ /* 0x000f220000300800 */
[----:B-1----:R-:W-:-:S05]  /*6c320*/  IMAD.WIDE R102, R6, 0x4, R2 ;  /* 0x0000000406667825 */ /* 0x002fca00078e0202 */
[----:B------:R-:W1:Y:S01]  /*6c330*/  LDC R231, c[0x0][0x248] ;  /* 0x00009200ffe77b82 */ /* 0x000e620000000800 */
[----:B------:R-:W-:-:S07]  /*6c340*/  VIADD R10, R7, 0x111 ;  /* 0x00000111070a7836 */ /* 0x000fce0000000000 */
[----:B------:R-:W1:Y:S01]  /*6c350*/  LDC R230, c[0x0][0x22c] ;  /* 0x00008b00ffe67b82 */ /* 0x000e620000000800 */
[----:B--2---:R2:W-:Y:S04]  /*6c360*/  @P0 STG.E desc[UR60][R102.64], R247 ;  /* 0x000000f766000986 */ /* 0x0045e8000c10193c */
[----:B--2---:R-:W2:Y:S01]  /*6c370*/  LDL.LU R247, [R1+0x628] ;  /* 0x0006280001f77983 */ /* 0x004ea20000300800 */
[----:B------:R-:W-:Y:S02]  /*6c380*/  VIADD R0, R7, 0x110 ;  /* 0x0000011007007836 */ /* 0x000fe40000000000 */
[----:B------:R-:W-:Y:S01]  /*6c390*/  IMAD.WIDE R148, R6, 0x4, R4 ;  /* 0x0000000406947825 */ /* 0x000fe200078e0204 */
[----:B------:R-:W2:Y:S02]  /*6c3a0*/  LDL.LU R235, [R1+0x228] ;  /* 0x0002280001eb7983 */ /* 0x000ea40000300800 */
[----:B------:R-:W-:-:S02]  /*6c3b0*/  ISETP.GE.AND P1, PT, R0, R227, PT ;  /* 0x000000e30000720c */ /* 0x000fc40003f26270 */
[----:B------:R-:W-:Y:S01]  /*6c3c0*/  IADD3 R0, R6, R101, RZ ;  /* 0x0000006506007210 */ /* 0x000fe20007ffe0ff */
[----:B------:R-:W1:Y:S01]  /*6c3d0*/  LDC R227, c[0x0][0x248] ;  /* 0x00009200ffe37b82 */ /* 0x000e620000000800 */
[-C--:B------:R-:W-:Y:S01]  /*6c3e0*/  ISETP.LT.AND P4, PT, R9, R100.reuse, !P1 ;  /* 0x000000640900720c */ /* 0x080fe20004f81270 */
[----:B------:R-:W2:Y:S06]  /*6c3f0*/  LDL.LU R245, [R1+0xe3c] ;  /* 0x000e3c0001f57983 */ /* 0x000eac0000300800 */
[----:B------:R-:W1:Y:S01]  /*6c400*/  LDC R101, c[0x0][0x248] ;  /* 0x00009200ff657b82 */ /* 0x000e620000000800 */
[----:B------:R-:W-:Y:S01]  /*6c410*/  VIADD R6, R7, 0x112 ;  /* 0x0000011207067836 */ /* 0x000fe20000000000 */
[----:B------:R-:W-:Y:S01]  /*6c420*/  ISETP.LT.AND P1, PT, R11, R100, !P1 ;  /* 0x000000640b00720c */ /* 0x000fe20004f21270 */
[----:B------:R-:W-:Y:S01]  /*6c430*/  IMAD.WIDE R102, R0, 0x4, R2 ;  /* 0x0000000400667825 */ /* 0x000fe200078e0202 */
[----:B------:R-:W2:Y:S04]  /*6c440*/  LDL.LU R246, [R1+0xa2c] ;  /* 0x000a2c0001f67983 */ /* 0x000ea80000300800 */
[----:B------:R3:W-:Y:S01]  /*6c450*/  @P3 STG.E desc[UR60][R148.64], R252 ;  /* 0x000000fc94003986 */ /* 0x0007e2000c10193c */
[----:B------:R-:W-:-:S02]  /*6c460*/  ISETP.GE.AND P3, PT, R10, R225, PT ;  /* 0x000000e10a00720c */ /* 0x000fc40003f66270 */
[----:B------:R-:W4:Y:S02]  /*6c470*/  LDC R225, c[0x0][0x22c] ;  /* 0x00008b00ffe17b82 */ /* 0x000f240000000800 */
[----:B------:R-:W-:Y:S02]  /*6c480*/  ISETP.LT.AND P5, PT, R9, R100, !P3 ;  /* 0x000000640900720c */ /* 0x000fe40005fa1270 */
[----:B------:R-:W-:Y:S01]  /*6c490*/  ISETP.GE.AND P0, PT, R6, R224, PT ;  /* 0x000000e00600720c */ /* 0x000fe20003f06270 */
[----:B------:R-:W-:-:S03]  /*6c4a0*/  IMAD.IADD R6, R0, 0x1, R151 ;  /* 0x0000000100067824 */ /* 0x000fc600078e0297 */
[----:B------:R-:W4:Y:S01]  /*6c4b0*/  LDC R224, c[0x0][0x248] ;  /* 0x00009200ffe07b82 */ /* 0x000f220000000800 */
[----:B---3--:R-:W-:Y:S01]  /*6c4c0*/  IMAD.WIDE R148, R6, 0x4, R2 ;  /* 0x0000000406947825 */ /* 0x008fe200078e0202 */
[----:B------:R-:W3:Y:S01]  /*6c4d0*/  LDL.LU R252, [R1+0x22c] ;  /* 0x00022c0001fc7983 */ /* 0x000ee20000300800 */
[----:B------:R-:W-:-:S03]  /*6c4e0*/  ISETP.LT.AND P3, PT, R11, R100, !P3 ;  /* 0x000000640b00720c */ /* 0x000fc60005f61270 */
[----:B------:R1:W-:Y:S01]  /*6c4f0*/  @P4 STG.E desc[UR60][R102.64], R236 ;  /* 0x000000ec66004986 */ /* 0x0003e2000c10193c */
[-C--:B------:R-:W-:Y:S02]  /*6c500*/  ISETP.LT.AND P4, PT, R9, R100.reuse, !P0 ;  /* 0x000000640900720c */ /* 0x080fe40004781270 */
[----:B------:R-:W-:Y:S01]  /*6c510*/  ISETP.LT.AND P0, PT, R11, R100, !P0 ;  /* 0x000000640b00720c */ /* 0x000fe20004701270 */
[----:B-1----:R-:W-:Y:S01]  /*6c520*/  IMAD.WIDE R102, R0, 0x4, R4 ;  /* 0x0000000400667825 */ /* 0x002fe200078e0204 */
[----:B------:R-:W-:-:S03]  /*6c530*/  IADD3 R0, R6, R150, RZ ;  /* 0x0000009606007210 */ /* 0x000fc60007ffe0ff */
[----:B------:R-:W-:Y:S01]  /*6c540*/  IMAD.WIDE R150, R6, 0x4, R4 ;  /* 0x0000000406967825 */ /* 0x000fe200078e0204 */
[----:B------:R1:W-:Y:S03]  /*6c550*/  @P1 STG.E desc[UR60][R102.64], R241 ;  /* 0x000000f166001986 */ /* 0x0003e6000c10193c */
[C---:B------:R-:W-:Y:S01]  /*6c560*/  IMAD.IADD R6, R0.reuse, 0x1, R101 ;  /* 0x0000000100067824 */ /* 0x040fe200078e0265 */
[----:B------:R1:W-:Y:S02]  /*6c570*/  @P5 STG.E desc[UR60][R148.64], R234 ;  /* 0x000000ea94005986 */ /* 0x0003e4000c10193c */
[----:B-1----:R-:W-:-:S04]  /*6c580*/  IMAD.WIDE R102, R0, 0x4, R2 ;  /* 0x0000000400667825 */ /* 0x002fc800078e0202 */
[----:B------:R-:W-:-:S04]  /*6c590*/  IMAD.WIDE R148, R0, 0x4, R4 ;  /* 0x0000000400947825 */ /* 0x000fc800078e0204 */
[C---:B------:R-:W-:Y:S02]  /*6c5a0*/  VIADD R0, R7.reuse, 0x113 ;  /* 0x0000011307007836 */ /* 0x040fe40000000000 */
[C---:B------:R-:W-:Y:S01]  /*6c5b0*/  VIADD R10, R7.reuse, 0x114 ;  /* 0x00000114070a7836 */ /* 0x040fe20000000000 */
[----:B------:R1:W-:Y:S02]  /*6c5c0*/  @P3 STG.E desc[UR60][R150.64], R238 ;  /* 0x000000ee96003986 */ /* 0x0003e4000c10193c */
[----:B------:R-:W-:Y:S02]  /*6c5d0*/  ISETP.GE.AND P1, PT, R0, R229, PT ;  /* 0x000000e50000720c */ /* 0x000fe40003f26270 */
[----:B------:R-:W-:Y:S01]  /*6c5e0*/  IADD3 R101, R7, 0x115, RZ ;  /* 0x0000011507657810 */ /* 0x000fe20007ffe0ff */
[----:B------:R-:W2:Y:S01]  /*6c5f0*/  LDC R229, c[0x0][0x22c] ;  /* 0x00008b00ffe57b82 */ /* 0x000ea20000000800 */
[----:B------:R-:W-:Y:S01]  /*6c600*/  ISETP.GE.AND P3, PT, R10, R228, PT ;  /* 0x000000e40a00720c */ /* 0x000fe20003f66270 */
[----:B----4-:R-:W-:-:S03]  /*6c610*/  IMAD.IADD R10, R6, 0x1, R224 ;  /* 0x00000001060a7824 */ /* 0x010fc600078e02e0 */
[CC--:B------:R-:W-:Y:S01]  /*6c620*/  ISETP.LT.AND P5, PT, R9.reuse, R100.reuse, !P3 ;  /* 0x000000640900720c */ /* 0x0c0fe20005fa1270 */
[----:B------:R-:W-:Y:S01]  /*6c630*/  @P4 STG.E desc[UR60][R102.64], R239 ;  /* 0x000000ef66004986 */ /* 0x000fe2000c10193c */
[-C--:B------:R-:W-:Y:S01]  /*6c640*/  ISETP.LT.AND P4, PT, R9, R100.reuse, !P1 ;  /* 0x000000640900720c */ /* 0x080fe20004f81270 */
[----:B-1----:R-:W-:Y:S01]  /*6c650*/  IMAD.WIDE R150, R6, 0x4, R2 ;  /* 0x0000000406967825 */ /* 0x002fe200078e0202 */
[----:B------:R-:W1:Y:S01]  /*6c660*/  LDC R228, c[0x0][0x248] ;  /* 0x00009200ffe47b82 */ /* 0x000e620000000800 */
[----:B------:R4:W-:Y:S01]  /*6c670*/  @P0 STG.E desc[UR60][R148.64], R244 ;  /* 0x000000f494000986 */ /* 0x0009e2000c10193c */
[----:B------:R-:W-:Y:S02]  /*6c680*/  ISETP.GE.AND P0, PT, R101, R225, PT ;  /* 0x000000e16500720c */ /* 0x000fe40003f06270 */
[CC--:B------:R-:W-:Y:S02]  /*6c690*/  ISETP.LT.AND P1, PT, R11.reuse, R100.reuse, !P1 ;  /* 0x000000640b00720c */ /* 0x0c0fe40004f21270 */
[----:B------:R-:W-:-:S02]  /*6c6a0*/  ISETP.LT.AND P3, PT, R11, R100, !P3 ;  /* 0x000000640b00720c */ /* 0x000fc40005f61270 */
[----:B------:R-:W-:Y:S01]  /*6c6b0*/  ISETP.LT.AND P6, PT, R9, R100, !P0 ;  /* 0x000000640900720c */ /* 0x000fe200047c1270 */
[----:B------:R-:W-:Y:S01]  /*6c6c0*/  IMAD.IADD R0, R10, 0x1, R227 ;  /* 0x000000010a007824 */ /* 0x000fe200078e02e3 */
[----:B------:R-:W1:Y:S01]  /*6c6d0*/  LDC R101, c[0x0][0x22c] ;  /* 0x00008b00ff657b82 */ /* 0x000e620000000800 */
[----:B------:R-:W-:Y:S01]  /*6c6e0*/  IMAD.WIDE R224, R6, 0x4, R4 ;  /* 0x0000000406e07825 */ /* 0x000fe200078e0204 */
[----:B------:R4:W-:Y:S03]  /*6c6f0*/  @P4 STG.E desc[UR60][R150.64], R242 ;  /* 0x000000f296004986 */ /* 0x0009e6000c10193c */
[----:B----4-:R-:W-:-:S03]  /*6c700*/  IMAD.WIDE R148, R10, 0x4, R2 ;  /* 0x000000040a947825 */ /* 0x010fc600078e0202 */
[----:B------:R-:W4:Y:S01]  /*6c710*/  LDC R227, c[0x0][0x22c] ;  /* 0x00008b00ffe37b82 */ /* 0x000f220000000800 */
[----:B------:R-:W-:Y:S01]  /*6c720*/  IMAD.WIDE R102, R10, 0x4, R4 ;  /* 0x000000040a667825 */ /* 0x000fe200078e0204 */
[----:B------:R1:W-:Y:S03]  /*6c730*/  @P1 STG.E desc[UR60][R224.64], R243 ;  /* 0x000000f3e0001986 */ /* 0x0003e6000c10193c */
[C---:B------:R-:W-:Y:S01]  /*6c740*/  IMAD.WIDE R150, R0.reuse, 0x4, R2 ;  /* 0x0000000400967825 */ /* 0x040fe200078e0202 */
[----:B------:R-:W-:Y:S03]  /*6c750*/  @P5 STG.E desc[UR60][R148.64], R233 ;  /* 0x000000e994005986 */ /* 0x000fe6000c10193c */
[C---:B------:R-:W-:Y:S01]  /*6c760*/  VIADD R6, R7.reuse, 0x116 ;  /* 0x0000011607067836 */ /* 0x040fe20000000000 */
[----:B------:R-:W-:Y:S01]  /*6c770*/  IADD3 R10, R7, 0x118, RZ ;  /* 0x00000118070a7810 */ /* 0x000fe20007ffe0ff */
[----:B-1----:R-:W1:Y:S01]  /*6c780*/  LDC R225, c[0x0][0x22c] ;  /* 0x00008b00ffe17b82 */ /* 0x002e620000000800 */
[----:B------:R-:W-:Y:S07]  /*6c790*/  @P3 STG.E desc[UR60][R102.64], R237 ;  /* 0x000000ed66003986 */ /* 0x000fee000c10193c */
[----:B------:R-:W1:Y:S01]  /*6c7a0*/  LDC R224, c[0x0][0x22c] ;  /* 0x00008b00ffe07b82 */ /* 0x000e620000000800 */
[----:B--2---:R2:W-:Y:S04]  /*6c7b0*/  @P6 STG.E desc[UR60][R150.64], R247 ;  /* 0x000000f796006986 */ /* 0x0045e8000c10193c */
[----:B--2---:R-:W2:Y:S01]  /*6c7c0*/  LDL.LU R247, [R1+0x62c] ;  /* 0x00062c0001f77983 */ /* 0x004ea20000300800 */
[----:B------:R-:W-:Y:S01]  /*6c7d0*/  ISETP.LT.AND P3, PT, R11, R100, !P0 ;  /* 0x000000640b00720c */ /* 0x000fe20004761270 */
[----:B------:R-:W-:Y:S01]  /*6c7e0*/  IMAD.WIDE R102, R0, 0x4, R4 ;  /* 0x0000000400667825 */ /* 0x000fe200078e0204 */
[----:B------:R-:W4:Y:S01]  /*6c7f0*/  LDC R150, c[0x0][0x248] ;  /* 0x00009200ff967b82 */ /* 0x000f220000000800 */
[----:B------:R-:W3:Y:S04]  /*6c800*/  LDL.LU R240, [R1+0xe40] ;  /* 0x000e400001f07983 */ /* 0x000ee80000300800 */
[----:B------:R-:W3:Y:S03]  /*6c810*/  LDL.LU R236, [R1+0xa30] ;  /* 0x000a300001ec7983 */ /* 0x000ee60000300800 */
[----:B------:R-:W1:Y:S01]  /*6c820*/  LDC R151, c[0x0][0x248] ;  /* 0x00009200ff977b82 */ /* 0x000e620000000800 */
[----:B------:R-:W3:Y:S04]  /*6c830*/  LDL.LU R241, [R1+0x630] ;  /* 0x0006300001f17983 */ /* 0x000ee80000300800 */
[----:B------:R-:W3:Y:S04]  /*6c840*/  LDL.LU R234, [R1+0x230] ;  /* 0x0002300001ea7983 */ /* 0x000ee80000300800 */
[----:B------:R-:W3:Y:S04]  /*6c850*/  LDL.LU R238, [R1+0xe44] ;  /* 0x000e440001ee7983 */ /* 0x000ee80000300800 */
[----:B------:R-:W3:Y:S04]  /*6c860*/  LDL.LU R239, [R1+0xa34] ;  /* 0x000a340001ef7983 */ /* 0x000ee80000300800 */
[----:B------:R-:W3:Y:S04]  /*6c870*/  LDL.LU R244, [R1+0x634] ;  /* 0x0006340001f47983 */ /* 0x000ee80000300800 */
[----:B------:R-:W3:Y:S01]  /*6c880*/  LDL.LU R242, [R1+0x234] ;  /* 0x0002340001f27983 */ /* 0x000ee20000300800 */
[----:B------:R-:W-:-:S03]  /*6c890*/  ISETP.GE.AND P0, PT, R6, R101, PT ;  /* 0x000000650600720c */ /* 0x000fc60003f06270 */
[----:B------:R-:W3:Y:S01]  /*6c8a0*/  LDL.LU R243, [R1+0xe48] ;  /* 0x000e480001f37983 */ /* 0x000ee20000300800 */
[----:B------:R-:W-:-:S03]  /*6c8b0*/  ISETP.LT.AND P4, PT, R9, R100, !P0 ;  /* 0x000000640900720c */ /* 0x000fc60004781270 */
[----:B------:R-:W3:Y:S01]  /*6c8c0*/  LDL.LU R233, [R1+0xa38] ;  /* 0x000a380001e97983 */ /* 0x000ee20000300800 */
[----:B------:R-:W-:-:S03]  /*6c8d0*/  ISETP.LT.AND P0, PT, R11, R100, !P0 ;  /* 0x000000640b00720c */ /* 0x000fc60004701270 */
[----:B------:R4:W-:Y:S04]  /*6c8e0*/  @P3 STG.E desc[UR60][R102.64], R235 ;  /* 0x000000eb66003986 */ /* 0x0009e8000c10193c */
[----:B------:R-:W3:Y:S01]  /*6c8f0*/  LDL.LU R237, [R1+0x638] ;  /* 0x0006380001ed7983 */ /* 0x000ee20000300800 */
[----:B------:R-:W-:Y:S02]  /*6c900*/  IMAD.IADD R6, R0, 0x1, R228 ;  /* 0x0000000100067824 */ /* 0x000fe400078e02e4 */
[----:B------:R-:W-:Y:S01]  /*6c910*/  VIADD R101, R7, 0x117 ;  /* 0x0000011707657836 */ /* 0x000fe20000000000 */
[----:B------:R-:W-:Y:S01]  /*6c920*/  ISETP.GE.AND P3, PT, R10, R230, PT ;  /* 0x000000e60a00720c */ /* 0x000fe20003f66270 */
[----:B----4-:R-:W4:Y:S01]  /*6c930*/  LDL.LU R235, [R1+0x238] ;  /* 0x0002380001eb7983 */ /* 0x010f220000300800 */
[----:B------:R-:W-:-:S02]  /*6c940*/  IMAD.WIDE R102, R6, 0x4, R2 ;  /* 0x0000000406667825 */ /* 0x000fc400078e0202 */
[----:B------:R-:W-:Y:S01]  /*6c950*/  ISETP.GE.AND P1, PT, R101, R229, PT ;  /* 0x000000e56500720c */ /* 0x000fe20003f26270 */
[----:B------:R-:W1:Y:S01]  /*6c960*/  LDC R228, c[0x0][0x22c] ;  /* 0x00008b00ffe47b82 */ /* 0x000e620000000800 */
[C---:B------:R-:W-:Y:S01]  /*6c970*/  IMAD.WIDE R148, R6.reuse, 0x4, R4 ;  /* 0x0000000406947825 */ /* 0x040fe200078e0204 */
[----:B------:R1:W-:Y:S01]  /*6c980*/  @P4 STG.E desc[UR60][R102.64], R245 ;  /* 0x000000f566004986 */ /* 0x0003e2000c10193c */
[-C--:B------:R-:W-:Y:S02]  /*6c990*/  ISETP.LT.AND P5, PT, R9, R100.reuse, !P1 ;  /* 0x000000640900720c */ /* 0x080fe40004fa1270 */
[-C--:B------:R-:W-:Y:S01]  /*6c9a0*/  ISETP.LT.AND P1, PT, R11, R100.reuse, !P1 ;  /* 0x000000640b00720c */ /* 0x080fe20004f21270 */
[----:B------:R1:W-:Y:S01]  /*6c9b0*/  @P0 STG.E desc[UR60][R148.64], R246 ;  /* 0x000000f694000986 */ /* 0x0003e2000c10193c */
[----:B------:R-:W-:Y:S01]  /*6c9c0*/  IMAD.IADD R0, R6, 0x1, R231 ;  /* 0x0000000106007824 */ /* 0x000fe200078e02e7 */
[----:B------:R-:W3:Y:S02]  /*6c9d0*/  LDC R101, c[0x0][0x248] ;  /* 0x00009200ff657b82 */ /* 0x000ee40000000800 */
[----:B-1----:R-:W4:Y:S01]  /*6c9e0*/  LDL.LU R245, [R1+0xe4c] ;  /* 0x000e4c0001f57983 */ /* 0x002f220000300800 */
[----:B------:R-:W-:-:S05]  /*6c9f0*/  ISETP.LT.AND P0, PT, R9, R100, !P3 ;  /* 0x000000640900720c */ /* 0x000fca0005f01270 */
[----:B------:R-:W1:Y:S01]  /*6ca00*/  LDC R229, c[0x0][0x22c] ;  /* 0x00008b00ffe57b82 */ /* 0x000e620000000800 */
[----:B------:R-:W4:Y:S01]  /*6ca10*/  LDL.LU R246, [R1+0xa3c] ;  /* 0x000a3c0001f67983 */ /* 0x000f220000300800 */
[----:B------:R-:W-:-:S04]  /*6ca20*/  IMAD.WIDE R102, R0, 0x4, R2 ;  /* 0x0000000400667825 */ /* 0x000fc800078e0202 */
[C---:B------:R-:W-:Y:S01]  /*6ca30*/  IMAD.WIDE R148, R0.reuse, 0x4, R4 ;  /* 0x0000000400947825 */ /* 0x040fe200078e0204 */
[----:B------:R-:W-:Y:S01]  /*6ca40*/  IADD3 R6, R0, R150, RZ ;  /* 0x0000009600067210 */ /* 0x000fe20007ffe0ff */
[----:B------:R-:W4:Y:S01]  /*6ca50*/  LDC R231, c[0x0][0x248] ;  /* 0x00009200ffe77b82 */ /* 0x000f220000000800 */
[----:B------:R-:W-:-:S07]  /*6ca60*/  IADD3 R10, R7, 0x11a, RZ ;  /* 0x0000011a070a7810 */ /* 0x000fce0007ffe0ff */
[----:B------:R-:W4:Y:S01]  /*6ca70*/  LDC R230, c[0x0][0x22c] ;  /* 0x00008b00ffe67b82 */ /* 0x000f220000000800 */
[----:B--2---:R2:W-:Y:S01]  /*6ca80*/  @P5 STG.E desc[UR60][R102.64], R247 ;  /* 0x000000f766005986 */ /* 0x0045e2000c10193c */
[----:B------:R-:W-:Y:S01]  /*6ca90*/  VIADD R0, R7, 0x119 ;  /* 0x0000011907007836 */ /* 0x000fe20000000000 */
[----:B------:R-:W-:-:S05]  /*6caa0*/  ISETP.LT.AND P3, PT, R11, R100, !P3 ;  /* 0x000000640b00720c */ /* 0x000fca0005f61270 */
[----:B------:R-:W1:Y:S01]  /*6cab0*/  LDC R150, c[0x0][0x248] ;  /* 0x00009200ff967b82 */ /* 0x000e620000000800 */
[----:B---3--:R3:W-:Y:S04]  /*6cac0*/  @P1 STG.E desc[UR60][R148.64], R252 ;  /* 0x000000fc94001986 */ /* 0x0087e8000c10193c */
[----:B--2---:R-:W2:Y:S04]  /*6cad0*/  LDL.LU R247, [R1+0x63c] ;  /* 0x00063c0001f77983 */ /* 0x004ea80000300800 */
[----:B---3--:R-:W3:Y:S01]  /*6cae0*/  LDL.LU R252, [R1+0x23c] ;  /* 0x00023c0001fc7983 */ /* 0x008ee20000300800 */
[----:B------:R-:W-:Y:S01]  /*6caf0*/  ISETP.GE.AND P1, PT, R0, R227, PT ;  /* 0x000000e30000720c */ /* 0x000fe20003f26270 */
[C---:B------:R-:W-:Y:S01]  /*6cb00*/  IMAD.WIDE R102, R6.reuse, 0x4, R2 ;  /* 0x0000000406667825 */ /* 0x040fe200078e0202 */
[----:B------:R-:W4:Y:S02]  /*6cb10*/  LDC R227, c[0x0][0x248] ;  /* 0x00009200ffe37b82 */ /* 0x000f240000000800 */
[----:B------:R-:W-:Y:S01]  /*6cb20*/  ISETP.LT.AND P4, PT, R9, R100, !P1 ;  /* 0x000000640900720c */ /* 0x000fe20004f81270 */
[----:B------:R-:W-:-:S02]  /*6cb30*/  IMAD.IADD R0, R6, 0x1, R101 ;  /* 0x0000000106007824 */ /* 0x000fc400078e0265 */
[----:B------:R-:W-:-:S03]  /*6cb40*/  IMAD.WIDE R148, R6, 0x4, R4 ;  /* 0x0000000406947825 */ /* 0x000fc600078e0204 */
[----:B------:R-:W4:Y:S01]  /*6cb50*/  LDC R101, c[0x0][0x248] ;  /* 0x00009200ff657b82 */ /* 0x000f220000000800 */
[----:B------:R1:W-:Y:S01]  /*6cb60*/  @P0 STG.E desc[UR60][R102.64], R240 ;  /* 0x000000f066000986 */ /* 0x0003e2000c10193c */
[----:B------:R-:W-:-:S03]  /*6cb70*/  ISETP.LT.AND P1, PT, R11, R100, !P1 ;  /* 0x000000640b00720c */ /* 0x000fc60004f21270 */
[----:B------:R1:W-:Y:S01]  /*6cb80*/  @P3 STG.E desc[UR60][R148.64], R236 ;  /* 0x000000ec94003986 */ /* 0x0003e2000c10193c */
[----:B------:R-:W-:Y:S01]  /*6cb90*/  ISETP.GE.AND P3, PT, R10, R225, PT ;  /* 0x000000e10a00720c */ /* 0x000fe20003f66270 */
[----:B------:R-:W-:Y:S01]  /*6cba0*/  VIADD R6, R7, 0x11b ;  /* 0x0000011b07067836 */ /* 0x000fe20000000000 */
[----:B------:R-:W4:Y:S02]  /*6cbb0*/  LDC R225, c[0x0][0x22c] ;  /* 0x00008b00ffe17b82 */ /* 0x000f240000000800 */
[----:B------:R-:W-:Y:S01]  /*6cbc0*/  ISETP.LT.AND P5, PT, R9, R100, !P3 ;  /* 0x000000640900720c */ /* 0x000fe20005fa1270 */
[----:B-1----:R-:W-:Y:S01]  /*6cbd0*/  IMAD.WIDE R102, R0, 0x4, R2 ;  /* 0x0000000400667825 */ /* 0x002fe200078e0202 */
[----:B------:R-:W3:Y:S01]  /*6cbe0*/  LDL.LU R240, [R1+0xe50] ;  /* 0x000e500001f07983 */ /* 0x000ee20000300800 */
[----:B------:R-:W-:-:S03]  /*6cbf0*/  ISETP.GE.AND P0, PT, R6, R224, PT ;  /* 0x000000e00600720c */ /* 0x000fc60003f06270 */
[----:B------:R-:W3:Y:S01]  /*6cc00*/  LDL.LU R236, [R1+0xa40] ;  /* 0x000a400001ec7983 */ /* 0x000ee20000300800 */
[----:B------:R-:W-:Y:S01]  /*6cc10*/  IMAD.IADD R6, R0, 0x1, R151 ;  /* 0x0000000100067824 */ /* 0x000fe200078e0297 */
[----:B------:R-:W1:Y:S02]  /*6cc20*/  LDC R224, c[0x0][0x248] ;  /* 0x00009200ffe07b82 */ /* 0x000e640000000800 */
[----:B------:R4:W-:Y:S01]  /*6cc30*/  @P4 STG.E desc[UR60][R102.64], R241 ;  /* 0x000000f166004986 */ /* 0x0009e2000c10193c */
[-C--:B------:R-:W-:Y:S01]  /*6cc40*/  ISETP.LT.AND P3, PT, R11, R100.reuse, !P3 ;  /* 0x000000640b00720c */ /* 0x080fe20005f61270 */
[----:B------:R-:W-:Y:S01]  /*6cc50*/  IMAD.WIDE R148, R6, 0x4, R2 ;  /* 0x0000000406947825 */ /* 0x000fe200078e0202 */
[-C--:B------:R-:W-:Y:S02]  /*6cc60*/  ISETP.LT.AND P4, PT, R9, R100.reuse, !P0 ;  /* 0x000000640900720c */ /* 0x080fe40004781270 */
[----:B------:R-:W-:Y:S01]  /*6cc70*/  ISETP.LT.AND P0, PT, R11, R100, !P0 ;  /* 0x000000640b00720c */ /* 0x000fe20004701270 */
[----:B----4-:R-:W-:Y:S01]  /*6cc80*/  IMAD.WIDE R102, R0, 0x4, R4 ;  /* 0x0000000400667825 */ /* 0x010fe200078e0204 */
[----:B------:R-:W4:Y:S04]  /*6cc90*/  LDL.LU R241, [R1+0x640] ;  /* 0x0006400001f17983 */ /* 0x000f280000300800 */
[----:B------:R1:W-:Y:S01]  /*6cca0*/  @P1 STG.E desc[UR60][R102.64], R234 ;  /* 0x000000ea66001986 */ /* 0x0003e2000c10193c */
[----:B------:R-:W-:-:S02]  /*6ccb0*/  IMAD.IADD R0, R6, 0x1, R150 ;  /* 0x0000000106007824 */ /* 0x000fc400078e0296 */
[----:B------:R-:W-:Y:S01]  /*6ccc0*/  IMAD.WIDE R150, R6, 0x4, R4 ;  /* 0x0000000406967825 */ /* 0x000fe200078e0204 */
[----:B------:R1:W-:Y:S03]  /*6ccd0*/  @P5 STG.E desc[UR60][R148.64], R238 ;  /* 0x000000ee94005986 */ /* 0x0003e6000c10193c */
[C---:B------:R-:W-:Y:S01]  /*6cce0*/  IMAD.IADD R6, R0.reuse, 0x1, R101 ;  /* 0x0000000100067824 */ /* 0x040fe200078e0265 */
[----:B-1----:R-:W4:Y:S01]  /*6ccf0*/  LDL.LU R234, [R1+0x240] ;  /* 0x0002400001ea7983 */ /* 0x002f220000300800 */
[----:B------:R-:W-:-:S03]  /*6cd00*/  IMAD.WIDE R102, R0, 0x4, R2 ;  /* 0x0000000400667825 */ /* 0x000fc600078e0202 */
[----:B------:R-:W4:Y:S01]  /*6cd10*/  LDL.LU R238, [R1+0xe54] ;  /* 0x000e540001ee7983 */ /* 0x000f220000300800 */
[----:B------:R-:W-:Y:S01]  /*6cd20*/  IMAD.WIDE R148, R0, 0x4, R4 ;  /* 0x0000000400947825 */ /* 0x000fe200078e0204 */
[----:B------:R-:W-:-:S03]  /*6cd30*/  IADD3 R0, R7, 0x11c, RZ ;  /* 0x0000011c07007810 */ /* 0x000fc60007ffe0ff */
[C---:B------:R-:W-:Y:S01]  /*6cd40*/  VIADD R10, R7.reuse, 0x11d ;  /* 0x0000011d070a7836 */ /* 0x040fe20000000000 */
[----:B------:R-:W-:Y:S01]  /*6cd50*/  ISETP.GE.AND P1, PT, R0, R229, PT ;  /* 0x000000e50000720c */ /* 0x000fe20003f26270 */
[----:B------:R-:W-:Y:S01]  /*6cd60*/  VIADD R101, R7, 0x11e ;  /* 0x0000011e07657836 */ /* 0x000fe20000000000 */
[----:B------:R1:W-:Y:S01]  /*6cd70*/  @P3 STG.E desc[UR60][R150.64], R239 ;  /* 0x000000ef96003986 */ /* 0x0003e2000c10193c */
[----:B------:R-:W3:Y:S01]  /*6cd80*/  LDC R229, c[0x0][0x22c] ;  /* 0x00008b00ffe57b82 */ /* 0x000ee20000000800 */
[----:B------:R-:W-:Y:S02]  /*6cd90*/  ISETP.GE.AND P3, PT, R10, R228, PT ;  /* 0x000000e40a00720c */ /* 0x000fe40003f66270 */
[----:B------:R1:W-:Y:S01]  /*6cda0*/  @P4 STG.E desc[UR60][R102.64], R244 ;  /* 0x000000f466004986 */ /* 0x0003e2000c10193c */
[-C--:B------:R-:W-:Y:S02]  /*6cdb0*/  ISETP.LT.AND P4, PT, R9, R100.reuse, !P1 ;  /* 0x000000640900720c */ /* 0x080fe40004f81270 */
[----:B------:R-:W-:Y:S01]  /*6cdc0*/  ISETP.LT.AND P1, PT, R11, R100, !P1 ;  /* 0x000000640b00720c */ /* 0x000fe20004f21270 */
[----:B------:R1:W-:Y:S01]  /*6cdd0*/  @P0 STG.E desc[UR60][R148.64], R242 ;  /* 0x000000f294000986 */ /* 0x0003e2000c10193c */
[----:B------:R-:W-:-:S03]  /*6cde0*/  ISETP.GE.AND P0, PT, R101, R225, PT ;  /* 0x000000e16500720c */ /* 0x000fc60003f06270 */
[----:B-1----:R-:W4:Y:S01]  /*6cdf0*/  LDL.LU R239, [R1+0xa44] ;  /* 0x000a440001ef7983 */ /* 0x002f220000300800 */
[----:B------:R-:W1:Y:S01]  /*6ce00*/  LDC R101, c[0x0][0x22c] ;  /* 0x00008b00ff657b82 */ /* 0x000e620000000800 */
[-C--:B------:R-:W-:Y:S02]  /*6ce10*/  ISETP.LT.AND P5, PT, R9, R100.reuse, !P3 ;  /* 0x000000640900720c */ /* 0x080fe40005fa1270 */
[----:B------:R-:W-:Y:S01]  /*6ce20*/  ISETP.LT.AND P3, PT, R11, R100, !P3 ;  /* 0x000000640b00720c */ /* 0x000fe20005f61270 */
[----:B------:R-:W4:Y:S01]  /*6ce30*/  LDL.LU R244, [R1+0x644] ;  /* 0x0006440001f47983 */ /* 0x000f220000300800 */
[C---:B------:R-:W-:Y:S02]  /*6ce40*/  IMAD.IADD R10, R6.reuse, 0x1, R224 ;  /* 0x00000001060a7824 */ /* 0x040fe400078e02e0 */
[C---:B------:R-:W-:Y:S01]  /*6ce50*/  IMAD.WIDE R150, R6.reuse, 0x4, R2 ;  /* 0x0000000406967825 */ /* 0x040fe200078e0202 */
[----:B------:R-:W1:Y:S01]  /*6ce60*/  LDC R228, c[0x0][0x248] ;  /* 0x00009200ffe47b82 */ /* 0x000e620000000800 */
[----:B------:R-:W4:Y:S02]  /*6ce70*/  LDL.LU R242, [R1+0x244] ;  /* 0x0002440001f27983 */ /* 0x000f240000300800 */
[----:B------:R-:W-:-:S04]  /*6ce80*/  IMAD.WIDE R224, R6, 0x4, R4 ;  /* 0x0000000406e07825 */ /* 0x000fc800078e0204 */
[C---:B------:R-:W-:Y:S01]  /*6ce90*/  IMAD.WIDE R148, R10.reuse, 0x4, R2 ;  /* 0x000000040a947825 */ /* 0x040fe200078e0202 */
[----:B------:R1:W-:Y:S03]  /*6cea0*/  @P4 STG.E desc[UR60][R150.64], R243 ;  /* 0x000000f396004986 */ /* 0x0003e6000c10193c */
[----:B------:R-:W-:Y:S01]  /*6ceb0*/  IMAD.WIDE R102, R10, 0x4, R4 ;  /* 0x000000040a667825 */ /* 0x000fe200078e0204 */
[----:B------:R1:W-:Y:S01]  /*6cec0*/  @P1 STG.E desc[UR60][R224.64], R233 ;  /* 0x000000e9e0001986 */ /* 0x0003e2000c10193c */
[----:B------:R-:W-:-:S03]  /*6ced0*/  ISETP.LT.AND P6, PT, R9, R100, !P0 ;  /* 0x000000640900720c */ /* 0x000fc600047c1270 */
[----:B------:R1:W-:Y:S04]  /*6cee0*/  @P5 STG.E desc[UR60][R148.64], R237 ;  /* 0x000000ed94005986 */ /* 0x0003e8000c10193c */
[----:B-1----:R-:W4:Y:S01]  /*6cef0*/  LDL.LU R243, [R1+0xe58] ;  /* 0x000e580001f37983 */ /* 0x002f220000300800 */
[----:B------:R-:W-:Y:S01]  /*6cf00*/  IADD3 R0, R10, R227, RZ ;  /* 0x000000e30a007210 */ /* 0x000fe20007ffe0ff */
[----:B------:R-:W-:Y:S01]  /*6cf10*/  VIADD R6, R7, 0x11f ;  /* 0x0000011f07067836 */ /* 0x000fe20000000000 */
[----:B------:R-:W1:Y:S01]  /*6cf20*/  LDC R227, c[0x0][0x22c] ;  /* 0x00008b00ffe37b82 */ /* 0x000e620000000800 */
[----:B------:R1:W-:Y:S01]  /*6cf30*/  @P3 STG.E desc[UR60][R102.64], R235 ;  /* 0x000000eb66003986 */ /* 0x0003e2000c10193c */
[----:B------:R-:W-:Y:S01]  /*6cf40*/  ISETP.LT.AND P3, PT, R11, R100, !P0 ;  /* 0x000000640b00720c */ /* 0x000fe20004761270 */
[----:B------:R-:W-:-:S02]  /*6cf50*/  IMAD.WIDE R150, R0, 0x4, R2 ;  /* 0x0000000400967825 */ /* 0x000fc400078e0202 */
[----:B------:R-:W4:Y:S01]  /*6cf60*/  LDL.LU R233, [R1+0xa48] ;  /* 0x000a480001e97983 */ /* 0x000f220000300800 */
[----:B------:R-:W-:Y:S02]  /*6cf70*/  ISETP.GE.AND P0, PT, R6, R101, PT ;  /* 0x000000650600720c */ /* 0x000fe40003f06270 */
[----:B------:R-:W4:Y:S01]  /*6cf80*/  LDC R225, c[0x0][0x22c] ;  /* 0x00008b00ffe17b82 */ /* 0x000f220000000800 */
[----:B------:R-:W4:Y:S01]  /*6cf90*/  LDL.LU R237, [R1+0x648] ;  /* 0x0006480001ed7983 */ /* 0x000f220000300800 */
[----:B-1----:R-:W-:-:S03]  /*6cfa0*/  IMAD.WIDE R102, R0, 0x4, R4 ;  /* 0x0000000400667825 */ /* 0x002fc600078e0204 */
[----:B------:R1:W-:Y:S01]  /*6cfb0*/  @P6 STG.E desc[UR60][R150.64], R245 ;  /* 0x000000f596006986 */ /* 0x0003e2000c10193c */
[-C--:B------:R-:W-:Y:S02]  /*6cfc0*/  ISETP.LT.AND P4, PT, R9, R100.reuse, !P0 ;  /* 0x000000640900720c */ /* 0x080fe40004781270 */
[----:B------:R-:W4:Y:S01]  /*6cfd0*/  LDC R224, c[0x0][0x22c] ;  /* 0x00008b00ffe07b82 */ /* 0x000f220000000800 */
[----:B------:R-:W4:Y:S01]  /*6cfe0*/  LDL.LU R235, [R1+0x248] ;  /* 0x0002480001eb7983 */ /* 0x000f220000300800 */
[----:B------:R-:W-:-:S03]  /*6cff0*/  ISETP.LT.AND P0, PT, R11, R100, !P0 ;  /* 0x000000640b00720c */ /* 0x000fc60004701270 */
[----:B------:R1:W-:Y:S01]  /*6d000*/  @P3 STG.E desc[UR60][R102.64], R246 ;  /* 0x000000f666003986 */ /* 0x0003e2000c10193c */
[----:B------:R-:W-:Y:S01]  /*6d010*/  IADD3 R6, R0, R228, RZ ;  /* 0x000000e400067210 */ /* 0x000fe20007ffe0ff */
[----:B------:R-:W-:Y:S01]  /*6d020*/  VIADD R101, R7, 0x120 ;  /* 0x0000012007657836 */ /* 0x000fe20000000000 */
[----:B------:R-:W4:Y:S01]  /*6d030*/  LDC R228, c[0x0][0x22c] ;  /* 0x00008b00ffe47b82 */ /* 0x000f220000000800 */
[----:B-1----:R-:W4:Y:S07]  /*6d040*/  LDL.LU R245, [R1+0xe5c] ;  /* 0x000e5c0001f57983 */ /* 0x002f2e0000300800 */
[----:B------:R-:W1:Y:S01]  /*6d050*/  LDC R150, c[0x0][0x248] ;  /* 0x00009200ff967b82 */ /* 0x000e620000000800 */
[----:B------:R-:W4:Y:S01]  /*6d060*/  LDL.LU R246, [R1+0xa4c] ;  /* 0x000a4c0001f67983 */ /* 0x000f220000300800 */
[----:B------:R-:W-:-:S04]  /*6d070*/  IMAD.WIDE R102, R6, 0x4, R2 ;  /* 0x0000000406667825 */ /* 0x000fc800078e0202 */
[----:B------:R-:W-:Y:S02]  /*6d080*/  IMAD.WIDE R148, R6, 0x4, R4 ;  /* 0x0000000406947825 */ /* 0x000fe400078e0204 */
[----:B------:R-:W4:Y:S01]  /*6d090*/  LDC R151, c[0x0][0x248] ;  /* 0x00009200ff977b82 */ /* 0x000f220000000800 */
[----:B--2---:R2:W-:Y:S04]  /*6d0a0*/  @P4 STG.E desc[UR60][R102.64], R247 ;  /* 0x000000f766004986 */ /* 0x0045e8000c10193c */
[----:B---3--:R3:W-:Y:S04]  /*6d0b0*/  @P0 STG.E desc[UR60][R148.64], R252 ;  /* 0x000000fc94000986 */ /* 0x0087e8000c10193c */
[----:B--2---:R-:W2:Y:S04]  /*6d0c0*/  LDL.LU R247, [R1+0x64c] ;  /* 0x00064c0001f77983 */ /* 0x004ea80000300800 */
[----:B---3--:R-:W3:Y:S01]  /*6d0d0*/  LDL.LU R252, [R1+0x24c] ;  /* 0x00024c0001fc7983 */ /* 0x008ee20000300800 */
[----:B------:R-:W-:-:S02]  /*6d0e0*/  ISETP.GE.AND P1, PT, R101, R229, PT ;  /* 0x000000e56500720c */ /* 0x000fc40003f26270 */
[----:B------:R-:W4:Y:S01]  /*6d0f0*/  LDC R101, c[0x0][0x248] ;  /* 0x00009200ff657b82 */ /* 0x000f220000000800 */
[----:B------:R-:W-:Y:S01]  /*6d100*/  VIADD R10, R7, 0x121 ;  /* 0x00000121070a7836 */ /* 0x000fe20000000000 */
[-C--:B------:R-:W-:Y:S01]  /*6d110*/  ISETP.LT.AND P5, PT, R9, R100.reuse, !P1 ;  /* 0x000000640900720c */ /* 0x080fe20004fa1270 */
[----:B------:R-:W-:Y:S01]  /*6d120*/  IMAD.IADD R0, R6, 0x1, R231 ;  /* 0x0000000106007824 */ /* 0x000fe200078e02e7 */
[----:B------:R-:W-:Y:S01]  /*6d130*/  ISETP.LT.AND P1, PT, R11, R100, !P1 ;  /* 0x000000640b00720c */ /* 0x000fe20004f21270 */
[----:B------:R-:W3:Y:S01]  /*6d140*/  LDL.LU R232, [R1+0xe60] ;  /* 0x000e600001e87983 */ /* 0x000ee20000300800 */
[----:B------:R-:W-:Y:S01]  /*6d150*/  ISETP.GE.AND P3, PT, R10, R230, PT ;  /* 0x000000e60a00720c */ /* 0x000fe20003f66270 */
[C---:B------:R-:W-:Y:S01]  /*6d160*/  IMAD.WIDE R102, R0.reuse, 0x4, R2 ;  /* 0x0000000400667825 */ /* 0x040fe200078e0202 */
[----:B------:R-:W4:Y:S02]  /*6d170*/  LDC R229, c[0x0][0x22c] ;  /* 0x00008b00ffe57b82 */ /* 0x000f240000000800 */
[-C--:B------:R-:W-:Y:S01]  /*6d180*/  ISETP.LT.AND P0, PT, R9, R100.reuse, !P3 ;  /* 0x000000640900720c */ /* 0x080fe20005f01270 */
[C---:B-1----:R-:W-:Y:S01]  /*6d190*/  IMAD.IADD R6, R0.reuse, 0x1, R150 ;  /* 0x0000000100067824 */ /* 0x042fe200078e0296 */
[----:B------:R-:W-:Y:S01]  /*6d1a0*/  ISETP.LT.AND P3, PT, R11, R100, !P3 ;  /* 0x000000640b00720c */ /* 0x000fe20005f61270 */
[----:B------:R-:W-:-:S02]  /*6d1b0*/  IMAD.WIDE R148, R0, 0x4, R4 ;  /* 0x0000000400947825 */ /* 0x000fc400078e0204 */
[----:B------:R1:W-:Y:S01]  /*6d1c0*/  @P5 STG.E desc[UR60][R102.64], R240 ;  /* 0x000000f066005986 */ /* 0x0003e2000c10193c */
[----:B------:R-:W1:Y:S01]  /*6d1d0*/  LDC R150, c[0x0][0x248] ;  /* 0x00009200ff967b82 */ /* 0x000e620000000800 */
[C---:B------:R-:W-:Y:S02]  /*6d1e0*/  VIADD R0, R7.reuse, 0x122 ;  /* 0x0000012207007836 */ /* 0x040fe40000000000 */
[----:B------:R1:W-:Y:S03]  /*6d1f0*/  @P1 STG.E desc[UR60][R148.64], R236 ;  /* 0x000000ec94001986 */ /* 0x0003e6000c10193c */
[----:B------:R-:W-:Y:S02]  /*6d200*/  ISETP.GE.AND P1, PT, R0, R227, PT ;  /* 0x000000e30000720c */ /* 0x000fe40003f26270 */
[C---:B----4-:R-:W-:Y:S01]  /*6d210*/  IADD3 R0, R6.reuse, R101, RZ ;  /* 0x0000006506007210 */ /* 0x050fe20007ffe0ff */
[----:B------:R-:W-:Y:S01]  /*6d220*/  VIADD R10, R7, 0x123 ;  /* 0x00000123070a7836 */ /* 0x000fe20000000000 */
[----:B------:R-:W4:Y:S01]  /*6d230*/  LDC R101, c[0x0][0x248] ;  /* 0x00009200ff657b82 */ /* 0x000f220000000800 */
[C---:B-1----:R-:W-:Y:S01]  /*6d240*/  IMAD.WIDE R102, R6.reuse, 0x4, R2 ;  /* 0x0000000406667825 */ /* 0x042fe200078e0202 */
[----:B------:R-:W-:Y:S01]  /*6d250*/  ISETP.LT.AND P4, PT, R9, R100, !P1 ;  /* 0x000000640900720c */ /* 0x000fe20004f81270 */
[----:B------:R-:W3:Y:S02]  /*6d260*/  LDL.LU R240, [R1+0xa50] ;  /* 0x000a500001f07983 */ /* 0x000ee40000300800 */
[----:B------:R-:W-:-:S02]  /*6d270*/  IMAD.WIDE R148, R6, 0x4, R4 ;  /* 0x0000000406947825 */ /* 0x000fc400078e0204 */
[----:B------:R1:W-:Y:S01]  /*6d280*/  @P0 STG.E desc[UR60][R102.64], R241 ;  /* 0x000000f166000986 */ /* 0x0003e2000c10193c */
[----:B------:R-:W-:Y:S01]  /*6d290*/  ISETP.LT.AND P1, PT, R11, R100, !P1 ;  /* 0x000000640b00720c */ /* 0x000fe20004f21270 */
[----:B------:R-:W-:Y:S01]  /*6d2a0*/  VIADD R6, R7, 0x124 ;  /* 0x0000012407067836 */ /* 0x000fe20000000000 */
[----:B------:R-:W4:Y:S01]  /*6d2b0*/  LDC R227, c[0x0][0x248] ;  /* 0x00009200ffe37b82 */ /* 0x000f220000000800 */
[----:B------:R-:W3:Y:S07]  /*6d2c0*/  LDL.LU R236, [R1+0x650] ;  /* 0x0006500001ec7983 */ /* 0x000eee0000300800 */
[----:B------:R-:W3:Y:S01]  /*6d2d0*/  LDC R231, c[0x0][0x248] ;  /* 0x00009200ffe77b82 */ /* 0x000ee20000000800 */
[----:B------:R1:W-:Y:S01]  /*6d2e0*/  @P3 STG.E desc[UR60][R148.64], R234 ;  /* 0x000000ea94003986 */ /* 0x0003e2000c10193c */
[----:B------:R-:W-:Y:S01]  /*6d2f0*/  ISETP.GE.AND P3, PT, R10, R225, PT ;  /* 0x000000e10a00720c */ /* 0x000fe20003f66270 */
[----:B-1----:R-:W-:-:S03]  /*6d300*/  IMAD.WIDE R102, R0, 0x4, R2 ;  /* 0x0000000400667825 */ /* 0x002fc600078e0202 */
[----:B------:R-:W-:Y:S02]  /*6d310*/  ISETP.LT.AND P5, PT, R9, R100, !P3 ;  /* 0x000000640900720c */ /* 0x000fe40005fa1270 */
[----:B------:R-:W1:Y:S01]  /*6d320*/  LDC R225, c[0x0][0x22c] ;  /* 0x00008b00ffe17b82 */ /* 0x000e620000000800 */
[----:B------:R-:W-:Y:S01]  /*6d330*/  ISETP.GE.AND P0, PT, R6, R224, PT ;  /* 0x000000e00600720c */ /* 0x000fe20003f06270 */
[----:B------:R-:W-:Y:S01]  /*6d340*/  IMAD.IADD R6, R0, 0x1, R151 ;  /* 0x0000000100067824 */ /* 0x000fe200078e0297 */
[----:B------:R4:W-:Y:S04]  /*6d350*/  @P4 STG.E desc[UR60][R102.64], R238 ;  /* 0x000000ee66004986 */ /* 0x0009e8000c10193c */
[----:B------:R-:W3:Y:S01]  /*6d360*/  LDL.LU R234, [R1+0x250] ;  /* 0x0002500001ea7983 */ /* 0x000ee20000300800 */
[----:B------:R-:W1:Y:S01]  /*6d370*/  LDC R224, c[0x0][0x248] ;  /* 0x00009200ffe07b82 */ /* 0x000e620000000800 */
[----:B------:R-:W-:Y:S01]  /*6d380*/  ISETP.LT.AND P3, PT, R11, R100, !P3 ;  /* 0x000000640b00720c */ /* 0x000fe20005f61270 */
[----:B------:R-:W-:-:S04]  /*6d390*/  IMAD.WIDE R148, R6, 0x4, R2 ;  /* 0x0000000406947825 */ /* 0x000fc800078e0202 */
[--C-:B----4-:R-:W-:Y:S01]  /*6d3a0*/  IMAD.WIDE R102, R0, 0x4, R4.reuse ;  /* 0x0000000400667825 */ /* 0x110fe200078e0204 */
[C---:B------:R-:W-:Y:S01]  /*6d3b0*/  IADD3 R0, R6.reuse, R150, RZ ;  /* 0x0000009606007210 */ /* 0x040fe20007ffe0ff */
[----:B------:R-:W4:Y:S01]  /*6d3c0*/  LDL.LU R238, [R1+0xe64] ;  /* 0x000e640001ee7983 */ /* 0x000f220000300800 */
[----:B------:R-:W-:Y:S01]  /*6d3d0*/  ISETP.LT.AND P4, PT, R9, R100, !P0 ;  /* 0x000000640900720c */ /* 0x000fe20004781270 */
[----:B------:R-:W3:Y:S02]  /*6d3e0*/  LDC R230, c[0x0][0x22c] ;  /* 0x00008b00ffe67b82 */ /* 0x000ee40000000800 */
[----:B------:R1:W-:Y:S01]  /*6d3f0*/  @P1 STG.E desc[UR60][R102.64], R239 ;  /* 0x000000ef66001986 */ /* 0x0003e2000c10193c */
[----:B------:R-:W-:-:S03]  /*6d400*/  IMAD.WIDE R150, R6, 0x4, R4 ;  /* 0x0000000406967825 */ /* 0x000fc600078e0204 */
[----:B------:R1:W-:Y:S01]  /*6d410*/  @P5 STG.E desc[UR60][R148.64], R244 ;  /* 0x000000f494005986 */ /* 0x0003e2000c10193c */
[----:B------:R-:W-:-:S03]  /*6d420*/  IMAD.IADD R6, R0, 0x1, R101 ;  /* 0x0000000100067824 */ /* 0x000fc600078e0265 */
[----:B-1----:R-:W4:Y:S01]  /*6d430*/  LDL.LU R239, [R1+0xa54] ;  /* 0x000a540001ef7983 */ /* 0x002f220000300800 */
[----:B------:R-:W-:-:S04]  /*6d440*/  IMAD.WIDE R102, R0, 0x4, R2 ;  /* 0x0000000400667825 */ /* 0x000fc800078e0202 */
[----:B------:R-:W-:Y:S01]  /*6d450*/  IMAD.WIDE R148, R0, 0x4, R4 ;  /* 0x0000000400947825 */ /* 0x000fe200078e0204 */
[----:B------:R-:W-:-:S03]  /*6d460*/  ISETP.LT.AND P0, PT, R11, R100, !P0 ;  /* 0x000000640b00720c */ /* 0x000fc60004701270 */
[C---:B------:R-:W-:Y:S01]  /*6d470*/  VIADD R10, R7.reuse, 0x126 ;  /* 0x00000126070a7836 */ /* 0x040fe20000000000 */
[----:B------:R1:W-:Y:S01]  /*6d480*/  @P3 STG.E desc[UR60][R150.64], R242 ;  /* 0x000000f296003986 */ /* 0x0003e2000c10193c */
[----:B------:R-:W-:-:S03]  /*6d490*/  VIADD R0, R7, 0x125 ;  /* 0x0000012507007836 */ /* 0x000fc60000000000 */
[----:B------:R-:W-:Y:S01]  /*6d4a0*/  ISETP.GE.AND P3, PT, R10, R228, PT ;  /* 0x000000e40a00720c */ /* 0x000fe20003f66270 */
[----:B------:R-:W4:Y:S01]  /*6d4b0*/  LDL.LU R244, [R1+0x654] ;  /* 0x0006540001f47983 */ /* 0x000f220000300800 */
[----:B------:R-:W-:-:S03]  /*6d4c0*/  ISETP.GE.AND P1, PT, R0, R229, PT ;  /* 0x000000e50000720c */ /* 0x000fc60003f26270 */
[----:B------:R1:W-:Y:S01]  /*6d4d0*/  @P4 STG.E desc[UR60][R102.64], R243 ;  /* 0x000000f366004986 */ /* 0x0003e2000c10193c */
[-C--:B------:R-:W-:Y:S02]  /*6d4e0*/  ISETP.LT.AND P4, PT, R9, R100.reuse, !P1 ;  /* 0x000000640900720c */ /* 0x080fe40004f81270 */
[----:B------:R-:W-:Y:S01]  /*6d4f0*/  IADD3 R101, R7, 0x127, RZ ;  /* 0x0000012707657810 */ /* 0x000fe20007ffe0ff */
[----:B-1----:R-:W4:Y:S01]  /*6d500*/  LDL.LU R242, [R1+0x254] ;  /* 0x0002540001f27983 */ /* 0x002f220000300800 */
[-C--:B------:R-:W-:Y:S01]  /*6d510*/  ISETP.LT.AND P1, PT, R11, R100.reuse, !P1 ;  /* 0x000000640b00720c */ /* 0x080fe20004f21270 */
[C---:B------:R-:W-:Y:S01]  /*6d520*/  IMAD.IADD R10, R6.reuse, 0x1, R224 ;  /* 0x00000001060a7824 */ /* 0x040fe200078e02e0 */
[-C--:B------:R-:W-:Y:S01]  /*6d530*/  ISETP.LT.AND P5, PT, R9, R100.reuse, !P3 ;  /* 0x000000640900720c */ /* 0x080fe20005fa1270 */
[C---:B------:R-:W-:Y:S01]  /*6d540*/  IMAD.WIDE R150, R6.reuse, 0x4, R2 ;  /* 0x0000000406967825 */ /* 0x040fe200078e0202 */
[----:B------:R-:W-:Y:S01]  /*6d550*/  ISETP.LT.AND P3, PT, R11, R100, !P3 ;  /* 0x000000640b00720c */ /* 0x000fe20005f61270 */
[----:B------:R1:W-:Y:S01]  /*6d560*/  @P0 STG.E desc[UR60][R148.64], R233 ;  /* 0x000000e994000986 */ /* 0x0003e2000c10193c */
[----:B------:R-:W-:Y:S01]  /*6d570*/  ISETP.GE.AND P0, PT, R101, R225, PT ;  /* 0x000000e16500720c */ /* 0x000fe20003f06270 */
[----:B------:R-:W3:Y:S02]  /*6d580*/  LDC R229, c[0x0][0x22c] ;  /* 0x00008b00ffe57b82 */ /* 0x000ee40000000800 */
[----:B------:R-:W4:Y:S01]  /*6d590*/  LDL.LU R243, [R1+0xe68] ;  /* 0x000e680001f37983 */ /* 0x000f220000300800 */
[----:B------:R-:W-:-:S04]  /*6d5a0*/  IMAD.WIDE R224, R6, 0x4, R4 ;  /* 0x0000000406e07825 */ /* 0x000fc800078e0204 */
[C---:B------:R-:W-:Y:S01]  /*6d5b0*/  IMAD.WIDE R102, R10.reuse, 0x4, R4 ;  /* 0x000000040a667825 */ /* 0x040fe200078e0204 */
[----:B------:R1:W-:Y:S01]  /*6d5c0*/  @P4 STG.E desc[UR60][R150.64], R237 ;  /* 0x000000ed96004986 */ /* 0x0003e2000c10193c */
[----:B------:R-:W3:Y:S02]  /*6d5d0*/  LDC R101, c[0x0][0x22c] ;  /* 0x00008b00ff657b82 */ /* 0x000ee40000000800 */
[----:B-1----:R-:W-:Y:S01]  /*6d5e0*/  IMAD.WIDE R148, R10, 0x4, R2 ;  /* 0x000000040a947825 */ /* 0x002fe200078e0202 */
[----:B------:R-:W4:Y:S01]  /*6d5f0*/  LDL.LU R233, [R1+0xa58] ;  /* 0x000a580001e97983 */ /* 0x000f220000300800 */
[----:B------:R-:W-:-:S03]  /*6d600*/  ISETP.LT.AND P6, PT, R9, R100, !P0 ;  /* 0x000000640900720c */ /* 0x000fc600047c1270 */
[----:B------:R1:W-:Y:S01]  /*6d610*/  @P1 STG.E desc[UR60][R224.64], R235 ;  /* 0x000000ebe0001986 */ /* 0x0003e2000c10193c */
[----:B------:R-:W3:Y:S03]  /*6d620*/  LDC R228, c[0x0][0x248] ;  /* 0x00009200ffe47b82 */ /* 0x000ee60000000800 */
[----:B------:R-:W4:Y:S04]  /*6d630*/  LDL.LU R237, [R1+0x658] ;  /* 0x0006580001ed7983 */ /* 0x000f280000300800 */
[----:B------:R1:W-:Y:S04]  /*6d640*/  @P5 STG.E desc[UR60][R148.64], R245 ;  /* 0x000000f594005986 */ /* 0x0003e8000c10193c */
[----:B------:R1:W-:Y:S01]  /*6d650*/  @P3 STG.E desc[UR60][R102.64], R246 ;  /* 0x000000f666003986 */ /* 0x0003e2000c10193c */
[----:B------:R-:W-:Y:S01]  /*6d660*/  ISETP.LT.AND P3, PT, R11, R100, !P0 ;  /* 0x000000640b00720c */ /* 0x000fe20004761270 */
[----:B------:R-:W-:Y:S01]  /*6d670*/  IMAD.IADD R0, R10, 0x1, R227 ;  /* 0x000000010a007824 */ /* 0x000fe200078e02e3 */
[----:B-1----:R-:W1:Y:S01]  /*6d680*/  LDC R225, c[0x0][0x22c] ;  /* 0x00008b00ffe17b82 */ /* 0x002e620000000800 */
[----:B------:R-:W4:Y:S02]  /*6d690*/  LDL.LU R235, [R1+0x258] ;  /* 0x0002580001eb7983 */ /* 0x000f240000300800 */
[----:B------:R-:W-:-:S02]  /*6d6a0*/  IMAD.WIDE R150, R0, 0x4, R2 ;  /* 0x0000000400967825 */ /* 0x000fc400078e0202 */
[----:B------:R-:W4:Y:S02]  /*6d6b0*/  LDL.LU R245, [R1+0xe6c] ;  /* 0x000e6c0001f57983 */ /* 0x000f240000300800 */
[C---:B------:R-:W-:Y:S01]  /*6d6c0*/  VIADD R6, R7.reuse, 0x128 ;  /* 0x0000012807067836 */ /* 0x040fe20000000000 */
[----:B------:R-:W1:Y:S01]  /*6d6d0*/  LDC R227, c[0x0][0x22c] ;  /* 0x00008b00ffe37b82 */ /* 0x000e620000000800 */
[----:B------:R-:W-:Y:S01]  /*6d6e0*/  IMAD.WIDE R102, R0, 0x4, R4 ;  /* 0x0000000400667825 */ /* 0x000fe200078e0204 */
[----:B------:R-:W4:Y:S06]  /*6d6f0*/  LDL.LU R246, [R1+0xa5c] ;  /* 0x000a5c0001f67983 */ /* 0x000f2c0000300800 */
[----:B------:R-:W4:Y:S01]  /*6d700*/  LDC R224, c[0x0][0x22c] ;  /* 0x00008b00ffe07b82 */ /* 0x000f220000000800 */
[----:B--2---:R2:W-:Y:S04]  /*6d710*/  @P6 STG.E desc[UR60][R150.64], R247 ;  /* 0x000000f796006986 */ /* 0x0045e8000c10193c */
[----:B---3--:R3:W-:Y:S04]  /*6d720*/  @P3 STG.E desc[UR60][R102.64], R252 ;  /* 0x000000fc66003986 */ /* 0x0087e8000c10193c */
[----:B--2---:R-:W2:Y:S01]  /*6d730*/  LDL.LU R247, [R1+0x65c] ;  /* 0x00065c0001f77983 */ /* 0x004ea20000300800 */
[----:B------:R-:W1:Y:S03]  /*6d740*/  LDC R150, c[0x0][0x248] ;  /* 0x00009200ff967b82 */ /* 0x000e660000000800 */
[----:B---3--:R-:W3:Y:S01]  /*6d750*/  LDL.LU R252, [R1+0x25c] ;  /* 0x00025c0001fc7983 */ /* 0x008ee20000300800 */
[----:B------:R-:W-:Y:S01]  /*6d760*/  ISETP.GE.AND P0, PT, R6, R101, PT ;  /* 0x000000650600720c */ /* 0x000fe20003f06270 */
[C---:B------:R-:W-:Y:S01]  /*6d770*/  VIADD R101, R7.reuse, 0x129 ;  /* 0x0000012907657836 */ /* 0x040fe20000000000 */
[----:B------:R-:W-:Y:S01]  /*6d780*/  IADD3 R10, R7, 0x12a, RZ ;  /* 0x0000012a070a7810 */ /* 0x000fe20007ffe0ff */
[----:B------:R-:W3:Y:S01]  /*6d790*/  LDL.LU R241, [R1+0xa60] ;  /* 0x000a600001f17983 */ /* 0x000ee20000300800 */
[----:B------:R-:W-:Y:S01]  /*6d7a0*/  ISETP.LT.AND P4, PT, R9, R100, !P0 ;  /* 0x000000640900720c */ /* 0x000fe20004781270 */
[----:B------:R-:W4:Y:S01]  /*6d7b0*/  LDC R151, c[0x0][0x248] ;  /* 0x00009200ff977b82 */ /* 0x000f220000000800 */
[----:B------:R-:W-:-:S02]  /*6d7c0*/  ISETP.GE.AND P1, PT, R101, R229, PT ;  /* 0x000000e56500720c */ /* 0x000fc40003f26270 */
[----:B------:R-:W-:-:S05]  /*6d7d0*/  ISETP.LT.AND P0, PT, R11, R100, !P0 ;  /* 0x000000640b00720c */ /* 0x000fca0004701270 */
[----:B------:R-:W4:Y:S01]  /*6d7e0*/  LDC R101, c[0x0][0x248] ;  /* 0x00009200ff657b82 */ /* 0x000f220000000800 */
[----:B------:R-:W-:Y:S01]  /*6d7f0*/  IMAD.IADD R6, R0, 0x1, R228 ;  /* 0x0000000100067824 */ /* 0x000fe200078e02e4 */
[-C--:B------:R-:W-:Y:S02]  /*6d800*/  ISETP.LT.AND P5, PT, R9, R100.reuse, !P1 ;  /* 0x000000640900720c */ /* 0x080fe40004fa1270 */
[----:B------:R-:W-:Y:S01]  /*6d810*/  ISETP.LT.AND P1, PT, R11, R100, !P1 ;  /* 0x000000640b00720c */ /* 0x000fe20004f21270 */
[----:B------:R-:W-:Y:S01]  /*6d820*/  IMAD.WIDE R102, R6, 0x4, R2 ;  /* 0x0000000406667825 */ /* 0x000fe200078e0202 */
[----:B------:R-:W-:Y:S02]  /*6d830*/  ISETP.GE.AND P3, PT, R10, R230, PT ;  /* 0x000000e60a00720c */ /* 0x000fe40003f66270 */
[----:B------:R-:W4:Y:S01]  /*6d840*/  LDC R229, c[0x0][0x22c] ;  /* 0x00008b00ffe57b82 */ /* 0x000f220000000800 */
[C---:B------:R-:W-:Y:S01]  /*6d850*/  IMAD.WIDE R148, R6.reuse, 0x4, R4 ;  /* 0x0000000406947825 */ /* 0x040fe200078e0204 */
[----:B------:R1:W-:Y:S03]  /*6d860*/  @P4 STG.E desc[UR60][R102.64], R232 ;  /* 0x000000e866004986 */ /* 0x0003e6000c10193c */
[----:B------:R-:W-:Y:S01]  /*6d870*/  IMAD.IADD R0, R6, 0x1, R231 ;  /* 0x0000000106007824 */ /* 0x000fe200078e02e7 */
[----:B------:R1:W-:Y:S01]  /*6d880*/  @P0 STG.E desc[UR60][R148.64], R240 ;  /* 0x000000f094000986 */ /* 0x0003e2000c10193c */
[-C--:B------:R-:W-:Y:S01]  /*6d890*/  ISETP.LT.AND P0, PT, R9, R100.reuse, !P3 ;  /* 0x000000640900720c */ /* 0x080fe20005f01270 */
[----:B------:R-:W4:Y:S01]  /*6d8a0*/  LDC R228, c[0x0][0x22c] ;  /* 0x00008b00ffe47b82 */ /* 0x000f220000000800 */
[----:B------:R-:W-:-:S02]  /*6d8b0*/  ISETP.LT.AND P3, PT, R11, R100, !P3 ;  /* 0x000000640b00720c */ /* 0x000fc40005f61270 */
[C---:B-1----:R-:W-:Y:S01]  /*6d8c0*/  IADD3 R6, R0.reuse, R150, RZ ;  /* 0x0000009600067210 */ /* 0x042fe20007ffe0ff */
[----:B------:R-:W-:-:S04]  /*6d8d0*/  IMAD.WIDE R102, R0, 0x4, R2 ;  /* 0x0000000400667825 */ /* 0x000fc800078e0202 */
[----:B------:R-:W1:Y:S01]  /*6d8e0*/  LDC R150, c[0x0][0x248] ;  /* 0x00009200ff967b82 */ /* 0x000e620000000800 */
[----:B------:R-:W-:Y:S01]  /*6d8f0*/  IMAD.WIDE R148, R0, 0x4, R4 ;  /* 0x0000000400947825 */ /* 0x000fe200078e0204 */
[----:B------:R4:W-:Y:S03]  /*6d900*/  @P5 STG.E desc[UR60][R102.64], R236 ;  /* 0x000000ec66005986 */ /* 0x0009e6000c10193c */
[C---:B------:R-:W-:Y:S01]  /*6d910*/  VIADD R0, R7.reuse, 0x12b ;  /* 0x0000012b07007836 */ /* 0x040fe20000000000 */
[----:B------:R-:W-:Y:S02]  /*6d920*/  IADD3 R10, R7, 0x12c, RZ ;  /* 0x0000012c070a7810 */ /* 0x000fe40007ffe0ff */
[----:B------:R-:W3:Y:S01]  /*6d930*/  LDC R230, c[0x0][0x22c] ;  /* 0x00008b00ffe67b82 */ /* 0x000ee20000000800 */
[----:B------:R4:W-:Y:S01]  /*6d940*/  @P1 STG.E desc[UR60][R148.64], R234 ;  /* 0x000000ea94001986 */ /* 0x0009e2000c10193c */
[----:B------:R-:W-:Y:S01]  /*6d950*/  ISETP.GE.AND P1, PT, R0, R227, PT ;  /* 0x000000e30000720c */ /* 0x000fe20003f26270 */
[----:B----4-:R-:W-:-:S05]  /*6d960*/  IMAD.WIDE R102, R6, 0x4, R2 ;  /* 0x0000000406667825 */ /* 0x010fca00078e0202 */
[----:B------:R-:W4:Y:S01]  /*6d970*/  LDC R227, c[0x0][0x248] ;  /* 0x00009200ffe37b82 */ /* 0x000f220000000800 */
[----:B------:R-:W-:Y:S01]  /*6d980*/  IMAD.IADD R0, R6, 0x1, R101 ;  /* 0x0000000106007824 */ /* 0x000fe200078e0265 */
[----:B------:R-:W-:-:S06]  /*6d990*/  ISETP.LT.AND P4, PT, R9, R100, !P1 ;  /* 0x000000640900720c */ /* 0x000fcc0004f81270 */
[----:B------:R-:W1:Y:S01]  /*6d9a0*/  LDC R101, c[0x0][0x248] ;  /* 0x00009200ff657b82 */ /* 0x000e620000000800 */
[----:B------:R-:W-:Y:S01]  /*6d9b0*/  IMAD.WIDE R148, R6, 0x4, R4 ;  /* 0x0000000406947825 */ /* 0x000fe200078e0204 */
[----:B------:R1:W-:Y:S01]  /*6d9c0*/  @P0 STG.E desc[UR60][R102.64], R238 ;  /* 0x000000ee66000986 */ /* 0x0003e2000c10193c */
[----:B------:R-:W-:Y:S02]  /*6d9d0*/  ISETP.LT.AND P1, PT, R11, R100, !P1 ;  /* 0x000000640b00720c */ /* 0x000fe40004f21270 */
[----:B------:R-:W-:Y:S01]  /*6d9e0*/  VIADD R6, R7, 0x12d ;  /* 0x0000012d07067836 */ /* 0x000fe20000000000 */
[----:B------:R-:W3:Y:S02]  /*6d9f0*/  LDL.LU R234, [R1+0x660] ;  /* 0x0006600001ea7983 */ /* 0x000ee40000300800 */
[----:B------:R-:W3:Y:S02]  /*6da00*/  LDC R231, c[0x0][0x248] ;  /* 0x00009200ffe77b82 */ /* 0x000ee40000000800 */
[----:B------:R1:W-:Y:S01]  /*6da10*/  @P3 STG.E desc[UR60][R148.64], R239 ;  /* 0x000000ef94003986 */ /* 0x0003e2000c10193c */
[----:B------:R-:W-:Y:S01]  /*6da20*/  ISETP.GE.AND P3, PT, R10, R225, PT ;  /* 0x000000e10a00720c */ /* 0x000fe20003f66270 */
[----:B-1----:R-:W-:Y:S01]  /*6da30*/  IMAD.WIDE R102, R0, 0x4, R2 ;  /* 0x0000000400667825 */ /* 0x002fe200078e0202 */
[----:B------:R-:W-:Y:S01]  /*6da40*/  ISETP.GE.AND P0, PT, R6, R224, PT ;  /* 0x000000e00600720c */ /* 0x000fe20003f06270 */
[----:B------:R-:W3:Y:S01]  /*6da50*/  LDL.LU R238, [R1+0xe70] ;  /* 0x000e700001ee7983 */ /* 0x000ee20000300800 */
[-C--:B------:R-:W-:Y:S01]  /*6da60*/  ISETP.LT.AND P5, PT, R9, R100.reuse, !P3 ;  /* 0x000000640900720c */ /* 0x080fe20005fa1270 */
[----:B------:R-:W-:Y:S01]  /*6da70*/  IMAD.IADD R6, R0, 0x1, R151 ;  /* 0x0000000100067824 */ /* 0x000fe200078e0297 */
[----:B------:R-:W1:Y:S01]  /*6da80*/  LDC R224, c[0x0][0x248] ;  /* 0x00009200ffe07b82 */ /* 0x000e620000000800 */
[----:B------:R-:W-:Y:S01]  /*6da90*/  ISETP.LT.AND P3, PT, R11, R100, !P3 ;  /* 0x000000640b00720c */ /* 0x000fe20005f61270 */
[----:B------:R-:W3:Y:S01]  /*6daa0*/  LDL.LU R239, [R1+0x260] ;  /* 0x0002600001ef7983 */ /* 0x000ee20000300800 */
[----:B------:R-:W-:-:S05]  /*6dab0*/  IMAD.WIDE R148, R6, 0x4, R2 ;  /* 0x0000000406947825 */ /* 0x000fca00078e0202 */
[----:B------:R-:W1:Y:S01]  /*6dac0*/  LDC R225, c[0x0][0x22c] ;  /* 0x00008b00ffe17b82 */ /* 0x000e620000000800 */
[----:B------:R1:W-:Y:S01]  /*6dad0*/  @P4 STG.E desc[UR60][R102.64], R244 ;  /* 0x000000f466004986 */ /* 0x0003e2000c10193c */
[----:B------:R-:W-:Y:S01]  /*6dae0*/  ISETP.LT.AND P4, PT, R9, R100, !P0 ;  /* 0x000000640900720c */ /* 0x000fe20004781270 */
[----:B------:R-:W-:Y:S02]  /*6daf0*/  VIADD R10, R7, 0x12f ;  /* 0x0000012f070a7836 */ /* 0x000fe40000000000 */
[----:B-1----:R-:W-:Y:S01]  /*6db00*/  IMAD.WIDE R102, R0, 0x4, R4 ;  /* 0x0000000400667825 */ /* 0x002fe200078e0204 */
[----:B------:R-:W3:Y:S03]  /*6db10*/  LDL.LU R244, [R1+0xa64] ;  /* 0x000a640001f47983 */ /* 0x000ee60000300800 */
[C---:B------:R-:W-:Y:S01]  /*6db20*/  IMAD.IADD R0, R6.reuse, 0x1, R150 ;  /* 0x0000000106007824 */ /* 0x040fe200078e0296 */
[----:B------:R1:W-:Y:S01]  /*6db30*/  @P1 STG.E desc[UR60][R102.64], R242 ;  /* 0x000000f266001986 */ /* 0x0003e2000c10193c */
[----:B------:R-:W-:-:S03]  /*6db40*/  IMAD.WIDE R150, R6, 0x4, R4 ;  /* 0x0000000406967825 */ /* 0x000fc600078e0204 */
[----:B------:R1:W-:Y:S01]  /*6db50*/  @P5 STG.E desc[UR60][R148.64], R243 ;  /* 0x000000f394005986 */ /* 0x0003e2000c10193c */
[C---:B------:R-:W-:Y:S01]  /*6db60*/  IMAD.IADD R6, R0.reuse, 0x1, R101 ;  /* 0x0000000100067824 */ /* 0x040fe200078e0265 */
[----:B------:R-:W-:Y:S01]  /*6db70*/  ISETP.LT.AND P0, PT, R11, R100, !P0 ;  /* 0x000000640b00720c */ /* 0x000fe20004701270 */
[C---:B-1----:R-:W-:Y:S01]  /*6db80*/  IMAD.WIDE R102, R0.reuse, 0x4, R2 ;  /* 0x0000000400667825 */ /* 0x042fe200078e0202 */
[----:B------:R-:W3:Y:S03]  /*6db90*/  LDL.LU R242, [R1+0x664] ;  /* 0x0006640001f27983 */ /* 0x000ee60000300800 */
[----:B------:R-:W-:Y:S01]  /*6dba0*/  IMAD.WIDE R148, R0, 0x4, R4 ;  /* 0x0000000400947825 */ /* 0x000fe200078e0204 */
[----:B------:R-:W-:Y:S01]  /*6dbb0*/  IADD3 R0, R7, 0x12e, RZ ;  /* 0x0000012e07007810 */ /* 0x000fe20007ffe0ff */
[----:B------:R1:W-:Y:S01]  /*6dbc0*/  @P3 STG.E desc[UR60][R150.64], R233 ;  /* 0x000000e996003986 */ /* 0x0003e2000c10193c */
[----:B------:R-:W-:-:S02]  /*6dbd0*/  ISETP.GE.AND P3, PT, R10, R228, PT ;  /* 0x000000e40a00720c */ /* 0x000fc40003f66270 */
[----:B------:R-:W-:Y:S01]  /*6dbe0*/  ISETP.GE.AND P1, PT, R0, R229, PT ;  /* 0x000000e50000720c */ /* 0x000fe20003f26270 */
[----:B------:R-:W3:Y:S01]  /*6dbf0*/  LDL.LU R243, [R1+0xe74] ;  /* 0x000e740001f37983 */ /* 0x000ee20000300800 */
[----:B------:R-:W-:-:S03]  /*6dc00*/  ISETP.LT.AND P5, PT, R9, R100, !P3 ;  /* 0x000000640900720c */ /* 0x000fc60005fa1270 */
[----:B------:R4:W-:Y:S01]  /*6dc10*/  @P4 STG.E desc[UR60][R102.64], R237 ;  /* 0x000000ed66004986 */ /* 0x0009e2000c10193c */
[-C--:B------:R-:W-:Y:S01]  /*6dc20*/  ISETP.LT.AND P4, PT, R9, R100.reuse, !P1 ;  /* 0x000000640900720c */ /* 0x080fe20004f81270 */
[----:B------:R-:W-:Y:S01]  /*6dc30*/  VIADD R101, R7, 0x130 ;  /* 0x0000013007657836 */ /* 0x000fe20000000000 */
[----:B------:R-:W3:Y:S01]  /*6dc40*/  LDC R228, c[0x0][0x248] ;  /* 0x00009200ffe47b82 */ /* 0x000ee20000000800 */
[----:B-1----:R-:W3:Y:S01]  /*6dc50*/  LDL.LU R233, [R1+0x264] ;  /* 0x0002640001e97983 */ /* 0x002ee20000300800 */
[CC--:B------:R-:W-:Y:S02]  /*6dc60*/  ISETP.LT.AND P1, PT, R11.reuse, R100.reuse, !P1 ;  /* 0x000000640b00720c */ /* 0x0c0fe40004f21270 */
[----:B------:R-:W-:Y:S01]  /*6dc70*/  ISETP.LT.AND P3, PT, R11, R100, !P3 ;  /* 0x000000640b00720c */ /* 0x000fe20005f61270 */
[C---:B------:R-:W-:Y:S01]  /*6dc80*/  IMAD.IADD R10, R6.reuse, 0x1, R224 ;  /* 0x00000001060a7824 */ /* 0x040fe200078e02e0 */
[----:B------:R1:W-:Y:S01]  /*6dc90*/  @P0 STG.E desc[UR60][R148.64], R235 ;  /* 0x000000eb94000986 */ /* 0x0003e2000c10193c */
[----:B------:R-:W-:Y:S01]  /*6dca0*/  ISETP.GE.AND P0, PT, R101, R225, PT ;  /* 0x000000e16500720c */ /* 0x000fe20003f06270 */
[C---:B------:R-:W-:Y:S01]  /*6dcb0*/  IMAD.WIDE R150, R6.reuse, 0x4, R2 ;  /* 0x0000000406967825 */ /* 0x040fe200078e0202 */
[----:B------:R-:W3:Y:S01]  /*6dcc0*/  LDC R101, c[0x0][0x22c] ;  /* 0x00008b00ff657b82 */ /* 0x000ee20000000800 */
[----:B----4-:R-:W4:Y:S02]  /*6dcd0*/  LDL.LU R237, [R1+0xa68] ;  /* 0x000a680001ed7983 */ /* 0x010f240000300800 */
[----:B------:R-:W-:-:S02]  /*6dce0*/  IMAD.WIDE R224, R6, 0x4, R4 ;  /* 0x0000000406e07825 */ /* 0x000fc400078e0204 */
[----:B------:R-:W-:Y:S02]  /*6dcf0*/  @P4 STG.E desc[UR60][R150.64], R245 ;  /* 0x000000f596004986 */ /* 0x000fe4000c10193c */
[C---:B------:R-:W-:Y:S01]  /*6dd00*/  IMAD.WIDE R102, R10.reuse, 0x4, R4 ;  /* 0x000000040a667825 */ /* 0x040fe200078e0204 */
[----:B------:R-:W3:Y:S03]  /*6dd10*/  LDC R229, c[0x0][0x22c] ;  /* 0x00008b00ffe57b82 */ /* 0x000ee60000000800 */
[----:B-1----:R-:W-:Y:S01]  /*6dd20*/  IMAD.WIDE R148, R10, 0x4, R2 ;  /* 0x000000040a947825 */ /* 0x002fe200078e0202 */
[----:B------:R1:W-:Y:S04]  /*6dd30*/  @P1 STG.E desc[UR60][R224.64], R246 ;  /* 0x000000f6e0001986 */ /* 0x0003e8000c10193c */
[----:B------:R-:W4:Y:S01]  /*6dd40*/  LDL.LU R235, [R1+0x668] ;  /* 0x0006680001eb7983 */ /* 0x000f220000300800 */
[----:B------:R-:W-:-:S02]  /*6dd50*/  ISETP.LT.AND P6, PT, R9, R100, !P0 ;  /* 0x000000640900720c */ /* 0x000fc400047c1270 */
[----:B------:R-:W-:Y:S01]  /*6dd60*/  IADD3 R0, R10, R227, RZ ;  /* 0x000000e30a007210 */ /* 0x000fe20007ffe0ff */
[----:B------:R-:W-:Y:S01]  /*6dd70*/  VIADD R6, R7, 0x131 ;  /* 0x0000013107067836 */ /* 0x000fe20000000000 */
[----:B------:R-:W3:Y:S08]  /*6dd80*/  LDC R227, c[0x0][0x22c] ;  /* 0x00008b00ffe37b82 */ /* 0x000ef00000000800 */
[----:B-1----:R-:W1:Y:S08]  /*6dd90*/  LDC R225, c[0x0][0x22c] ;  /* 0x00008b00ffe17b82 */ /* 0x002e700000000800 */
[----:B------:R-:W1:Y:S01]  /*6dda0*/  LDC R224, c[0x0][0x22c] ;  /* 0x00008b00ffe07b82 */ /* 0x000e620000000800 */
[----:B--2---:R2:W-:Y:S04]  /*6ddb0*/  @P5 STG.E desc[UR60][R148.64], R247 ;  /* 0x000000f794005986 */ /* 0x0045e8000c10193c */
[----:B---3--:R3:W-:Y:S04]  /*6ddc0*/  @P3 STG.E desc[UR60][R102.64], R252 ;  /* 0x000000fc66003986 */ /* 0x0087e8000c10193c */
[----:B--2---:R-:W2:Y:S04]  /*6ddd0*/  LDL.LU R247, [R1+0xe78] ;  /* 0x000e780001f77983 */ /* 0x004ea80000300800 */
[----:B---3--:R-:W3:Y:S01]  /*6dde0*/  LDL.LU R252, [R1+0x268] ;  /* 0x0002680001fc7983 */ /* 0x008ee20000300800 */
[----:B------:R-:W-:Y:S01]  /*6ddf0*/  IMAD.WIDE R150, R0, 0x4, R2 ;  /* 0x0000000400967825 */ /* 0x000fe200078e0202 */
[----:B------:R-:W-:-:S02]  /*6de00*/  ISETP.LT.AND P3, PT, R11, R100, !P0 ;  /* 0x000000640b00720c */ /* 0x000fc40004761270 */
[----:B------:R-:W3:Y:S04]  /*6de10*/  LDL.LU R245, [R1+0xa6c] ;  /* 0x000a6c0001f57983 */ /* 0x000ee80000300800 */
[----:B------:R1:W-:Y:S01]  /*6de20*/  @P6 STG.E desc[UR60][R150.64], R241 ;  /* 0x000000f196006986 */ /* 0x0003e2000c10193c */
[----:B------:R-:W-:Y:S01]  /*6de30*/  ISETP.GE.AND P0, PT, R6, R101, PT ;  /* 0x000000650600720c */ /* 0x000fe20003f06270 */
[----:B------:R-:W-:Y:S02]  /*6de40*/  VIADD R101, R7, 0x132 ;  /* 0x0000013207657836 */ /* 0x000fe40000000000 */
[----:B------:R-:W-:Y:S01]  /*6de50*/  IMAD.WIDE R102, R0, 0x4, R4 ;  /* 0x0000000400667825 */ /* 0x000fe200078e0204 */
[-C--:B------:R-:W-:Y:S01]  /*6de60*/  ISETP.LT.AND P4, PT, R9, R100.reuse, !P0 ;  /* 0x000000640900720c */ /* 0x080fe20004781270 */
[----:B------:R-:W3:Y:S01]  /*6de70*/  LDL.LU R246, [R1+0x66c] ;  /* 0x00066c0001f67983 */ /* 0x000ee20000300800 */
[----:B-1----:R-:W1:Y:S01]  /*6de80*/  LDC R150, c[0x0][0x248] ;  /* 0x00009200ff967b82 */ /* 0x002e620000000800 */
[----:B------:R-:W-:-:S02]  /*6de90*/  ISETP.LT.AND P0, PT, R11, R100, !P0 ;  /* 0x000000640b00720c */ /* 0x000fc40004701270 */
[----:B------:R-:W-:Y:S02]  /*6dea0*/  IADD3 R6, R0, R228, RZ ;  /* 0x000000e400067210 */ /* 0x000fe40007ffe0ff */
[----:B------:R-:W-:Y:S01]  /*6deb0*/  ISETP.GE.AND P1, PT, R101, R229, PT ;  /* 0x000000e56500720c */ /* 0x000fe20003f26270 */
[----:B------:R-:W-:Y:S02]  /*6dec0*/  VIADD R10, R7, 0x133 ;  /* 0x00000133070a7836 */ /* 0x000fe40000000000 */
[----:B------:R-:W1:Y:S01]  /*6ded0*/  LDC R101, c[0x0][0x248] ;  /* 0x00009200ff657b82 */ /* 0x000e620000000800 */
[-C--:B------:R-:W-:Y:S01]  /*6dee0*/  ISETP.LT.AND P5, PT, R9, R100.reuse, !P1 ;  /* 0x000000640900720c */ /* 0x080fe20004fa1270 */
[----:B------:R-:W-:Y:S01]  /*6def0*/  IMAD.WIDE R148, R6, 0x4, R4 ;  /* 0x0000000406947825 */ /* 0x000fe200078e0204 */
[----:B------:R-:W-:-:S03]  /*6df00*/  ISETP.LT.AND P1, PT, R11, R100, !P1 ;  /* 0x000000640b00720c */ /* 0x000fc60004f21270 */
[----:B------:R-:W-:Y:S02]  /*6df10*/  IMAD.IADD R0, R6, 0x1, R231 ;  /* 0x0000000106007824 */ /* 0x000fe400078e02e7 */
[----:B------:R-:W1:Y:S08]  /*6df20*/  LDC R151, c[0x0][0x248] ;  /* 0x00009200ff977b82 */ /* 0x000e700000000800 */
[----:B------:R-:W3:Y:S08]  /*6df30*/  LDC R229, c[0x0][0x22c] ;  /* 0x00008b00ffe57b82 */ /* 0x000ef00000000800 */
[----:B------:R-:W3:Y:S01]  /*6df40*/  LDC R228, c[0x0][0x22c] ;  /* 0x00008b00ffe47b82 */ /* 0x000ee20000000800 */
[----:B------:R1:W-:Y:S01]  /*6df50*/  @P3 STG.E desc[UR60][R102.64], R234 ;  /* 0x000000ea66003986 */ /* 0x0003e2000c10193c */
[----:B------:R-:W-:-:S06]  /*6df60*/  ISETP.GE.AND P3, PT, R10, R230, PT ;  /* 0x000000e60a00720c */ /* 0x000fcc0003f66270 */
[----:B------:R-:W3:Y:S01]  /*6df70*/  LDC R231, c[0x0][0x248] ;  /* 0x00009200ffe77b82 */ /* 0x000ee20000000800 */
[----:B-1----:R-:W-:-:S07]  /*6df80*/  IMAD.WIDE R102, R6, 0x4, R2 ;  /* 0x0000000406667825 */ /* 0x002fce00078e0202 */
[----:B------:R-:W1:Y:S01]  /*6df90*/  LDC R230, c[0x0][0x22c] ;  /* 0x00008b00ffe67b82 */ /* 0x000e620000000800 */
[----:B------:R1:W-:Y:S01]  /*6dfa0*/  @P4 STG.E desc[UR60][R102.64], R238 ;  /* 0x000000ee66004986 */ /* 0x0003e2000c10193c */
[----:B------:R-:W-:-:S03]  /*6dfb0*/  IMAD.IADD R6, R0, 0x1, R150 ;  /* 0x0000000100067824 */ /* 0x000fc600078e0296 */
[----:B------:R1:W-:Y:S01]  /*6dfc0*/  @P0 STG.E desc[UR60][R148.64], R239 ;  /* 0x000000ef94000986 */ /* 0x0003e2000c10193c */
[-C--:B------:R-:W-:Y:S02]  /*6dfd0*/  ISETP.LT.AND P0, PT, R9, R100.reuse, !P3 ;  /* 0x000000640900720c */ /* 0x080fe40005f01270 */
[----:B------:R-:W4:Y:S01]  /*6dfe0*/  LDC R150, c[0x0][0x248] ;  /* 0x00009200ff967b82 */ /* 0x000f220000000800 */
[----:B------:R-:W-:Y:S01]  /*6dff0*/  ISETP.LT.AND P3, PT, R11, R100, !P3 ;  /* 0x000000640b00720c */ /* 0x000fe20005f61270 */
[----:B-1----:R-:W-:-:S04]  /*6e000*/  IMAD.WIDE R102, R0, 0x4, R2 ;  /* 0x0000000400667825 */ /* 0x002fc800078e0202 */
[----:B------:R-:W-:-:S04]  /*6e010*/  IMAD.WIDE R148, R0, 0x4, R4 ;  /* 0x0000000400947825 */ /* 0x000fc800078e0204 */
[C---:B------:R-:W-:Y:S01]  /*6e020*/  VIADD R0, R7.reuse, 0x134 ;  /* 0x0000013407007836 */ /* 0x040fe20000000000 */
[----:B------:R1:W-:Y:S01]  /*6e030*/  @P5 STG.E desc[UR60][R102.64], R244 ;  /* 0x000000f466005986 */ /* 0x0003e2000c10193c */
[----:B------:R-:W-:Y:S02]  /*6e040*/  VIADD R10, R7, 0x135 ;  /* 0x00000135070a7836 */ /* 0x000fe40000000000 */
[----:B-1----:R-:W-:Y:S01]  /*6e050*/  IMAD.WIDE R102, R6, 0x4, R2 ;  /* 0x0000000406667825 */ /* 0x002fe200078e0202 */
[----:B------:R1:W-:Y:S01]  /*6e060*/  @P1 STG.E desc[UR60][R148.64], R242 ;  /* 0x000000f294001986 */ /* 0x0003e2000c10193c */
[----:B------:R-:W-:Y:S02]  /*6e070*/  ISETP.GE.AND P1, PT, R0, R227, PT ;  /* 0x000000e30000720c */ /* 0x000fe40003f26270 */
[C---:B------:R-:W-:Y:S01]  /*6e080*/  IADD3 R0, R6.reuse, R101, RZ ;  /* 0x0000006506007210 */ /* 0x040fe20007ffe0ff */
[----:B------:R-:W3:Y:S01]  /*6e090*/  LDC R227, c[0x0][0x248] ;  /* 0x00009200ffe37b82 */ /* 0x000ee20000000800 */
[-C--:B------:R-:W-:Y:S01]  /*6e0a0*/  ISETP.LT.AND P4, PT, R9, R100.reuse, !P1 ;  /* 0x000000640900720c */ /* 0x080fe20004f81270 */
[----:B-1----:R-:W-:Y:S01]  /*6e0b0*/  IMAD.WIDE R148, R6, 0x4, R4 ;  /* 0x0000000406947825 */ /* 0x002fe200078e0204 */
[----:B------:R1:W-:Y:S05]  /*6e0c0*/  @P0 STG.E desc[UR60][R102.64], R243 ;  /* 0x000000f366000986 */ /* 0x0003ea000c10193c */
[----:B------:R-:W3:Y:S01]  /*6e0d0*/  LDC R101, c[0x0][0x248] ;  /* 0x00009200ff657b82 */ /* 0x000ee20000000800 */
[----:B------:R4:W-:Y:S01]  /*6e0e0*/  @P3 STG.E desc[UR60][R148.64], R233 ;  /* 0x000000e994003986 */ /* 0x0009e2000c10193c */
[----:B------:R-:W-:Y:S01]  /*6e0f0*/  ISETP.GE.AND P3, PT, R10, R225, PT ;  /* 0x000000e10a00720c */ /* 0x000fe20003f66270 */
[----:B------:R-:W-:Y:S01]  /*6e100*/  VIADD R6, R7, 0x136 ;  /* 0x0000013607067836 */ /* 0x000fe20000000000 */
[----:B------:R-:W-:-:S02]  /*6e110*/  ISETP.LT.AND P1, PT, R11, R100, !P1 ;  /* 0x000000640b00720c */ /* 0x000fc40004f21270 */
[-C--:B------:R-:W-:Y:S02]  /*6e120*/  ISETP.LT.AND P5, PT, R9, R100.reuse, !P3 ;  /* 0x000000640900720c */ /* 0x080fe40005fa1270 */
[----:B------:R-:W3:Y:S01]  /*6e130*/  LDC R225, c[0x0][0x22c] ;  /* 0x00008b00ffe17b82 */ /* 0x000ee20000000800 */
[----:B------:R-:W-:Y:S01]  /*6e140*/  ISETP.LT.AND P3, PT, R11, R100, !P3 ;  /* 0x000000640b00720c */ /* 0x000fe20005f61270 */
[----:B-1----:R-:W-:Y:S01]  /*6e150*/  IMAD.WIDE R102, R0, 0x4, R2 ;  /* 0x0000000400667825 */ /* 0x002fe200078e0202 */
[----:B------:R-:W-:-:S03]  /*6e160*/  ISETP.GE.AND P0, PT, R6, R224, PT ;  /* 0x000000e00600720c */ /* 0x000fc60003f06270 */
[----:B------:R-:W-:Y:S01]  /*6e170*/  IMAD.IADD R6, R0, 0x1, R151 ;  /* 0x0000000100067824 */ /* 0x000fe200078e0297 */
[----:B----4-:R1:W-:Y:S01]  /*6e180*/  @P4 STG.E desc[UR60][R102.64], R237 ;  /* 0x000000ed66004986 */ /* 0x0103e2000c10193c */
[----:B------:R-:W4:Y:S02]  /*6e190*/  LDC R224, c[0x0][0x248] ;  /* 0x00009200ffe07b82 */ /* 0x000f240000000800 */
[----:B------:R-:W-:-:S04]  /*6e1a0*/  IMAD.WIDE R148, R6, 0x4, R2 ;  /* 0x0000000406947825 */ /* 0x000fc800078e0202 */
[----:B-1----:R-:W-:Y:S01]  /*6e1b0*/  IMAD.WIDE R102, R0, 0x4, R4 ;  /* 0x0000000400667825 */ /* 0x002fe200078e0204 */
[----:B------:R-:W-:-:S03]  /*6e1c0*/  IADD3 R0, R6, R150, RZ ;  /* 0x0000009606007210 */ /* 0x000fc60007ffe0ff */
[----:B------:R-:W-:Y:S01]  /*6e1d0*/  IMAD.WIDE R150, R6, 0x4, R4 ;  /* 0x0000000406967825 */ /* 0x000fe200078e0204 */
[----:B------:R-:W-:Y:S04]  /*6e1e0*/  @P1 STG.E desc[UR60][R102.64], R235 ;  /* 0x000000eb66001986 */ /* 0x000fe8000c10193c */
[----:B--2---:R1:W-:Y:S04]  /*6e1f0*/  @P5 STG.E desc[UR60][R148.64], R247 ;  /* 0x000000f794005986 */ /* 0x0043e8000c10193c */
[----:B---3--:R2:W-:Y:S04]  /*6e200*/  @P3 STG.E desc[UR60][R150.64], R252 ;  /* 0x000000fc96003986 */ /* 0x0085e8000c10193c */
[----:B-1----:R-:W3:Y:S04]  /*6e210*/  LDL.LU R247, [R1+0xe7c] ;  /* 0x000e7c0001f77983 */ /* 0x002ee80000300800 */
[----:B--2---:R-:W2:Y:S04]  /*6e220*/  LDL.LU R252, [R1+0x26c] ;  /* 0x00026c0001fc7983 */ /* 0x004ea80000300800 */
        /* <DEDUP_REMOVED lines=8> */
[----:B------:R-:W-:-:S03]  /*6e2b0*/  ISETP.LT.AND P4, PT, R9, R100, !P0 ;  /* 0x000000640900720c */ /* 0x000fc60004781270 */
[----:B------:R-:W2:Y:S01]  /*6e2c0*/  LDL.LU R243, [R1+0xe88] ;  /* 0x000e880001f37983 */ /* 0x000ea20000300800 */
[----:B------:R-:W-:-:S03]  /*6e2d0*/  IMAD.WIDE R102, R0, 0x4, R2 ;  /* 0x0000000400667825 */ /* 0x000fc600078e0202 */
[----:B------:R-:W2:Y:S01]  /*6e2e0*/  LDL.LU R233, [R1+0xa78] ;  /* 0x000a780001e97983 */ /* 0x000ea20000300800 */
[C---:B------:R-:W-:Y:S02]  /*6e2f0*/  IMAD.IADD R6, R0.reuse, 0x1, R101 ;  /* 0x0000000100067824 */ /* 0x040fe400078e0265 */
[----:B------:R-:W-:Y:S01]  /*6e300*/  IMAD.WIDE R148, R0, 0x4, R4 ;  /* 0x0000000400947825 */ /* 0x000fe200078e0204 */
[----:B------:R-:W2:Y:S03]  /*6e310*/  LDL.LU R237, [R1+0x678] ;  /* 0x0006780001ed7983 */ /* 0x000ea60000300800 */
[----:B------:R-:W-:Y:S01]  /*6e320*/  VIADD R0, R7, 0x137 ;  /* 0x0000013707007836 */ /* 0x000fe20000000000 */
[-C--:B------:R-:W-:Y:S01]  /*6e330*/  ISETP.LT.AND P0, PT, R11, R100.reuse, !P0 ;  /* 0x000000640b00720c */ /* 0x080fe20004701270 */
[----:B------:R-:W2:Y:S03]  /*6e340*/  LDL.LU R235, [R1+0x278] ;  /* 0x0002780001eb7983 */ /* 0x000ea60000300800 */
[----:B------:R-:W-:Y:S01]  /*6e350*/  ISETP.GE.AND P1, PT, R0, R229, PT ;  /* 0x000000e50000720c */ /* 0x000fe20003f26270 */
[----:B------:R1:W-:Y:S01]  /*6e360*/  @P4 STG.E desc[UR60][R102.64], R245 ;  /* 0x000000f566004986 */ /* 0x0003e2000c10193c */
[C---:B------:R-:W-:Y:S01]  /*6e370*/  VIADD R10, R7.reuse, 0x138 ;  /* 0x00000138070a7836 */ /* 0x040fe20000000000 */
[----:B------:R-:W-:Y:S01]  /*6e380*/  IADD3 R101, R7, 0x139, RZ ;  /* 0x0000013907657810 */ /* 0x000fe20007ffe0ff */
[----:B------:R-:W-:Y:S01]  /*6e390*/  IMAD.WIDE R150, R6, 0x4, R2 ;  /* 0x0000000406967825 */ /* 0x000fe200078e0202 */
[-C--:B------:R-:W-:Y:S01]  /*6e3a0*/  ISETP.LT.AND P4, PT, R9, R100.reuse, !P1 ;  /* 0x000000640900720c */ /* 0x080fe20004f81270 */
[----:B------:R-:W2:Y:S01]  /*6e3b0*/  LDC R229, c[0x0][0x22c] ;  /* 0x00008b00ffe57b82 */ /* 0x000ea20000000800 */
[----:B------:R-:W-:-:S02]  /*6e3c0*/  ISETP.LT.AND P1, PT, R11, R100, !P1 ;  /* 0x000000640b00720c */ /* 0x000fc40004f21270 */
[----:B------:R1:W-:Y:S01]  /*6e3d0*/  @P0 STG.E desc[UR60][R148.64], R246 ;  /* 0x000000f694000986 */ /* 0x0003e2000c10193c */
[----:B------:R-:W-:Y:S01]  /*6e3e0*/  ISETP.GE.AND P3, PT, R10, R228, PT ;  /* 0x000000e40a00720c */ /* 0x000fe20003f66270 */
[C---:B----4-:R-:W-:Y:S01]  /*6e3f0*/  IMAD.IADD R10, R6.reuse, 0x1, R224 ;  /* 0x00000001060a7824 */ /* 0x050fe200078e02e0 */
[----:B------:R-:W-:Y:S01]  /*6e400*/  ISETP.GE.AND P0, PT, R101, R225, PT ;  /* 0x000000e16500720c */ /* 0x000fe20003f06270 */
[----:B-1----:R-:W4:Y:S01]  /*6e410*/  LDL.LU R245, [R1+0xe8c] ;  /* 0x000e8c0001f57983 */ /* 0x002f220000300800 */
[----:B------:R-:W-:Y:S01]  /*6e420*/  IMAD.WIDE R224, R6, 0x4, R4 ;  /* 0x0000000406e07825 */ /* 0x000fe200078e0204 */
[----:B------:R-:W1:Y:S02]  /*6e430*/  LDC R101, c[0x0][0x22c] ;  /* 0x00008b00ff657b82 */ /* 0x000e640000000800 */
[----:B------:R-:W4:Y:S01]  /*6e440*/  LDL.LU R246, [R1+0xa7c] ;  /* 0x000a7c0001f67983 */ /* 0x000f220000300800 */
[----:B------:R-:W-:-:S05]  /*6e450*/  ISETP.LT.AND P5, PT, R9, R100, !P3 ;  /* 0x000000640900720c */ /* 0x000fca0005fa1270 */
[----:B------:R-:W1:Y:S01]  /*6e460*/  LDC R228, c[0x0][0x248] ;  /* 0x00009200ffe47b82 */ /* 0x000e620000000800 */
[-C--:B------:R-:W-:Y:S02]  /*6e470*/  ISETP.LT.AND P3, PT, R11, R100.reuse, !P3 ;  /* 0x000000640b00720c */ /* 0x080fe40005f61270 */
[-C--:B------:R-:W-:Y:S01]  /*6e480*/  ISETP.LT.AND P6, PT, R9, R100.reuse, !P0 ;  /* 0x000000640900720c */ /* 0x080fe200047c1270 */
[----:B---3--:R3:W-:Y:S04]  /*6e490*/  @P4 STG.E desc[UR60][R150.64], R247 ;  /* 0x000000f796004986 */ /* 0x0087e8000c10193c */
[----:B--2---:R2:W-:Y:S04]  /*6e4a0*/  @P1 STG.E desc[UR60][R224.64], R252 ;  /* 0x000000fce0001986 */ /* 0x0045e8000c10193c */
[----:B---3--:R-:W3:Y:S04]  /*6e4b0*/  LDL.LU R247, [R1+0x67c] ;  /* 0x00067c0001f77983 */ /* 0x008ee80000300800 */
[----:B--2---:R-:W2:Y:S01]  /*6e4c0*/  LDL.LU R252, [R1+0x27c] ;  /* 0x00027c0001fc7983 */ /* 0x004ea20000300800 */
[C---:B------:R-:W-:Y:S01]  /*6e4d0*/  IMAD.IADD R0, R10.reuse, 0x1, R227 ;  /* 0x000000010a007824 */ /* 0x040fe200078e02e3 */
[----:B------:R-:W4:Y:S01]  /*6e4e0*/  LDC R225, c[0x0][0x22c] ;  /* 0x00008b00ffe17b82 */ /* 0x000f220000000800 */
[C---:B------:R-:W-:Y:S01]  /*6e4f0*/  IMAD.WIDE R148, R10.reuse, 0x4, R2 ;  /* 0x000000040a947825 */ /* 0x040fe200078e0202 */
[----:B------:R-:W2:Y:S03]  /*6e500*/  LDL.LU R232, [R1+0xa80] ;  /* 0x000a800001e87983 */ /* 0x000ea60000300800 */
[----:B------:R-:W-:Y:S01]  /*6e510*/  IMAD.WIDE R102, R10, 0x4, R4 ;  /* 0x000000040a667825 */ /* 0x000fe200078e0204 */
[----:B------:R1:W-:Y:S02]  /*6e520*/  @P5 STG.E desc[UR60][R148.64], R240 ;  /* 0x000000f094005986 */ /* 0x0003e4000c10193c */
[----:B------:R-:W4:Y:S01]  /*6e530*/  LDC R227, c[0x0][0x22c] ;  /* 0x00008b00ffe37b82 */ /* 0x000f220000000800 */
[----:B------:R-:W-:Y:S01]  /*6e540*/  IMAD.WIDE R150, R0, 0x4, R2 ;  /* 0x0000000400967825 */ /* 0x000fe200078e0202 */
[----:B------:R-:W-:Y:S03]  /*6e550*/  @P3 STG.E desc[UR60][R102.64], R236 ;  /* 0x000000ec66003986 */ /* 0x000fe6000c10193c */
[----:B------:R-:W-:Y:S01]  /*6e560*/  VIADD R6, R7, 0x13a ;  /* 0x0000013a07067836 */ /* 0x000fe20000000000 */
[-C--:B------:R-:W-:Y:S01]  /*6e570*/  ISETP.LT.AND P3, PT, R11, R100.reuse, !P0 ;  /* 0x000000640b00720c */ /* 0x080fe20004761270 */
[----:B------:R1:W-:Y:S01]  /*6e580*/  @P6 STG.E desc[UR60][R150.64], R241 ;  /* 0x000000f196006986 */ /* 0x0003e2000c10193c */
[----:B------:R-:W4:Y:S02]  /*6e590*/  LDC R224, c[0x0][0x22c] ;  /* 0x00008b00ffe07b82 */ /* 0x000f240000000800 */
[----:B-1----:R-:W-:Y:S01]  /*6e5a0*/  ISETP.GE.AND P0, PT, R6, R101, PT ;  /* 0x000000650600720c */ /* 0x002fe20003f06270 */
[----:B------:R-:W-:Y:S01]  /*6e5b0*/  VIADD R101, R7, 0x13b ;  /* 0x0000013b07657836 */ /* 0x000fe20000000000 */
[----:B------:R-:W2:Y:S02]  /*6e5c0*/  LDL.LU R240, [R1+0xe90] ;  /* 0x000e900001f07983 */ /* 0x000ea40000300800 */
[----:B------:R-:W-:-:S02]  /*6e5d0*/  ISETP.LT.AND P4, PT, R9, R100, !P0 ;  /* 0x000000640900720c */ /* 0x000fc40004781270 */
[----:B------:R-:W1:Y:S01]  /*6e5e0*/  LDC R150, c[0x0][0x248] ;  /* 0x00009200ff967b82 */ /* 0x000e620000000800 */
[C---:B------:R-:W-:Y:S01]  /*6e5f0*/  IMAD.WIDE R102, R0.reuse, 0x4, R4 ;  /* 0x0000000400667825 */ /* 0x040fe200078e0204 */
[-C--:B------:R-:W-:Y:S01]  /*6e600*/  ISETP.LT.AND P0, PT, R11, R100.reuse, !P0 ;  /* 0x000000640b00720c */ /* 0x080fe20004701270 */
[----:B------:R-:W2:Y:S02]  /*6e610*/  LDL.LU R241, [R1+0x680] ;  /* 0x0006800001f17983 */ /* 0x000ea40000300800 */
[----:B------:R-:W-:Y:S01]  /*6e620*/  IMAD.IADD R6, R0, 0x1, R228 ;  /* 0x0000000100067824 */ /* 0x000fe200078e02e4 */
[----:B------:R-:W-:Y:S01]  /*6e630*/  ISETP.GE.AND P1, PT, R101, R229, PT ;  /* 0x000000e56500720c */ /* 0x000fe20003f26270 */
[----:B------:R4:W-:Y:S01]  /*6e640*/  @P3 STG.E desc[UR60][R102.64], R234 ;  /* 0x000000ea66003986 */ /* 0x0009e2000c10193c */
[----:B------:R-:W1:Y:S02]  /*6e650*/  LDC R101, c[0x0][0x248] ;  /* 0x00009200ff657b82 */ /* 0x000e640000000800 */
[----:B------:R-:W-:-:S02]  /*6e660*/  ISETP.LT.AND P5, PT, R9, R100, !P1 ;  /* 0x000000640900720c */ /* 0x000fc40004fa1270 */
[----:B------:R-:W-:Y:S01]  /*6e670*/  ISETP.LT.AND P1, PT, R11, R100, !P1 ;  /* 0x000000640b00720c */ /* 0x000fe20004f21270 */
[C---:B------:R-:W-:Y:S01]  /*6e680*/  IMAD.WIDE R148, R6.reuse, 0x4, R4 ;  /* 0x0000000406947825 */ /* 0x040fe200078e0204 */
[----:B------:R-:W-:Y:S02]  /*6e690*/  IADD3 R10, R7, 0x13c, RZ ;  /* 0x0000013c070a7810 */ /* 0x000fe40007ffe0ff */
[----:B------:R-:W1:Y:S01]  /*6e6a0*/  LDC R151, c[0x0][0x248] ;  /* 0x00009200ff977b82 */ /* 0x000e620000000800 */
[C---:B----4-:R-:W-:Y:S01]  /*6e6b0*/  IMAD.WIDE R102, R6.reuse, 0x4, R2 ;  /* 0x0000000406667825 */ /* 0x050fe200078e0202 */
[----:B------:R-:W4:Y:S04]  /*6e6c0*/  LDL.LU R234, [R1+0x280] ;  /* 0x0002800001ea7983 */ /* 0x000f280000300800 */
[----:B------:R1:W-:Y:S01]  /*6e6d0*/  @P4 STG.E desc[UR60][R102.64], R238 ;  /* 0x000000ee66004986 */ /* 0x0003e2000c10193c */
[----:B------:R-:W-:Y:S01]  /*6e6e0*/  IMAD.IADD R0, R6, 0x1, R231 ;  /* 0x0000000106007824 */ /* 0x000fe200078e02e7 */
[----:B------:R-:W-:Y:S01]  /*6e6f0*/  ISETP.GE.AND P3, PT, R10, R230, PT ;  /* 0x000000e60a00720c */ /* 0x000fe20003f66270 */
[----:B------:R-:W2:Y:S01]  /*6e700*/  LDC R229, c[0x0][0x22c] ;  /* 0x00008b00ffe57b82 */ /* 0x000ea20000000800 */
[----:B------:R1:W-:Y:S07]  /*6e710*/  @P0 STG.E desc[UR60][R148.64], R239 ;  /* 0x000000ef94000986 */ /* 0x0003ee000c10193c */
[----:B------:R-:W2:Y:S01]  /*6e720*/  LDC R228, c[0x0][0x22c] ;  /* 0x00008b00ffe47b82 */ /* 0x000ea20000000800 */
[----:B-1----:R-:W4:Y:S01]  /*6e730*/  LDL.LU R238, [R1+0xa84] ;  /* 0x000a840001ee7983 */ /* 0x002f220000300800 */
[C---:B------:R-:W-:Y:S01]  /*6e740*/  IMAD.WIDE R102, R0.reuse, 0x4, R2 ;  /* 0x0000000400667825 */ /* 0x040fe200078e0202 */
[----:B------:R-:W-:-:S03]  /*6e750*/  IADD3 R6, R0, R150, RZ ;  /* 0x0000009600067210 */ /* 0x000fc60007ffe0ff */
[----:B------:R-:W-:Y:S01]  /*6e760*/  IMAD.WIDE R148, R0, 0x4, R4 ;  /* 0x0000000400947825 */ /* 0x000fe200078e0204 */
[-C--:B------:R-:W-:Y:S01]  /*6e770*/  ISETP.LT.AND P0, PT, R9, R100.reuse, !P3 ;  /* 0x000000640900720c */ /* 0x080fe20005f01270 */
[----:B------:R1:W-:Y:S01]  /*6e780*/  @P5 STG.E desc[UR60][R102.64], R244 ;  /* 0x000000f466005986 */ /* 0x0003e2000c10193c */
[----:B------:R-:W1:Y:S01]  /*6e790*/  LDC R150, c[0x0][0x248] ;  /* 0x00009200ff967b82 */ /* 0x000e620000000800 */
[----:B------:R-:W-:Y:S02]  /*6e7a0*/  VIADD R0, R7, 0x13d ;  /* 0x0000013d07007836 */ /* 0x000fe40000000000 */
[----:B------:R1:W-:Y:S03]  /*6e7b0*/  @P1 STG.E desc[UR60][R148.64], R242 ;  /* 0x000000f294001986 */ /* 0x0003e6000c10193c */
[----:B------:R-:W-:Y:S01]  /*6e7c0*/  ISETP.GE.AND P1, PT, R0, R227, PT ;  /* 0x000000e30000720c */ /* 0x000fe20003f26270 */
[----:B------:R-:W4:Y:S01]  /*6e7d0*/  LDL.LU R239, [R1+0xe94] ;  /* 0x000e940001ef7983 */ /* 0x000f220000300800 */
[-C--:B------:R-:W-:Y:S01]  /*6e7e0*/  ISETP.LT.AND P3, PT, R11, R100.reuse, !P3 ;  /* 0x000000640b00720c */ /* 0x080fe20005f61270 */
[C---:B------:R-:W-:Y:S01]  /*6e7f0*/  IMAD.IADD R0, R6.reuse, 0x1, R101 ;  /* 0x0000000106007824 */ /* 0x040fe200078e0265 */
[-C--:B------:R-:W-:Y:S01]  /*6e800*/  ISETP.LT.AND P4, PT, R9, R100.reuse, !P1 ;  /* 0x000000640900720c */ /* 0x080fe20004f81270 */
[C---:B-1----:R-:W-:Y:S01]  /*6e810*/  IMAD.WIDE R102, R6.reuse, 0x4, R2 ;  /* 0x0000000406667825 */ /* 0x042fe200078e0202 */
[----:B------:R-:W4:Y:S01]  /*6e820*/  LDL.LU R244, [R1+0x684] ;  /* 0x0006840001f47983 */ /* 0x000f220000300800 */
[----:B------:R-:W-:Y:S01]  /*6e830*/  ISETP.LT.AND P1, PT, R11, R100, !P1 ;  /* 0x000000640b00720c */ /* 0x000fe20004f21270 */
[----:B------:R-:W1:Y:S02]  /*6e840*/  LDC R101, c[0x0][0x248] ;  /* 0x00009200ff657b82 */ /* 0x000e640000000800 */
[----:B------:R-:W4:Y:S01]  /*6e850*/  LDL.LU R242, [R1+0x284] ;  /* 0x0002840001f27983 */ /* 0x000f220000300800 */
[----:B------:R-:W-:Y:S01]  /*6e860*/  IMAD.WIDE R148, R6, 0x4, R4 ;  /* 0x0000000406947825 */ /* 0x000fe200078e0204 */
[----:B------:R-:W-:-:S02]  /*6e870*/  IADD3 R10, R7, 0x13e, RZ ;  /* 0x0000013e070a7810 */ /* 0x000fc40007ffe0ff */
[----:B------:R1:W-:Y:S01]  /*6e880*/  @P0 STG.E desc[UR60][R102.64], R243 ;  /* 0x000000f366000986 */ /* 0x0003e2000c10193c */
[----:B------:R-:W-:Y:S01]  /*6e890*/  VIADD R6, R7, 0x13f ;  /* 0x0000013f07067836 */ /* 0x000fe20000000000 */
[----:B------:R-:W2:Y:S02]  /*6e8a0*/  LDC R227, c[0x0][0x248] ;  /* 0x00009200ffe37b82 */ /* 0x000ea40000000800 */
[----:B------:R1:W-:Y:S01]  /*6e8b0*/  @P3 STG.E desc[UR60][R148.64], R233 ;  /* 0x000000e994003986 */ /* 0x0003e2000c10193c */
[----:B------:R-:W-:-:S05]  /*6e8c0*/  ISETP.GE.AND P3, PT, R10, R225, PT ;  /* 0x000000e10a00720c */ /* 0x000fca0003f66270 */
[----:B------:R-:W4:Y:S01]  /*6e8d0*/  LDC R230, c[0x0][0x22c] ;  /* 0x00008b00ffe67b82 */ /* 0x000f220000000800 */
[----:B-1----:R-:W-:Y:S01]  /*6e8e0*/  IMAD.WIDE R102, R0, 0x4, R2 ;  /* 0x0000000400667825 */ /* 0x002fe200078e0202 */
[----:B------:R-:W4:Y:S04]  /*6e8f0*/  LDL.LU R243, [R1+0xa88] ;  /* 0x000a880001f37983 */ /* 0x000f280000300800 */
[----:B------:R1:W-:Y:S01]  /*6e900*/  @P4 STG.E desc[UR60][R102.64], R237 ;  /* 0x000000ed66004986 */ /* 0x0003e2000c10193c */
[----:B------:R-:W-:Y:S01]  /*6e910*/  ISETP.GE.AND P0, PT, R6, R224, PT ;  /* 0x000000e00600720c */ /* 0x000fe20003f06270 */
[----:B------:R-:W2:Y:S02]  /*6e920*/  LDC R225, c[0x0][0x22c] ;  /* 0x00008b00ffe17b82 */ /* 0x000ea40000000800 */
[----:B------:R-:W4:Y:S01]  /*6e930*/  LDL.LU R233, [R1+0xe98] ;  /* 0x000e980001e97983 */ /* 0x000f220000300800 */
[----:B------:R-:W-:-:S05]  /*6e940*/  ISETP.LT.AND P5, PT, R9, R100, !P3 ;  /* 0x000000640900720c */ /* 0x000fca0005fa1270 */
[----:B------:R-:W4:Y:S01]  /*6e950*/  LDC R231, c[0x0][0x248] ;  /* 0x00009200ffe77b82 */ /* 0x000f220000000800 */
[C---:B-1----:R-:W-:Y:S01]  /*6e960*/  IMAD.WIDE R102, R0.reuse, 0x4, R4 ;  /* 0x0000000400667825 */ /* 0x042fe200078e0204 */
[----:B------:R-:W4:Y:S04]  /*6e970*/  LDL.LU R237, [R1+0x688] ;  /* 0x0006880001ed7983 */ /* 0x000f280000300800 */
[----:B------:R1:W-:Y:S01]  /*6e980*/  @P1 STG.E desc[UR60][R102.64], R235 ;  /* 0x000000eb66001986 */ /* 0x0003e2000c10193c */
[----:B------:R-:W-:Y:S01]  /*6e990*/  IMAD.IADD R6, R0, 0x1, R151 ;  /* 0x0000000100067824 */ /* 0x000fe200078e0297 */
[-C--:B------:R-:W-:Y:S01]  /*6e9a0*/  ISETP.LT.AND P3, PT, R11, R100.reuse, !P3 ;  /* 0x000000640b00720c */ /* 0x080fe20005f61270 */
[----:B------:R-:W2:Y:S01]  /*6e9b0*/  LDC R224, c[0x0][0x248] ;  /* 0x00009200ffe07b82 */ /* 0x000ea20000000800 */
[-C--:B------:R-:W-:Y:S01]  /*6e9c0*/  ISETP.LT.AND P4, PT, R9, R100.reuse, !P0 ;  /* 0x000000640900720c */ /* 0x080fe20004781270 */
[C---:B------:R-:W-:Y:S01]  /*6e9d0*/  IMAD.WIDE R148, R6.reuse, 0x4, R2 ;  /* 0x0000000406947825 */ /* 0x040fe200078e0202 */
[----:B------:R-:W-:Y:S01]  /*6e9e0*/  ISETP.LT.AND P0, PT, R11, R100, !P0 ;  /* 0x000000640b00720c */ /* 0x000fe20004701270 */
[----:B-1----:R-:W4:Y:S02]  /*6e9f0*/  LDL.LU R235, [R1+0x288] ;  /* 0x0002880001eb7983 */ /* 0x002f240000300800 */
[----:B------:R-:W-:-:S02]  /*6ea00*/  IMAD.IADD R0, R6, 0x1, R150 ;  /* 0x0000000106007824 */ /* 0x000fc400078e0296 */
[----:B------:R-:W-:Y:S01]  /*6ea10*/  IMAD.WIDE R150, R6, 0x4, R4 ;  /* 0x0000000406967825 */ /* 0x000fe200078e0204 */
[----:B------:R1:W-:Y:S03]  /*6ea20*/  @P5 STG.E desc[UR60][R148.64], R245 ;  /* 0x000000f594005986 */ /* 0x0003e6000c10193c */
[C---:B------:R-:W-:Y:S01]  /*6ea30*/  IMAD.WIDE R102, R0.reuse, 0x4, R2 ;  /* 0x0000000400667825 */ /* 0x040fe200078e0202 */
[----:B------:R1:W-:Y:S04]  /*6ea40*/  @P3 STG.E desc[UR60][R150.64], R246 ;  /* 0x000000f696003986 */ /* 0x0003e8000c10193c */
[----:B-1----:R-:W4:Y:S01]  /*6ea50*/  LDL.LU R245, [R1+0xa8c] ;  /* 0x000a8c0001f57983 */ /* 0x002f220000300800 */
[----:B------:R-:W-:-:S03]  /*6ea60*/  IMAD.WIDE R148, R0, 0x4, R4 ;  /* 0x0000000400947825 */ /* 0x000fc600078e0204 */
[----:B------:R-:W4:Y:S04]  /*6ea70*/  LDL.LU R246, [R1+0xe9c] ;  /* 0x000e9c0001f67983 */ /* 0x000f280000300800 */
[----:B---3--:R1:W-:Y:S04]  /*6ea80*/  @P4 STG.E desc[UR60][R102.64], R247 ;  /* 0x000000f766004986 */ /* 0x0083e8000c10193c */
[----:B--2---:R2:W-:Y:S04]  /*6ea90*/  @P0 STG.E desc[UR60][R148.64], R252 ;  /* 0x000000fc94000986 */ /* 0x0045e8000c10193c */
[----:B-1----:R-:W3:Y:S04]  /*6eaa0*/  LDL.LU R247, [R1+0x68c] ;  /* 0x00068c0001f77983 */ /* 0x002ee80000300800 */
[----:B--2---:R-:W2:Y:S01]  /*6eab0*/  LDL.LU R252, [R1+0x28c] ;  /* 0x00028c0001fc7983 */ /* 0x004ea20000300800 */
[----:B------:R-:W-:Y:S01]  /*6eac0*/  IMAD.IADD R6, R0, 0x1, R101 ;  /* 0x0000000100067824 */ /* 0x000fe200078e0265 */
[C---:B------:R-:W-:Y:S01]  /*6ead0*/  IADD3 R0, R7.reuse, 0x140, RZ ;  /* 0x0000014007007810 */ /* 0x040fe20007ffe0ff */
[C---:B------:R-:W-:Y:S01]  /*6eae0*/  VIADD R101, R7.reuse, 0x142 ;  /* 0x0000014207657836 */ /* 0x040fe20000000000 */
[----:B------:R-:W2:Y:S01]  /*6eaf0*/  LDL.LU R236, [R1+0xea0] ;  /* 0x000ea00001ec7983 */ /* 0x000ea20000300800 */
[----:B------:R-:W-:Y:S01]  /*6eb00*/  VIADD R10, R7, 0x141 ;  /* 0x00000141070a7836 */ /* 0x000fe20000000000 */
[----:B------:R-:W-:-:S02]  /*6eb10*/  ISETP.GE.AND P1, PT, R0, R229, PT ;  /* 0x000000e50000720c */ /* 0x000fc40003f26270 */
[----:B------:R-:W-:Y:S01]  /*6eb20*/  ISETP.GE.AND P0, PT, R101, R225, PT ;  /* 0x000000e16500720c */ /* 0x000fe20003f06270 */
[----:B------:R-:W1:Y:S01]  /*6eb30*/  LDC R229, c[0x0][0x22c] ;  /* 0x00008b00ffe57b82 */ /* 0x000e620000000800 */
[----:B------:R-:W-:Y:S02]  /*6eb40*/  ISETP.GE.AND P3, PT, R10, R228, PT ;  /* 0x000000e40a00720c */ /* 0x000fe40003f66270 */
[----:B------:R-:W-:-:S05]  /*6eb50*/  ISETP.LT.AND P4, PT, R9, R100, !P1 ;  /* 0x000000640900720c */ /* 0x000fca0004f81270 */
[----:B------:R-:W1:Y:S01]  /*6eb60*/  LDC R101, c[0x0][0x22c] ;  /* 0x00008b00ff657b82 */ /* 0x000e620000000800 */
[-C--:B------:R-:W-:Y:S01]  /*6eb70*/  ISETP.LT.AND P1, PT, R11, R100.reuse, !P1 ;  /* 0x000000640b00720c */ /* 0x080fe20004f21270 */
[C---:B------:R-:W-:Y:S01]  /*6eb80*/  IMAD.IADD R10, R6.reuse, 0x1, R224 ;  /* 0x00000001060a7824 */ /* 0x040fe200078e02e0 */
[-C--:B------:R-:W-:Y:S02]  /*6eb90*/  ISETP.LT.AND P5, PT, R9, R100.reuse, !P3 ;  /* 0x000000640900720c */ /* 0x080fe40005fa1270 */
[-C--:B------:R-:W-:Y:S02]  /*6eba0*/  ISETP.LT.AND P3, PT, R11, R100.reuse, !P3 ;  /* 0x000000640b00720c */ /* 0x080fe40005f61270 */
[----:B------:R-:W-:Y:S01]  /*6ebb0*/  ISETP.LT.AND P6, PT, R9, R100, !P0 ;  /* 0x000000640900720c */ /* 0x000fe200047c1270 */
[----:B------:R-:W1:Y:S01]  /*6ebc0*/  LDC R228, c[0x0][0x248] ;  /* 0x00009200ffe47b82 */ /* 0x000e620000000800 */
[----:B------:R-:W-:Y:S01]  /*6ebd0*/  IMAD.WIDE R150, R6, 0x4, R2 ;  /* 0x0000000406967825 */ /* 0x000fe200078e0202 */
[----:B------:R-:W-:-:S03]  /*6ebe0*/  IADD3 R0, R10, R227, RZ ;  /* 0x000000e30a007210 */ /* 0x000fc60007ffe0ff */
[----:B------:R-:W-:Y:S01]  /*6ebf0*/  IMAD.WIDE R224, R6, 0x4, R4 ;  /* 0x0000000406e07825 */ /* 0x000fe200078e0204 */
[----:B------:R4:W-:Y:S02]  /*6ec00*/  @P4 STG.E desc[UR60][R150.64], R232 ;  /* 0x000000e896004986 */ /* 0x0009e4000c10193c */
[----:B------:R-:W1:Y:S01]  /*6ec10*/  LDC R227, c[0x0][0x22c] ;  /* 0x00008b00ffe37b82 */ /* 0x000e620000000800 */
[C---:B------:R-:W-:Y:S01]  /*6ec20*/  IMAD.WIDE R148, R10.reuse, 0x4, R2 ;  /* 0x000000040a947825 */ /* 0x040fe200078e0202 */
[----:B------:R4:W-:Y:S03]  /*6ec30*/  @P1 STG.E desc[UR60][R224.64], R240 ;  /* 0x000000f0e0001986 */ /* 0x0009e6000c10193c */
[----:B------:R-:W-:Y:S01]  /*6ec40*/  IMAD.WIDE R102, R10, 0x4, R4 ;  /* 0x000000040a667825 */ /* 0x000fe200078e0204 */
[----:B------:R4:W-:Y:S03]  /*6ec50*/  @P5 STG.E desc[UR60][R148.64], R241 ;  /* 0x000000f194005986 */ /* 0x0009e6000c10193c */
[----:B----4-:R-:W-:Y:S01]  /*6ec60*/  IMAD.WIDE R150, R0, 0x4, R2 ;  /* 0x0000000400967825 */ /* 0x010fe200078e0202 */
[----:B------:R4:W-:Y:S03]  /*6ec70*/  @P3 STG.E desc[UR60][R102.64], R234 ;  /* 0x000000ea66003986 */ /* 0x0009e6000c10193c */
[----:B------:R-:W-:Y:S01]  /*6ec80*/  VIADD R6, R7, 0x143 ;  /* 0x0000014307067836 */ /* 0x000fe20000000000 */
[-C--:B------:R-:W-:Y:S01]  /*6ec90*/  ISETP.LT.AND P3, PT, R11, R100.reuse, !P0 ;  /* 0x000000640b00720c */ /* 0x080fe20004761270 */
[----:B------:R-:W4:Y:S01]  /*6eca0*/  LDC R225, c[0x0][0x22c] ;  /* 0x00008b00ffe17b82 */ /* 0x000f220000000800 */
[----:B------:R-:W2:Y:S04]  /*6ecb0*/  LDL.LU R241, [R1+0xa90] ;  /* 0x000a900001f17983 */ /* 0x000ea80000300800 */
[----:B------:R4:W-:Y:S01]  /*6ecc0*/  @P6 STG.E desc[UR60][R150.64], R238 ;  /* 0x000000ee96006986 */ /* 0x0009e2000c10193c */
[----:B-1----:R-:W-:Y:S01]  /*6ecd0*/  ISETP.GE.AND P0, PT, R6, R101, PT ;  /* 0x000000650600720c */ /* 0x002fe20003f06270 */
[----:B------:R-:W-:Y:S01]  /*6ece0*/  VIADD R101, R7, 0x144 ;  /* 0x0000014407657836 */ /* 0x000fe20000000000 */
[----:B------:R-:W1:Y:S01]  /*6ecf0*/  LDC R224, c[0x0][0x22c] ;  /* 0x00008b00ffe07b82 */ /* 0x000e620000000800 */
[----:B----4-:R-:W-:Y:S01]  /*6ed00*/  IMAD.WIDE R102, R0, 0x4, R4 ;  /* 0x0000000400667825 */ /* 0x010fe200078e0204 */
[-C--:B------:R-:W-:Y:S01]  /*6ed10*/  ISETP.LT.AND P4, PT, R9, R100.reuse, !P0 ;  /* 0x000000640900720c */ /* 0x080fe20004781270 */
[----:B------:R-:W4:Y:S05]  /*6ed20*/  LDL.LU R234, [R1+0x290] ;  /* 0x0002900001ea7983 */ /* 0x000f2a0000300800 */
[----:B------:R-:W1:Y:S01]  /*6ed30*/  LDC R150, c[0x0][0x248] ;  /* 0x00009200ff967b82 */ /* 0x000e620000000800 */
[----:B------:R-:W-:-:S02]  /*6ed40*/  ISETP.LT.AND P0, PT, R11, R100, !P0 ;  /* 0x000000640b00720c */ /* 0x000fc40004701270 */
[----:B------:R-:W-:Y:S02]  /*6ed50*/  IADD3 R6, R0, R228, RZ ;  /* 0x000000e400067210 */ /* 0x000fe40007ffe0ff */
[----:B------:R-:W-:Y:S01]  /*6ed60*/  ISETP.GE.AND P1, PT, R101, R229, PT ;  /* 0x000000e56500720c */ /* 0x000fe20003f26270 */
[----:B------:R-:W-:Y:S01]  /*6ed70*/  VIADD R10, R7, 0x145 ;  /* 0x00000145070a7836 */ /* 0x000fe20000000000 */
[----:B------:R1:W-:Y:S01]  /*6ed80*/  @P3 STG.E desc[UR60][R102.64], R239 ;  /* 0x000000ef66003986 */ /* 0x0003e2000c10193c */
[----:B------:R-:W1:Y:S01]  /*6ed90*/  LDC R101, c[0x0][0x248] ;  /* 0x00009200ff657b82 */ /* 0x000e620000000800 */
[-C--:B------:R-:W-:Y:S01]  /*6eda0*/  ISETP.LT.AND P5, PT, R9, R100.reuse, !P1 ;  /* 0x000000640900720c */ /* 0x080fe20004fa1270 */
[----:B------:R-:W-:Y:S01]  /*6edb0*/  IMAD.WIDE R148, R6, 0x4, R4 ;  /* 0x0000000406947825 */ /* 0x000fe200078e0204 */
[----:B------:R-:W-:Y:S01]  /*6edc0*/  ISETP.LT.AND P1, PT, R11, R100, !P1 ;  /* 0x000000640b00720c */ /* 0x000fe20004f21270 */
[----:B------:R-:W4:Y:S01]  /*6edd0*/  LDL.LU R238, [R1+0x690] ;  /* 0x0006900001ee7983 */ /* 0x000f220000300800 */
[----:B------:R-:W-:Y:S01]  /*6ede0*/  ISETP.GE.AND P3, PT, R10, R230, PT ;  /* 0x000000e60a00720c */ /* 0x000fe20003f66270 */
[----:B------:R-:W-:-:S02]  /*6edf0*/  IMAD.IADD R0, R6, 0x1, R231 ;  /* 0x0000000106007824 */ /* 0x000fc400078e02e7 */
[----:B------:R-:W1:Y:S02]  /*6ee00*/  LDC R151, c[0x0][0x248] ;  /* 0x00009200ff977b82 */ /* 0x000e640000000800 */
[----:B-1----:R-:W-:Y:S01]  /*6ee10*/  IMAD.WIDE R102, R6, 0x4, R2 ;  /* 0x0000000406667825 */ /* 0x002fe200078e0202 */
[----:B------:R-:W4:Y:S04]  /*6ee20*/  LDL.LU R239, [R1+0xea4] ;  /* 0x000ea40001ef7983 */ /* 0x000f280000300800 */
[----:B------:R1:W-:Y:S01]  /*6ee30*/  @P4 STG.E desc[UR60][R102.64], R244 ;  /* 0x000000f466004986 */ /* 0x0003e2000c10193c */
[----:B------:R-:W-:Y:S01]  /*6ee40*/  IMAD.IADD R6, R0, 0x1, R150 ;  /* 0x0000000100067824 */ /* 0x000fe200078e0296 */
[----:B------:R-:W2:Y:S02]  /*6ee50*/  LDC R229, c[0x0][0x22c] ;  /* 0x00008b00ffe57b82 */ /* 0x000ea40000000800 */
[----:B------:R1:W-:Y:S01]  /*6ee60*/  @P0 STG.E desc[UR60][R148.64], R242 ;  /* 0x000000f294000986 */ /* 0x0003e2000c10193c */
[----:B------:R-:W-:-:S02]  /*6ee70*/  ISETP.LT.AND P0, PT, R9, R100, !P3 ;  /* 0x000000640900720c */ /* 0x000fc40005f01270 */
[----:B------:R-:W-:-:S03]  /*6ee80*/  ISETP.LT.AND P3, PT, R11, R100, !P3 ;  /* 0x000000640b00720c */ /* 0x000fc60005f61270 */
[----:B------:R-:W1:Y:S02]  /*6ee90*/  LDC R150, c[0x0][0x248] ;  /* 0x00009200ff967b82 */ /* 0x000e640000000800 */
[C---:B-1----:R-:W-:Y:S01]  /*6eea0*/  IMAD.WIDE R102, R0.reuse, 0x4, R2 ;  /* 0x0000000400667825 */ /* 0x042fe200078e0202 */
[----:B------:R-:W4:Y:S03]  /*6eeb0*/  LDL.LU R244, [R1+0xa94] ;  /* 0x000a940001f47983 */ /* 0x000f260000300800 */
[----:B------:R-:W-:Y:S01]  /*6eec0*/  IMAD.WIDE R148, R0, 0x4, R4 ;  /* 0x0000000400947825 */ /* 0x000fe200078e0204 */
[----:B------:R1:W-:Y:S01]  /*6eed0*/  @P5 STG.E desc[UR60][R102.64], R243 ;  /* 0x000000f366005986 */ /* 0x0003e2000c10193c */
[----:B------:R-:W2:Y:S02]  /*6eee0*/  LDC R228, c[0x0][0x22c] ;  /* 0x00008b00ffe47b82 */ /* 0x000ea40000000800 */
[C---:B------:R-:W-:Y:S01]  /*6eef0*/  VIADD R0, R7.reuse, 0x146 ;  /* 0x0000014607007836 */ /* 0x040fe20000000000 */
[----:B------:R1:W-:Y:S01]  /*6ef00*/  @P1 STG.E desc[UR60][R148.64], R233 ;  /* 0x000000e994001986 */ /* 0x0003e2000c10193c */
[----:B------:R-:W-:-:S03]  /*6ef10*/  VIADD R10, R7, 0x147 ;  /* 0x00000147070a7836 */ /* 0x000fc60000000000 */
[----:B------:R-:W-:Y:S01]  /*6ef20*/  ISETP.GE.AND P1, PT, R0, R227, PT ;  /* 0x000000e30000720c */ /* 0x000fe20003f26270 */
[----:B------:R-:W4:Y:S01]  /*6ef30*/  LDL.LU R242, [R1+0x294] ;  /* 0x0002940001f27983 */ /* 0x000f220000300800 */
[----:B------:R-:W4:Y:S01]  /*6ef40*/  LDC R231, c[0x0][0x248] ;  /* 0x00009200ffe77b82 */ /* 0x000f220000000800 */
[C---:B-1----:R-:W-:Y:S01]  /*6ef50*/  IMAD.WIDE R102, R6.reuse, 0x4, R2 ;  /* 0x0000000406667825 */ /* 0x042fe200078e0202 */
[-C--:B------:R-:W-:Y:S01]  /*6ef60*/  ISETP.LT.AND P4, PT, R9, R100.reuse, !P1 ;  /* 0x000000640900720c */ /* 0x080fe20004f81270 */
[----:B------:R-:W4:Y:S02]  /*6ef70*/  LDL.LU R243, [R1+0x694] ;  /* 0x0006940001f37983 */ /* 0x000f240000300800 */
[C---:B------:R-:W-:Y:S02]  /*6ef80*/  IMAD.WIDE R148, R6.reuse, 0x4, R4 ;  /* 0x0000000406947825 */ /* 0x040fe400078e0204 */
[----:B------:R1:W-:Y:S01]  /*6ef90*/  @P0 STG.E desc[UR60][R102.64], R237 ;  /* 0x000000ed66000986 */ /* 0x0003e2000c10193c */
[----:B------:R-:W-:Y:S01]  /*6efa0*/  IADD3 R0, R6, R101, RZ ;  /* 0x0000006506007210 */ /* 0x000fe20007ffe0ff */
[----:B------:R-:W-:Y:S01]  /*6efb0*/  VIADD R6, R7, 0x148 ;  /* 0x0000014807067836 */ /* 0x000fe20000000000 */
[----:B------:R-:W-:Y:S01]  /*6efc0*/  ISETP.LT.AND P1, PT, R11, R100, !P1 ;  /* 0x000000640b00720c */ /* 0x000fe20004f21270 */
[----:B------:R1:W-:Y:S01]  /*6efd0*/  @P3 STG.E desc[UR60][R148.64], R235 ;  /* 0x000000eb94003986 */ /* 0x0003e2000c10193c */
[----:B------:R-:W-:Y:S01]  /*6efe0*/  ISETP.GE.AND P3, PT, R10, R225, PT ;  /* 0x000000e10a00720c */ /* 0x000fe20003f66270 */
[----:B------:R-:W2:Y:S01]  /*6eff0*/  LDC R101, c[0x0][0x248] ;  /* 0x00009200ff657b82 */ /* 0x000ea20000000800 */
[----:B------:R-:W-:Y:S01]  /*6f000*/  ISETP.GE.AND P0, PT, R6, R224, PT ;  /* 0x000000e00600720c */ /* 0x000fe20003f06270 */
[----:B------:R-:W4:Y:S01]  /*6f010*/  LDL.LU R233, [R1+0xea8] ;  /* 0x000ea80001e97983 */ /* 0x000f220000300800 */
[----:B------:R-:W-:-:S02]  /*6f020*/  ISETP.LT.AND P5, PT, R9, R100, !P3 ;  /* 0x000000640900720c */ /* 0x000fc40005fa1270 */
[----:B------:R-:W-:Y:S01]  /*6f030*/  ISETP.LT.AND P3, PT, R11, R100, !P3 ;  /* 0x000000640b00720c */ /* 0x000fe20005f61270 */
[C---:B-1----:R-:W-:Y:S01]  /*6f040*/  IMAD.WIDE R102, R0.reuse, 0x4, R2 ;  /* 0x0000000400667825 */ /* 0x042fe200078e0202 */
[----:B------:R-:W4:Y:S01]  /*6f050*/  LDL.LU R237, [R1+0xa98] ;  /* 0x000a980001ed7983 */ /* 0x000f220000300800 */
[----:B------:R-:W1:Y:S02]  /*6f060*/  LDC R225, c[0x0][0x22c] ;  /* 0x00008b00ffe17b82 */ /* 0x000e640000000800 */
[----:B------:R-:W-:Y:S01]  /*6f070*/  IMAD.IADD R6, R0, 0x1, R151 ;  /* 0x0000000100067824 */ /* 0x000fe200078e0297 */
[----:B------:R1:W-:Y:S03]  /*6f080*/  @P4 STG.E desc[UR60][R102.64], R245 ;  /* 0x000000f566004986 */ /* 0x0003e6000c10193c */
[----:B------:R-:W-:Y:S01]  /*6f090*/  IMAD.WIDE R148, R6, 0x4, R2 ;  /* 0x0000000406947825 */ /* 0x000fe200078e0202 */
[----:B------:R-:W4:Y:S01]  /*6f0a0*/  LDL.LU R235, [R1+0x298] ;  /* 0x0002980001eb7983 */ /* 0x000f220000300800 */
[----:B------:R-:W2:Y:S02]  /*6f0b0*/  LDC R224, c[0x0][0x248] ;  /* 0x00009200ffe07b82 */ /* 0x000ea40000000800 */
[----:B-1----:R-:W-:Y:S01]  /*6f0c0*/  IMAD.WIDE R102, R0, 0x4, R4 ;  /* 0x0000000400667825 */ /* 0x002fe200078e0204 */
[----:B------:R-:W-:-:S05]  /*6f0d0*/  IADD3 R0, R6, R150, RZ ;  /* 0x0000009606007210 */ /* 0x000fca0007ffe0ff */
[----:B------:R-:W1:Y:S01]  /*6f0e0*/  LDC R227, c[0x0][0x248] ;  /* 0x00009200ffe37b82 */ /* 0x000e620000000800 */
[----:B------:R-:W-:Y:S01]  /*6f0f0*/  IMAD.WIDE R150, R6, 0x4, R4 ;  /* 0x0000000406967825 */ /* 0x000fe200078e0204 */
[----:B------:R-:W-:Y:S06]  /*6f100*/  @P1 STG.E desc[UR60][R102.64], R246 ;  /* 0x000000f666001986 */ /* 0x000fec000c10193c */
[----:B------:R-:W1:Y:S01]  /*6f110*/  LDC R230, c[0x0][0x22c] ;  /* 0x00008b00ffe67b82 */ /* 0x000e620000000800 */
[----:B---3--:R-:W-:Y:S04]  /*6f120*/  @P5 STG.E desc[UR60][R148.64], R247 ;  /* 0x000000f794005986 */ /* 0x008fe8000c10193c */
[----:B--2---:R2:W-:Y:S04]  /*6f130*/  @P3 STG.E desc[UR60][R150.64], R252 ;  /* 0x000000fc96003986 */ /* 0x0045e8000c10193c */
[----:B--2---:R-:W2:Y:S04]  /*6f140*/  LDL.LU R252, [R1+0x698] ;  /* 0x0006980001fc7983 */ /* 0x004ea80000300800 */
[----:B------:R-:W3:Y:S04]  /*6f150*/  LDL.LU R245, [R1+0xeac] ;  /* 0x000eac0001f57983 */ /* 0x000ee80000300800 */
[----:B------:R-:W3:Y:S04]  /*6f160*/  LDL.LU R246, [R1+0xa9c] ;  /* 0x000a9c0001f67983 */ /* 0x000ee80000300800 */
[----:B------:R-:W3:Y:S01]  /*6f170*/  LDL.LU R247, [R1+0x29c] ;  /* 0x00029c0001f77983 */ /* 0x000ee20000300800 */
[----:B------:R-:W-:-:S02]  /*6f180*/  ISETP.LT.AND P4, PT, R9, R100, !P0 ;  /* 0x000000640900720c */ /* 0x000fc40004781270 */
[----:B------:R-:W-:Y:S01]  /*6f190*/  ISETP.LT.AND P0, PT, R11, R100, !P0 ;  /* 0x000000640b00720c */ /* 0x000fe20004701270 */
[----:B------:R-:W-:-:S04]  /*6f1a0*/  IMAD.WIDE R102, R0, 0x4, R2 ;  /* 0x0000000400667825 */ /* 0x000fc800078e0202 */
[C---:B------:R-:W-:Y:S01]  /*6f1b0*/  IMAD.IADD R6, R0.reuse, 0x1, R101 ;  /* 0x0000000100067824 */ /* 0x040fe200078e0265 */
[----:B------:R-:W-:Y:S01]  /*6f1c0*/  IADD3 R101, R7, 0x14b, RZ ;  /* 0x0000014b07657810 */ /* 0x000fe20007ffe0ff */
[----:B------:R-:W-:-:S04]  /*6f1d0*/  IMAD.WIDE R148, R0, 0x4, R4 ;  /* 0x0000000400947825 */ /* 0x000fc800078e0204 */
[C---:B------:R-:W-:Y:S01]  /*6f1e0*/  VIADD R0, R7.reuse, 0x149 ;  /* 0x0000014907007836 */ /* 0x040fe20000000000 */
[----:B------:R-:W-:Y:S01]  /*6f1f0*/  @P4 STG.E desc[UR60][R102.64], R236 ;  /* 0x000000ec66004986 */ /* 0x000fe2000c10193c */
[----:B------:R-:W-:-:S03]  /*6f200*/  VIADD R10, R7, 0x14a ;  /* 0x0000014a070a7836 */ /* 0x000fc60000000000 */
[----:B------:R-:W-:Y:S02]  /*6f210*/  ISETP.GE.AND P1, PT, R0, R229, PT ;  /* 0x000000e50000720c */ /* 0x000fe40003f26270 */
[----:B------:R-:W-:Y:S01]  /*6f220*/  ISETP.GE.AND P3, PT, R10, R228, PT ;  /* 0x000000e40a00720c */ /* 0x000fe20003f66270 */
[----:B------:R-:W1:Y:S01]  /*6f230*/  LDC R229, c[0x0][0x22c] ;  /* 0x00008b00ffe57b82 */ /* 0x000e620000000800 */
[----:B------:R4:W-:Y:S01]  /*6f240*/  @P0 STG.E desc[UR60][R148.64], R241 ;  /* 0x000000f194000986 */ /* 0x0009e2000c10193c */
[----:B------:R-:W-:-:S06]  /*6f250*/  ISETP.GE.AND P0, PT, R101, R225, PT ;  /* 0x000000e16500720c */ /* 0x000fcc0003f06270 */
[----:B------:R-:W1:Y:S01]  /*6f260*/  LDC R101, c[0x0][0x22c] ;  /* 0x00008b00ff657b82 */ /* 0x000e620000000800 */
[-C--:B------:R-:W-:Y:S02]  /*6f270*/  ISETP.LT.AND P4, PT, R9, R100.reuse, !P1 ;  /* 0x000000640900720c */ /* 0x080fe40004f81270 */
[-C--:B------:R-:W-:Y:S02]  /*6f280*/  ISETP.LT.AND P1, PT, R11, R100.reuse, !P1 ;  /* 0x000000640b00720c */ /* 0x080fe40004f21270 */
[-C--:B------:R-:W-:Y:S02]  /*6f290*/  ISETP.LT.AND P5, PT, R9, R100.reuse, !P3 ;  /* 0x000000640900720c */ /* 0x080fe40005fa1270 */
[----:B------:R-:W-:Y:S01]  /*6f2a0*/  ISETP.LT.AND P3, PT, R11, R100, !P3 ;  /* 0x000000640b00720c */ /* 0x000fe20005f61270 */
[----:B------:R-:W1:Y:S01]  /*6f2b0*/  LDC R228, c[0x0][0x248] ;  /* 0x00009200ffe47b82 */ /* 0x000e620000000800 */
[C---:B------:R-:W-:Y:S02]  /*6f2c0*/  IMAD.IADD R10, R6.reuse, 0x1, R224 ;  /* 0x00000001060a7824 */ /* 0x040fe400078e02e0 */
[----:B------:R-:W-:-:S04]  /*6f2d0*/  IMAD.WIDE R150, R6, 0x4, R2 ;  /* 0x0000000406967825 */ /* 0x000fc800078e0202 */
[----:B------:R-:W-:Y:S01]  /*6f2e0*/  IMAD.WIDE R224, R6, 0x4, R4 ;  /* 0x0000000406e07825 */ /* 0x000fe200078e0204 */
[----:B----4-:R4:W-:Y:S03]  /*6f2f0*/  @P4 STG.E desc[UR60][R150.64], R234 ;  /* 0x000000ea96004986 */ /* 0x0109e6000c10193c */
[----:B------:R-:W-:-:S04]  /*6f300*/  IMAD.WIDE R148, R10, 0x4, R2 ;  /* 0x000000040a947825 */ /* 0x000fc800078e0202 */
[C---:B------:R-:W-:Y:S01]  /*6f310*/  IMAD.WIDE R102, R10.reuse, 0x4, R4 ;  /* 0x000000040a667825 */ /* 0x040fe200078e0204 */
[----:B------:R4:W-:Y:S03]  /*6f320*/  @P1 STG.E desc[UR60][R224.64], R238 ;  /* 0x000000eee0001986 */ /* 0x0009e6000c10193c */
[----:B------:R-:W-:Y:S01]  /*6f330*/  VIADD R6, R7, 0x14c ;  /* 0x0000014c07067836 */ /* 0x000fe20000000000 */
[----:B------:R-:W-:Y:S01]  /*6f340*/  ISETP.LT.AND P6, PT, R9, R100, !P0 ;  /* 0x000000640900720c */ /* 0x000fe200047c1270 */
[----:B------:R-:W-:Y:S01]  /*6f350*/  @P5 STG.E desc[UR60][R148.64], R239 ;  /* 0x000000ef94005986 */ /* 0x000fe2000c10193c */
[----:B-1----:R-:W-:Y:S02]  /*6f360*/  IMAD.IADD R0, R10, 0x1, R227 ;  /* 0x000000010a007824 */ /* 0x002fe400078e02e3 */
[----:B------:R-:W1:Y:S02]  /*6f370*/  LDC R227, c[0x0][0x22c] ;  /* 0x00008b00ffe37b82 */ /* 0x000e640000000800 */
[----:B----4-:R-:W-:-:S06]  /*6f380*/  IMAD.WIDE R150, R0, 0x4, R2 ;  /* 0x0000000400967825 */ /* 0x010fcc00078e0202 */
[----:B------:R-:W4:Y:S01]  /*6f390*/  LDC R225, c[0x0][0x22c] ;  /* 0x00008b00ffe17b82 */ /* 0x000f220000000800 */
[----:B------:R1:W-:Y:S01]  /*6f3a0*/  @P3 STG.E desc[UR60][R102.64], R244 ;  /* 0x000000f466003986 */ /* 0x0003e2000c10193c */
[----:B------:R-:W-:-:S06]  /*6f3b0*/  ISETP.LT.AND P3, PT, R11, R100, !P0 ;  /* 0x000000640b00720c */ /* 0x000fcc0004761270 */
[----:B------:R-:W4:Y:S01]  /*6f3c0*/  LDC R224, c[0x0][0x22c] ;  /* 0x00008b00ffe07b82 */ /* 0x000f220000000800 */
[----:B------:R-:W-:Y:S01]  /*6f3d0*/  ISETP.GE.AND P0, PT, R6, R101, PT ;  /* 0x000000650600720c */ /* 0x000fe20003f06270 */
[----:B------:R-:W-:-:S03]  /*6f3e0*/  VIADD R101, R7, 0x14d ;  /* 0x0000014d07657836 */ /* 0x000fc60000000000 */
[-C--:B------:R-:W-:Y:S02]  /*6f3f0*/  ISETP.LT.AND P4, PT, R9, R100.reuse, !P0 ;  /* 0x000000640900720c */ /* 0x080fe40004781270 */
[-C--:B------:R-:W-:Y:S02]  /*6f400*/  ISETP.LT.AND P0, PT, R11, R100.reuse, !P0 ;  /* 0x000000640b00720c */ /* 0x080fe40004701270 */
[----:B------:R-:W-:Y:S01]  /*6f410*/  ISETP.GE.AND P1, PT, R101, R229, PT ;  /* 0x000000e56500720c */ /* 0x000fe20003f26270 */
[C---:B-1----:R-:W-:Y:S01]  /*6f420*/  IMAD.WIDE R102, R0.reuse, 0x4, R4 ;  /* 0x0000000400667825 */ /* 0x042fe200078e0204 */
[----:B------:R-:W-:Y:S01]  /*6f430*/  @P6 STG.E desc[UR60][R150.64], R242 ;  /* 0x000000f296006986 */ /* 0x000fe2000c10193c */
[----:B------:R-:W1:Y:S02]  /*6f440*/  LDC R101, c[0x0][0x248] ;  /* 0x00009200ff657b82 */ /* 0x000e640000000800 */
[----:B------:R-:W-:Y:S01]  /*6f450*/  IMAD.IADD R6, R0, 0x1, R228 ;  /* 0x0000000100067824 */ /* 0x000fe200078e02e4 */
[-C--:B------:R-:W-:Y:S01]  /*6f460*/  ISETP.LT.AND P5, PT, R9, R100.reuse, !P1 ;  /* 0x000000640900720c */ /* 0x080fe20004fa1270 */
[----:B------:R4:W-:Y:S01]  /*6f470*/  @P3 STG.E desc[UR60][R102.64], R243 ;  /* 0x000000f366003986 */ /* 0x0009e2000c10193c */
[----:B------:R-:W-:Y:S01]  /*6f480*/  ISETP.LT.AND P1, PT, R11, R100, !P1 ;  /* 0x000000640b00720c */ /* 0x000fe20004f21270 */
[C---:B------:R-:W-:Y:S01]  /*6f490*/  IMAD.WIDE R148, R6.reuse, 0x4, R4 ;  /* 0x0000000406947825 */ /* 0x040fe200078e0204 */
[----:B------:R-:W-:Y:S01]  /*6f4a0*/  IADD3 R10, R7, 0x14e, RZ ;  /* 0x0000014e070a7810 */ /* 0x000fe20007ffe0ff */
[----:B------:R-:W3:Y:S02]  /*6f4b0*/  LDC R229, c[0x0][0x22c] ;  /* 0x00008b00ffe57b82 */ /* 0x000ee40000000800 */
[----:B------:R-:W-:-:S02]  /*6f4c0*/  IMAD.IADD R0, R6, 0x1, R231 ;  /* 0x0000000106007824 */ /* 0x000fc400078e02e7 */
[----:B----4-:R-:W-:-:S04]  /*6f4d0*/  IMAD.WIDE R102, R6, 0x4, R2 ;  /* 0x0000000406667825 */ /* 0x010fc800078e0202 */
[----:B------:R-:W4:Y:S01]  /*6f4e0*/  LDC R150, c[0x0][0x248] ;  /* 0x00009200ff967b82 */ /* 0x000f220000000800 */
[----:B------:R1:W-:Y:S04]  /*6f4f0*/  @P4 STG.E desc[UR60][R102.64], R233 ;  /* 0x000000e966004986 */ /* 0x0003e8000c10193c */
[----:B------:R1:W-:Y:S01]  /*6f500*/  @P0 STG.E desc[UR60][R148.64], R237 ;  /* 0x000000ed94000986 */ /* 0x0003e2000c10193c */
[----:B------:R-:W-:Y:S02]  /*6f510*/  ISETP.GE.AND P3, PT, R10, R230, PT ;  /* 0x000000e60a00720c */ /* 0x000fe40003f66270 */
[----:B------:R-:W3:Y:S01]  /*6f520*/  LDC R151, c[0x0][0x248] ;  /* 0x00009200ff977b82 */ /* 0x000ee20000000800 */
[----:B-1----:R-:W-:-:S07]  /*6f530*/  IMAD.WIDE R102, R0, 0x4, R2 ;  /* 0x0000000400667825 */ /* 0x002fce00078e0202 */
[----:B------:R-:W1:Y:S01]  /*6f540*/  LDC R228, c[0x0][0x22c] ;  /* 0x00008b00ffe47b82 */ /* 0x000e620000000800 */
[C---:B------:R-:W-:Y:S01]  /*6f550*/  IMAD.WIDE R148, R0.reuse, 0x4, R4 ;  /* 0x0000000400947825 */ /* 0x040fe200078e0204 */
[----:B------:R4:W-:Y:S02]  /*6f560*/  @P5 STG.E desc[UR60][R102.64], R235 ;  /* 0x000000eb66005986 */ /* 0x0009e4000c10193c */
[----:B----4-:R-:W-:Y:S01]  /*6f570*/  IADD3 R6, R0, R150, RZ ;  /* 0x0000009600067210 */ /* 0x010fe20007ffe0ff */
[----:B------:R-:W-:Y:S01]  /*6f580*/  VIADD R0, R7, 0x14f ;  /* 0x0000014f07007836 */ /* 0x000fe20000000000 */
[-C--:B------:R-:W-:Y:S02]  /*6f590*/  ISETP.LT.AND P0, PT, R9, R100.reuse, !P3 ;  /* 0x000000640900720c */ /* 0x080fe40005f01270 */
[----:B------:R-:W4:Y:S01]  /*6f5a0*/  LDC R150, c[0x0][0x248] ;  /* 0x00009200ff967b82 */ /* 0x000f220000000800 */
[----:B------:R-:W-:Y:S01]  /*6f5b0*/  ISETP.LT.AND P3, PT, R11, R100, !P3 ;  /* 0x000000640b00720c */ /* 0x000fe20005f61270 */
[----:B------:R-:W-:Y:S01]  /*6f5c0*/  IMAD.WIDE R102, R6, 0x4, R2 ;  /* 0x0000000406667825 */ /* 0x000fe200078e0202 */
[----:B------:R-:W-:-:S05]  /*6f5d0*/  IADD3 R10, R7, 0x150, RZ ;  /* 0x00000150070a7810 */ /* 0x000fca0007ffe0ff */
[----:B------:R-:W1:Y:S08]  /*6f5e0*/  LDC R230, c[0x0][0x22c] ;  /* 0x00008b00ffe67b82 */ /* 0x000e700000000800 */
[----:B------:R-:W1:Y:S01]  /*6f5f0*/  LDC R231, c[0x0][0x248] ;  /* 0x00009200ffe77b82 */ /* 0x000e620000000800 */
[----:B--2---:R2:W-:Y:S04]  /*6f600*/  @P1 STG.E desc[UR60][R148.64], R252 ;  /* 0x000000fc94001986 */ /* 0x0045e8000c10193c */
        /* <DEDUP_REMOVED lines=10> */
[----:B------:R-:W-:-:S03]  /*6f6b0*/  ISETP.GE.AND P1, PT, R0, R227, PT ;  /* 0x000000e30000720c */ /* 0x000fc60003f26270 */
[----:B------:R-:W2:Y:S01]  /*6f6c0*/  LDL.LU R233, [R1+0xaa8] ;  /* 0x000aa80001e97983 */ /* 0x000ea20000300800 */
[----:B------:R-:W-:Y:S01]  /*6f6d0*/  ISETP.LT.AND P4, PT, R9, R100, !P1 ;  /* 0x000000640900720c */ /* 0x000fe20004f81270 */
[C---:B------:R-:W-:Y:S01]  /*6f6e0*/  IMAD.IADD R0, R6.reuse, 0x1, R101 ;  /* 0x0000000106007824 */ /* 0x040fe200078e0265 */
[----:B------:R-:W1:Y:S01]  /*6f6f0*/  LDC R227, c[0x0][0x248] ;  /* 0x00009200ffe37b82 */ /* 0x000e620000000800 */
[----:B------:R-:W2:Y:S04]  /*6f700*/  LDL.LU R237, [R1+0x6a8] ;  /* 0x0006a80001ed7983 */ /* 0x000ea80000300800 */
[----:B------:R-:W2:Y:S01]  /*6f710*/  LDL.LU R235, [R1+0x2a8] ;  /* 0x0002a80001eb7983 */ /* 0x000ea20000300800 */
[----:B------:R-:W-:Y:S02]  /*6f720*/  IMAD.WIDE R148, R6, 0x4, R4 ;  /* 0x0000000406947825 */ /* 0x000fe400078e0204 */
[----:B------:R-:W1:Y:S01]  /*6f730*/  LDC R101, c[0x0][0x248] ;  /* 0x00009200ff657b82 */ /* 0x000e620000000800 */
[----:B---3--:R3:W-:Y:S04]  /*6f740*/  @P0 STG.E desc[UR60][R102.64], R245 ;  /* 0x000000f566000986 */ /* 0x0087e8000c10193c */
[----:B------:R4:W-:Y:S01]  /*6f750*/  @P3 STG.E desc[UR60][R148.64], R246 ;  /* 0x000000f694003986 */ /* 0x0009e2000c10193c */
[----:B---3--:R-:W-:-:S03]  /*6f760*/  IMAD.WIDE R102, R0, 0x4, R2 ;  /* 0x0000000400667825 */ /* 0x008fc600078e0202 */
[----:B------:R-:W3:Y:S04]  /*6f770*/  LDL.LU R245, [R1+0xebc] ;  /* 0x000ebc0001f57983 */ /* 0x000ee80000300800 */
[----:B------:R4:W-:Y:S04]  /*6f780*/  @P4 STG.E desc[UR60][R102.64], R247 ;  /* 0x000000f766004986 */ /* 0x0009e8000c10193c */
[----:B----4-:R-:W4:Y:S04]  /*6f790*/  LDL.LU R246, [R1+0xaac] ;  /* 0x000aac0001f67983 */ /* 0x010f280000300800 */
[----:B------:R-:W4:Y:S01]  /*6f7a0*/  LDL.LU R247, [R1+0x6ac] ;  /* 0x0006ac0001f77983 */ /* 0x000f220000300800 */
[----:B------:R-:W-:Y:S01]  /*6f7b0*/  ISETP.GE.AND P3, PT, R10, R225, PT ;  /* 0x000000e10a00720c */ /* 0x000fe20003f66270 */
[----:B------:R-:W-:Y:S01]  /*6f7c0*/  VIADD R6, R7, 0x151 ;  /* 0x0000015107067836 */ /* 0x000fe20000000000 */
[----:B------:R-:W2:Y:S01]  /*6f7d0*/  LDC R225, c[0x0][0x22c] ;  /* 0x00008b00ffe17b82 */ /* 0x000ea20000000800 */
[----:B------:R-:W-:-:S02]  /*6f7e0*/  ISETP.LT.AND P1, PT, R11, R100, !P1 ;  /* 0x000000640b00720c */ /* 0x000fc40004f21270 */
[----:B------:R-:W-:Y:S02]  /*6f7f0*/  ISETP.LT.AND P5, PT, R9, R100, !P3 ;  /* 0x000000640900720c */ /* 0x000fe40005fa1270 */
[----:B------:R-:W-:Y:S01]  /*6f800*/  ISETP.GE.AND P0, PT, R6, R224, PT ;  /* 0x000000e00600720c */ /* 0x000fe20003f06270 */
[C---:B------:R-:W-:Y:S01]  /*6f810*/  IMAD.IADD R6, R0.reuse, 0x1, R151 ;  /* 0x0000000100067824 */ /* 0x040fe200078e0297 */
[-C--:B------:R-:W-:Y:S01]  /*6f820*/  ISETP.LT.AND P3, PT, R11, R100.reuse, !P3 ;  /* 0x000000640b00720c */ /* 0x080fe20005f61270 */
[----:B------:R-:W2:Y:S01]  /*6f830*/  LDC R224, c[0x0][0x248] ;  /* 0x00009200ffe07b82 */ /* 0x000ea20000000800 */
[-C--:B------:R-:W-:Y:S01]  /*6f840*/  ISETP.LT.AND P4, PT, R9, R100.reuse, !P0 ;  /* 0x000000640900720c */ /* 0x080fe20004781270 */
[----:B------:R-:W-:Y:S01]  /*6f850*/  IMAD.WIDE R102, R0, 0x4, R4 ;  /* 0x0000000400667825 */ /* 0x000fe200078e0204 */
[----:B------:R-:W-:-:S03]  /*6f860*/  ISETP.LT.AND P0, PT, R11, R100, !P0 ;  /* 0x000000640b00720c */ /* 0x000fc60004701270 */
[----:B------:R-:W-:-:S04]  /*6f870*/  IMAD.WIDE R148, R6, 0x4, R2 ;  /* 0x0000000406947825 */ /* 0x000fc800078e0202 */
[C---:B------:R-:W-:Y:S02]  /*6f880*/  IMAD.IADD R0, R6.reuse, 0x1, R150 ;  /* 0x0000000106007824 */ /* 0x040fe400078e0296 */
[----:B------:R-:W-:-:S04]  /*6f890*/  IMAD.WIDE R150, R6, 0x4, R4 ;  /* 0x0000000406967825 */ /* 0x000fc800078e0204 */
[C---:B-1----:R-:W-:Y:S02]  /*6f8a0*/  IMAD.IADD R6, R0.reuse, 0x1, R101 ;  /* 0x0000000100067824 */ /* 0x042fe400078e0265 */
[C---:B------:R-:W-:Y:S02]  /*6f8b0*/  VIADD R101, R7.reuse, 0x154 ;  /* 0x0000015407657836 */ /* 0x040fe40000000000 */
[----:B------:R-:W-:Y:S01]  /*6f8c0*/  VIADD R10, R7, 0x153 ;  /* 0x00000153070a7836 */ /* 0x000fe20000000000 */
[----:B--2---:R1:W-:Y:S04]  /*6f8d0*/  @P1 STG.E desc[UR60][R102.64], R252 ;  /* 0x000000fc66001986 */ /* 0x0043e8000c10193c */
[----:B------:R2:W-:Y:S04]  /*6f8e0*/  @P5 STG.E desc[UR60][R148.64], R240 ;  /* 0x000000f094005986 */ /* 0x0005e8000c10193c */
[----:B------:R2:W-:Y:S01]  /*6f8f0*/  @P3 STG.E desc[UR60][R150.64], R236 ;  /* 0x000000ec96003986 */ /* 0x0005e2000c10193c */
[----:B-1----:R-:W-:-:S03]  /*6f900*/  IMAD.WIDE R102, R0, 0x4, R2 ;  /* 0x0000000400667825 */ /* 0x002fc600078e0202 */
[----:B------:R-:W4:Y:S01]  /*6f910*/  LDL.LU R252, [R1+0x2ac] ;  /* 0x0002ac0001fc7983 */ /* 0x000f220000300800 */
[----:B--2---:R-:W-:Y:S01]  /*6f920*/  IMAD.WIDE R148, R0, 0x4, R4 ;  /* 0x0000000400947825 */ /* 0x004fe200078e0204 */
[----:B------:R-:W-:Y:S02]  /*6f930*/  IADD3 R0, R7, 0x152, RZ ;  /* 0x0000015207007810 */ /* 0x000fe40007ffe0ff */
[----:B------:R1:W-:Y:S02]  /*6f940*/  @P4 STG.E desc[UR60][R102.64], R241 ;  /* 0x000000f166004986 */ /* 0x0003e4000c10193c */
[----:B------:R-:W-:Y:S02]  /*6f950*/  ISETP.GE.AND P1, PT, R0, R229, PT ;  /* 0x000000e50000720c */ /* 0x000fe40003f26270 */
[----:B------:R2:W-:Y:S01]  /*6f960*/  @P0 STG.E desc[UR60][R148.64], R234 ;  /* 0x000000ea94000986 */ /* 0x0005e2000c10193c */
[----:B------:R-:W-:Y:S01]  /*6f970*/  ISETP.GE.AND P0, PT, R101, R225, PT ;  /* 0x000000e16500720c */ /* 0x000fe20003f06270 */
[----:B------:R-:W3:Y:S01]  /*6f980*/  LDC R229, c[0x0][0x22c] ;  /* 0x00008b00ffe57b82 */ /* 0x000ee20000000800 */
[----:B------:R-:W-:Y:S01]  /*6f990*/  ISETP.GE.AND P3, PT, R10, R228, PT ;  /* 0x000000e40a00720c */ /* 0x000fe20003f66270 */
[C---:B------:R-:W-:Y:S01]  /*6f9a0*/  IMAD.WIDE R150, R6.reuse, 0x4, R2 ;  /* 0x0000000406967825 */ /* 0x040fe200078e0202 */
[-C--:B------:R-:W-:Y:S01]  /*6f9b0*/  ISETP.LT.AND P4, PT, R9, R100.reuse, !P1 ;  /* 0x000000640900720c */ /* 0x080fe20004f81270 */
[----:B------:R-:W4:Y:S04]  /*6f9c0*/  LDL.LU R236, [R1+0xec0] ;  /* 0x000ec00001ec7983 */ /* 0x000f280000300800 */
[----:B------:R-:W3:Y:S01]  /*6f9d0*/  LDC R101, c[0x0][0x22c] ;  /* 0x00008b00ff657b82 */ /* 0x000ee20000000800 */
[-C--:B------:R-:W-:Y:S01]  /*6f9e0*/  ISETP.LT.AND P1, PT, R11, R100.reuse, !P1 ;  /* 0x000000640b00720c */ /* 0x080fe20004f21270 */
[----:B------:R-:W-:Y:S01]  /*6f9f0*/  IMAD.IADD R10, R6, 0x1, R224 ;  /* 0x00000001060a7824 */ /* 0x000fe200078e02e0 */
[-C--:B------:R-:W-:Y:S01]  /*6fa00*/  ISETP.LT.AND P5, PT, R9, R100.reuse, !P3 ;  /* 0x000000640900720c */ /* 0x080fe20005fa1270 */
[----:B-1----:R-:W4:Y:S01]  /*6fa10*/  LDL.LU R241, [R1+0xab0] ;  /* 0x000ab00001f17983 */ /* 0x002f220000300800 */
[----:B------:R-:W-:-:S03]  /*6fa20*/  ISETP.LT.AND P3, PT, R11, R100, !P3 ;  /* 0x000000640b00720c */ /* 0x000fc60005f61270 */
[----:B------:R-:W1:Y:S01]  /*6fa30*/  LDC R228, c[0x0][0x248] ;  /* 0x00009200ffe47b82 */ /* 0x000e620000000800 */
[----:B------:R-:W-:Y:S01]  /*6fa40*/  ISETP.LT.AND P6, PT, R9, R100, !P0 ;  /* 0x000000640900720c */ /* 0x000fe200047c1270 */
[----:B------:R-:W-:Y:S01]  /*6fa50*/  IMAD.WIDE R224, R6, 0x4, R4 ;  /* 0x0000000406e07825 */ /* 0x000fe200078e0204 */
[C---:B------:R-:W-:Y:S01]  /*6fa60*/  IADD3 R0, R10.reuse, R227, RZ ;  /* 0x000000e30a007210 */ /* 0x040fe20007ffe0ff */
[----:B------:R2:W-:Y:S02]  /*6fa70*/  @P4 STG.E desc[UR60][R150.64], R238 ;  /* 0x000000ee96004986 */ /* 0x0005e4000c10193c */
[----:B--2---:R-:W-:-:S04]  /*6fa80*/  IMAD.WIDE R148, R10, 0x4, R2 ;  /* 0x000000040a947825 */ /* 0x004fc800078e0202 */
[----:B------:R-:W-:Y:S01]  /*6fa90*/  IMAD.WIDE R102, R10, 0x4, R4 ;  /* 0x000000040a667825 */ /* 0x000fe200078e0204 */
[----:B------:R2:W-:Y:S01]  /*6faa0*/  @P1 STG.E desc[UR60][R224.64], R239 ;  /* 0x000000efe0001986 */ /* 0x0005e2000c10193c */
[----:B------:R-:W4:Y:S02]  /*6fab0*/  LDC R227, c[0x0][0x22c] ;  /* 0x00008b00ffe37b82 */ /* 0x000f240000000800 */
[----:B------:R-:W-:Y:S01]  /*6fac0*/  VIADD R6, R7, 0x155 ;  /* 0x0000015507067836 */ /* 0x000fe20000000000 */
[----:B------:R-:W4:Y:S01]  /*6fad0*/  LDL.LU R234, [R1+0x6b0] ;  /* 0x0006b00001ea7983 */ /* 0x000f220000300800 */
[----:B------:R-:W-:-:S03]  /*6fae0*/  IMAD.WIDE R150, R0, 0x4, R2 ;  /* 0x0000000400967825 */ /* 0x000fc600078e0202 */
[----:B------:R-:W-:Y:S04]  /*6faf0*/  @P5 STG.E desc[UR60][R148.64], R244 ;  /* 0x000000f494005986 */ /* 0x000fe8000c10193c */
[----:B------:R3:W-:Y:S01]  /*6fb00*/  @P3 STG.E desc[UR60][R102.64], R242 ;  /* 0x000000f266003986 */ /* 0x0007e2000c10193c */
[----:B------:R-:W-:Y:S01]  /*6fb10*/  ISETP.LT.AND P3, PT, R11, R100, !P0 ;  /* 0x000000640b00720c */ /* 0x000fe20004761270 */
[C---:B------:R-:W-:Y:S01]  /*6fb20*/  VIADD R10, R7.reuse, 0x157 ;  /* 0x00000157070a7836 */ /* 0x040fe20000000000 */
[----:B--2---:R-:W2:Y:S01]  /*6fb30*/  LDC R225, c[0x0][0x22c] ;  /* 0x00008b00ffe17b82 */ /* 0x004ea20000000800 */
[----:B------:R1:W-:Y:S01]  /*6fb40*/  @P6 STG.E desc[UR60][R150.64], R243 ;  /* 0x000000f396006986 */ /* 0x0003e2000c10193c */
[----:B---3--:R-:W-:Y:S01]  /*6fb50*/  ISETP.GE.AND P0, PT, R6, R101, PT ;  /* 0x000000650600720c */ /* 0x008fe20003f06270 */
[----:B------:R-:W-:-:S02]  /*6fb60*/  VIADD R101, R7, 0x156 ;  /* 0x0000015607657836 */ /* 0x000fc40000000000 */
[----:B------:R-:W3:Y:S01]  /*6fb70*/  LDL.LU R238, [R1+0x2b0] ;  /* 0x0002b00001ee7983 */ /* 0x000ee20000300800 */
[-C--:B------:R-:W-:Y:S02]  /*6fb80*/  ISETP.LT.AND P4, PT, R9, R100.reuse, !P0 ;  /* 0x000000640900720c */ /* 0x080fe40004781270 */
[----:B------:R-:W2:Y:S01]  /*6fb90*/  LDC R224, c[0x0][0x22c] ;  /* 0x00008b00ffe07b82 */ /* 0x000ea20000000800 */
[----:B------:R-:W-:Y:S01]  /*6fba0*/  ISETP.LT.AND P0, PT, R11, R100, !P0 ;  /* 0x000000640b00720c */ /* 0x000fe20004701270 */
[----:B------:R-:W-:-:S06]  /*6fbb0*/  IMAD.WIDE R102, R0, 0x4, R4 ;  /* 0x0000000400667825 */ /* 0x000fcc00078e0204 */
[----:B-1----:R-:W1:Y:S01]  /*6fbc0*/  LDC R150, c[0x0][0x248] ;  /* 0x00009200ff967b82 */ /* 0x002e620000000800 */
        /* <DEDUP_REMOVED lines=8> */
[----:B------:R-:W4:Y:S01]  /*6fc50*/  LDC R101, c[0x0][0x248] ;  /* 0x00009200ff657b82 */ /* 0x000f220000000800 */
[----:B------:R-:W3:Y:S01]  /*6fc60*/  LDL.LU R244, [R1+0xab4] ;  /* 0x000ab40001f47983 */ /* 0x000ee20000300800 */
[----:B--2---:R-:W-:Y:S01]  /*6fc70*/  IMAD.WIDE R102, R6, 0x4, R2 ;  /* 0x0000000406667825 */ /* 0x004fe200078e0202 */
[----:B------:R-:W-:-:S02]  /*6fc80*/  ISETP.LT.AND P1, PT, R11, R100, !P1 ;  /* 0x000000640b00720c */ /* 0x000fc40004f21270 */
[----:B------:R-:W2:Y:S03]  /*6fc90*/  LDL.LU R242, [R1+0x6b4] ;  /* 0x0006b40001f27983 */ /* 0x000ea60000300800 */
[----:B------:R-:W4:Y:S01]  /*6fca0*/  LDC R151, c[0x0][0x248] ;  /* 0x00009200ff977b82 */ /* 0x000f220000000800 */
[----:B------:R1:W-:Y:S04]  /*6fcb0*/  @P4 STG.E desc[UR60][R102.64], R237 ;  /* 0x000000ed66004986 */ /* 0x0003e8000c10193c */
[----:B------:R1:W-:Y:S01]  /*6fcc0*/  @P0 STG.E desc[UR60][R148.64], R235 ;  /* 0x000000eb94000986 */ /* 0x0003e2000c10193c */
[----:B------:R-:W-:Y:S01]  /*6fcd0*/  ISETP.LT.AND P0, PT, R9, R100, !P3 ;  /* 0x000000640900720c */ /* 0x000fe20005f01270 */
[C---:B-1----:R-:W-:Y:S01]  /*6fce0*/  IMAD.IADD R6, R0.reuse, 0x1, R150 ;  /* 0x0000000100067824 */ /* 0x042fe200078e0296 */
[----:B------:R-:W1:Y:S01]  /*6fcf0*/  LDC R229, c[0x0][0x22c] ;  /* 0x00008b00ffe57b82 */ /* 0x000e620000000800 */
[----:B------:R-:W2:Y:S01]  /*6fd00*/  LDL.LU R243, [R1+0x2b4] ;  /* 0x0002b40001f37983 */ /* 0x000ea20000300800 */
[----:B------:R-:W-:-:S03]  /*6fd10*/  IMAD.WIDE R102, R0, 0x4, R2 ;  /* 0x0000000400667825 */ /* 0x000fc600078e0202 */
[----:B------:R-:W2:Y:S03]  /*6fd20*/  LDL.LU R233, [R1+0xec8] ;  /* 0x000ec80001e97983 */ /* 0x000ea60000300800 */
[----:B------:R-:W1:Y:S01]  /*6fd30*/  LDC R228, c[0x0][0x22c] ;  /* 0x00008b00ffe47b82 */ /* 0x000e620000000800 */
[----:B------:R-:W-:Y:S01]  /*6fd40*/  IMAD.WIDE R148, R0, 0x4, R4 ;  /* 0x0000000400947825 */ /* 0x000fe200078e0204 */
[----:B------:R4:W-:Y:S04]  /*6fd50*/  @P5 STG.E desc[UR60][R102.64], R245 ;  /* 0x000000f566005986 */ /* 0x0009e8000c10193c */
[----:B----4-:R-:W-:Y:S01]  /*6fd60*/  @P1 STG.E desc[UR60][R148.64], R246 ;  /* 0x000000f694001986 */ /* 0x010fe2000c10193c */
[----:B------:R-:W-:Y:S01]  /*6fd70*/  ISETP.LT.AND P3, PT, R11, R100, !P3 ;  /* 0x000000640b00720c */ /* 0x000fe20005f61270 */
[----:B------:R-:W4:Y:S02]  /*6fd80*/  LDC R150, c[0x0][0x248] ;  /* 0x00009200ff967b82 */ /* 0x000f240000000800 */
[----:B------:R-:W2:Y:S01]  /*6fd90*/  LDL.LU R237, [R1+0xab8] ;  /* 0x000ab80001ed7983 */ /* 0x000ea20000300800 */
[----:B------:R-:W-:-:S05]  /*6fda0*/  IMAD.WIDE R102, R6, 0x4, R2 ;  /* 0x0000000406667825 */ /* 0x000fca00078e0202 */
[----:B------:R-:W2:Y:S01]  /*6fdb0*/  LDC R231, c[0x0][0x248] ;  /* 0x00009200ffe77b82 */ /* 0x000ea20000000800 */
[----:B------:R1:W-:Y:S01]  /*6fdc0*/  @P0 STG.E desc[UR60][R102.64], R247 ;  /* 0x000000f766000986 */ /* 0x0003e2000c10193c */
[----:B------:R-:W-:-:S06]  /*6fdd0*/  VIADD R10, R7, 0x159 ;  /* 0x00000159070a7836 */ /* 0x000fcc0000000000 */
[----:B------:R-:W2:Y:S01]  /*6fde0*/  LDC R230, c[0x0][0x22c] ;  /* 0x00008b00ffe67b82 */ /* 0x000ea20000000800 */
[----:B-1----:R-:W2:Y:S01]  /*6fdf0*/  LDL.LU R247, [R1+0x6b8] ;  /* 0x0006b80001f77983 */ /* 0x002ea20000300800 */
[----:B------:R-:W-:Y:S02]  /*6fe00*/  VIADD R0, R7, 0x158 ;  /* 0x0000015807007836 */ /* 0x000fe40000000000 */
[----:B------:R-:W-:Y:S01]  /*6fe10*/  IMAD.WIDE R148, R6, 0x4, R4 ;  /* 0x0000000406947825 */ /* 0x000fe200078e0204 */
[----:B------:R-:W2:Y:S04]  /*6fe20*/  LDL.LU R235, [R1+0x2b8] ;  /* 0x0002b80001eb7983 */ /* 0x000ea80000300800 */
[----:B------:R-:W2:Y:S04]  /*6fe30*/  LDL.LU R245, [R1+0xecc] ;  /* 0x000ecc0001f57983 */ /* 0x000ea80000300800 */
[----:B------:R-:W2:Y:S01]  /*6fe40*/  LDL.LU R246, [R1+0xabc] ;  /* 0x000abc0001f67983 */ /* 0x000ea20000300800 */
[----:B------:R-:W-:-:S02]  /*6fe50*/  ISETP.GE.AND P1, PT, R0, R227, PT ;  /* 0x000000e30000720c */ /* 0x000fc40003f26270 */
[----:B------:R-:W-:Y:S01]  /*6fe60*/  IADD3 R0, R6, R101, RZ ;  /* 0x0000006506007210 */ /* 0x000fe20007ffe0ff */
[----:B------:R-:W1:Y:S08]  /*6fe70*/  LDC R227, c[0x0][0x248] ;  /* 0x00009200ffe37b82 */ /* 0x000e700000000800 */
[----:B------:R-:W1:Y:S01]  /*6fe80*/  LDC R101, c[0x0][0x248] ;  /* 0x00009200ff657b82 */ /* 0x000e620000000800 */
[-C--:B------:R-:W-:Y:S01]  /*6fe90*/  ISETP.LT.AND P4, PT, R9, R100.reuse, !P1 ;  /* 0x000000640900720c */ /* 0x080fe20004f81270 */
[----:B------:R-:W-:Y:S01]  /*6fea0*/  VIADD R6, R7, 0x15a ;  /* 0x0000015a07067836 */ /* 0x000fe20000000000 */
[----:B------:R-:W-:Y:S01]  /*6feb0*/  ISETP.LT.AND P1, PT, R11, R100, !P1 ;  /* 0x000000640b00720c */ /* 0x000fe20004f21270 */
[----:B------:R-:W-:-:S03]  /*6fec0*/  IMAD.WIDE R102, R0, 0x4, R2 ;  /* 0x0000000400667825 */ /* 0x000fc600078e0202 */
[----:B------:R-:W-:Y:S01]  /*6fed0*/  ISETP.GE.AND P0, PT, R6, R224, PT ;  /* 0x000000e00600720c */ /* 0x000fe20003f06270 */
[----:B------:R-:W-:Y:S01]  /*6fee0*/  IMAD.IADD R6, R0, 0x1, R151 ;  /* 0x0000000100067824 */ /* 0x000fe200078e0297 */
[----:B------:R-:W3:Y:S01]  /*6fef0*/  LDC R224, c[0x0][0x248] ;  /* 0x00009200ffe07b82 */ /* 0x000ee20000000800 */
[----:B------:R1:W-:Y:S01]  /*6ff00*/  @P3 STG.E desc[UR60][R148.64], R252 ;  /* 0x000000fc94003986 */ /* 0x0003e2000c10193c */
[----:B------:R-:W-:-:S06]  /*6ff10*/  ISETP.GE.AND P3, PT, R10, R225, PT ;  /* 0x000000e10a00720c */ /* 0x000fcc0003f66270 */
[----:B------:R-:W3:Y:S01]  /*6ff20*/  LDC R225, c[0x0][0x22c] ;  /* 0x00008b00ffe17b82 */ /* 0x000ee20000000800 */
[-C--:B------:R-:W-:Y:S02]  /*6ff30*/  ISETP.LT.AND P5, PT, R9, R100.reuse, !P3 ;  /* 0x000000640900720c */ /* 0x080fe40005fa1270 */
[-C--:B------:R-:W-:Y:S01]  /*6ff40*/  ISETP.LT.AND P3, PT, R11, R100.reuse, !P3 ;  /* 0x000000640b00720c */ /* 0x080fe20005f61270 */
[----:B-1----:R-:W-:Y:S01]  /*6ff50*/  IMAD.WIDE R148, R6, 0x4, R2 ;  /* 0x0000000406947825 */ /* 0x002fe200078e0202 */
[----:B------:R-:W2:Y:S04]  /*6ff60*/  LDL.LU R252, [R1+0x2bc] ;  /* 0x0002bc0001fc7983 */ /* 0x000ea80000300800 */
[----:B------:R1:W-:Y:S01]  /*6ff70*/  @P4 STG.E desc[UR60][R102.64], R236 ;  /* 0x000000ec66004986 */ /* 0x0003e2000c10193c */
[----:B------:R-:W-:-:S02]  /*6ff80*/  ISETP.LT.AND P4, PT, R9, R100, !P0 ;  /* 0x000000640900720c */ /* 0x000fc40004781270 */
[----:B------:R-:W-:Y:S01]  /*6ff90*/  ISETP.LT.AND P0, PT, R11, R100, !P0 ;  /* 0x000000640b00720c */ /* 0x000fe20004701270 */
[----:B-1----:R-:W-:Y:S01]  /*6ffa0*/  IMAD.WIDE R102, R0, 0x4, R4 ;  /* 0x0000000400667825 */ /* 0x002fe200078e0204 */
[----:B----4-:R-:W-:-:S03]  /*6ffb0*/  IADD3 R0, R6, R150, RZ ;  /* 0x0000009606007210 */ /* 0x010fc60007ffe0ff */
[----:B------:R-:W-:Y:S01]  /*6ffc0*/  IMAD.WIDE R150, R6, 0x4, R4 ;  /* 0x0000000406967825 */ /* 0x000fe200078e0204 */
[----:B------:R1:W-:Y:S03]  /*6ffd0*/  @P1 STG.E desc[UR60][R102.64], R241 ;  /* 0x000000f166001986 */ /* 0x0003e6000c10193c */
[C---:B------:R-:W-:Y:S02]  /*6ffe0*/  IMAD.IADD R6, R0.reuse, 0x1, R101 ;  /* 0x0000000100067824 */ /* 0x040fe400078e0265 */
[C---:B------:R-:W-:Y:S01]  /*6fff0*/  VIADD R10, R7.reuse, 0x15c ;  /* 0x0000015c070a7836 */ /* 0x040fe20000000000 */
[----:B------:R4:W-:Y:S01]  /*70000*/  @P5 STG.E desc[UR60][R148.64], R234 ;  /* 0x000000ea94005986 */ /* 0x0009e2000c10193c */
[----:B-1----:R-:W-:Y:S01]  /*70010*/  IMAD.WIDE R102, R0, 0x4, R2 ;  /* 0x0000000400667825 */ /* 0x002fe200078e0202 */
[----:B------:R-:W-:-:S03]  /*70020*/  IADD3 R101, R7, 0x15d, RZ ;  /* 0x0000015d07657810 */ /* 0x000fc60007ffe0ff */
[----:B----4-:R-:W-:-:S04]  /*70030*/  IMAD.WIDE R148, R0, 0x4, R4 ;  /* 0x0000000400947825 */ /* 0x010fc800078e0204 */
[----:B------:R-:W-:Y:S01]  /*70040*/  VIADD R0, R7, 0x15b ;  /* 0x0000015b07007836 */ /* 0x000fe20000000000 */
[----:B---3--:R1:W-:Y:S04]  /*70050*/  @P3 STG.E desc[UR60][R150.64], R238 ;  /* 0x000000ee96003986 */ /* 0x0083e8000c10193c */
[----:B------:R-:W-:Y:S02]  /*70060*/  ISETP.GE.AND P1, PT, R0, R229, PT ;  /* 0x000000e50000720c */ /* 0x000fe40003f26270 */
[----:B------:R-:W-:Y:S01]  /*70070*/  ISETP.GE.AND P3, PT, R10, R228, PT ;  /* 0x000000e40a00720c */ /* 0x000fe20003f66270 */
[----:B------:R-:W-:Y:S01]  /*70080*/  IMAD.IADD R10, R6, 0x1, R224 ;  /* 0x00000001060a7824 */ /* 0x000fe200078e02e0 */
[----:B------:R-:W3:Y:S08]  /*70090*/  LDC R228, c[0x0][0x248] ;  /* 0x00009200ffe47b82 */ /* 0x000ef00000000800 */
[----:B------:R-:W4:Y:S01]  /*700a0*/  LDC R229, c[0x0][0x22c] ;  /* 0x00008b00ffe57b82 */ /* 0x000f220000000800 */
[----:B------:R-:W-:-:S02]  /*700b0*/  ISETP.LT.AND P5, PT, R9, R100, !P3 ;  /* 0x000000640900720c */ /* 0x000fc40005fa1270 */
[-C--:B------:R-:W-:Y:S01]  /*700c0*/  ISETP.LT.AND P3, PT, R11, R100.reuse, !P3 ;  /* 0x000000640b00720c */ /* 0x080fe20005f61270 */
[----:B------:R2:W-:Y:S01]  /*700d0*/  @P4 STG.E desc[UR60][R102.64], R239 ;  /* 0x000000ef66004986 */ /* 0x0005e2000c10193c */
[-C--:B------:R-:W-:Y:S02]  /*700e0*/  ISETP.LT.AND P4, PT, R9, R100.reuse, !P1 ;  /* 0x000000640900720c */ /* 0x080fe40004f81270 */
[----:B------:R-:W-:Y:S01]  /*700f0*/  ISETP.LT.AND P1, PT, R11, R100, !P1 ;  /* 0x000000640b00720c */ /* 0x000fe20004f21270 */
[----:B------:R2:W-:Y:S01]  /*70100*/  @P0 STG.E desc[UR60][R148.64], R244 ;  /* 0x000000f494000986 */ /* 0x0005e2000c10193c */
[----:B------:R-:W-:Y:S01]  /*70110*/  ISETP.GE.AND P0, PT, R101, R225, PT ;  /* 0x000000e16500720c */ /* 0x000fe20003f06270 */
[----:B-1----:R-:W-:-:S04]  /*70120*/  IMAD.WIDE R150, R6, 0x4, R2 ;  /* 0x0000000406967825 */ /* 0x002fc800078e0202 */
[----:B------:R-:W-:Y:S01]  /*70130*/  IMAD.IADD R0, R10, 0x1, R227 ;  /* 0x000000010a007824 */ /* 0x000fe200078e02e3 */
[----:B------:R-:W1:Y:S01]  /*70140*/  LDC R101, c[0x0][0x22c] ;  /* 0x00008b00ff657b82 */ /* 0x000e620000000800 */
[----:B------:R-:W-:Y:S01]  /*70150*/  ISETP.LT.AND P6, PT, R9, R100, !P0 ;  /* 0x000000640900720c */ /* 0x000fe200047c1270 */
[----:B------:R-:W-:-:S04]  /*70160*/  IMAD.WIDE R224, R6, 0x4, R4 ;  /* 0x0000000406e07825 */ /* 0x000fc800078e0204 */
[C---:B--2---:R-:W-:Y:S01]  /*70170*/  IMAD.WIDE R102, R10.reuse, 0x4, R4 ;  /* 0x000000040a667825 */ /* 0x044fe200078e0204 */
[----:B------:R2:W-:Y:S01]  /*70180*/  @P4 STG.E desc[UR60][R150.64], R242 ;  /* 0x000000f296004986 */ /* 0x0005e2000c10193c */
[----:B------:R-:W4:Y:S02]  /*70190*/  LDC R227, c[0x0][0x22c] ;  /* 0x00008b00ffe37b82 */ /* 0x000f240000000800 */
[--C-:B------:R-:W-:Y:S01]  /*701a0*/  IMAD.WIDE R148, R10, 0x4, R2.reuse ;  /* 0x000000040a947825 */ /* 0x100fe200078e0202 */
[----:B------:R3:W-:Y:S03]  /*701b0*/  @P1 STG.E desc[UR60][R224.64], R243 ;  /* 0x000000f3e0001986 */ /* 0x0007e6000c10193c */
[C---:B--2---:R-:W-:Y:S01]  /*701c0*/  IMAD.WIDE R150, R0.reuse, 0x4, R2 ;  /* 0x0000000400967825 */ /* 0x044fe200078e0202 */
[----:B------:R-:W-:Y:S03]  /*701d0*/  @P5 STG.E desc[UR60][R148.64], R233 ;  /* 0x000000e994005986 */ /* 0x000fe6000c10193c */
[C---:B------:R-:W-:Y:S01]  /*701e0*/  VIADD R6, R7.reuse, 0x15e ;  /* 0x0000015e07067836 */ /* 0x040fe20000000000 */
[----:B------:R-:W-:Y:S01]  /*701f0*/  IADD3 R10, R7, 0x160, RZ ;  /* 0x00000160070a7810 */ /* 0x000fe20007ffe0ff */
[----:B---3--:R-:W2:Y:S08]  /*70200*/  LDC R225, c[0x0][0x22c] ;  /* 0x00008b00ffe17b82 */ /* 0x008eb00000000800 */
[----:B------:R-:W3:Y:S01]  /*70210*/  LDC R224, c[0x0][0x22c] ;  /* 0x00008b00ffe07b82 */ /* 0x000ee20000000800 */
[----:B------:R-:W-:Y:S04]  /*70220*/  @P3 STG.E desc[UR60][R102.64], R237 ;  /* 0x000000ed66003986 */ /* 0x000fe8000c10193c */
[----:B------:R1:W-:Y:S04]  /*70230*/  @P6 STG.E desc[UR60][R150.64], R247 ;  /* 0x000000f796006986 */ /* 0x0003e8000c10193c */
[----:B-1----:R-:W3:Y:S04]  /*70240*/  LDL.LU R247, [R1+0x6bc] ;  /* 0x0006bc0001f77983 */ /* 0x002ee80000300800 */
        /* <DEDUP_REMOVED lines=8> */
[-C--:B------:R-:W-:Y:S01]  /*702d0*/  ISETP.LT.AND P3, PT, R11, R100.reuse, !P0 ;  /* 0x000000640b00720c */ /* 0x080fe20004761270 */
[----:B------:R-:W-:Y:S01]  /*702e0*/  IMAD.WIDE R102, R0, 0x4, R4 ;  /* 0x0000000400667825 */ /* 0x000fe200078e0204 */
[----:B------:R-:W-:Y:S01]  /*702f0*/  ISETP.GE.AND P0, PT, R6, R101, PT ;  /* 0x000000650600720c */ /* 0x000fe20003f06270 */
[----:B------:R-:W2:Y:S04]  /*70300*/  LDL.LU R243, [R1+0xed8] ;  /* 0x000ed80001f37983 */ /* 0x000ea80000300800 */
[----:B------:R-:W2:Y:S04]  /*70310*/  LDL.LU R233, [R1+0xac8] ;  /* 0x000ac80001e97983 */ /* 0x000ea80000300800 */
[----:B------:R-:W2:Y:S01]  /*70320*/  LDL.LU R237, [R1+0x6c8] ;  /* 0x0006c80001ed7983 */ /* 0x000ea20000300800 */
[----:B------:R-:W-:-:S02]  /*70330*/  ISETP.LT.AND P4, PT, R9, R100, !P0 ;  /* 0x000000640900720c */ /* 0x000fc40004781270 */
[----:B------:R-:W-:Y:S01]  /*70340*/  ISETP.LT.AND P0, PT, R11, R100, !P0 ;  /* 0x000000640b00720c */ /* 0x000fe20004701270 */
[----:B------:R-:W-:Y:S01]  /*70350*/  IMAD.IADD R6, R0, 0x1, R228 ;  /* 0x0000000100067824 */ /* 0x000fe200078e02e4 */
[----:B------:R-:W1:Y:S08]  /*70360*/  LDC R150, c[0x0][0x248] ;  /* 0x00009200ff967b82 */ /* 0x000e700000000800 */
[----:B------:R-:W2:Y:S01]  /*70370*/  LDC R151, c[0x0][0x248] ;  /* 0x00009200ff977b82 */ /* 0x000ea20000000800 */
[----:B------:R4:W-:Y:S01]  /*70380*/  @P3 STG.E desc[UR60][R102.64], R235 ;  /* 0x000000eb66003986 */ /* 0x0009e2000c10193c */
[----:B------:R-:W-:-:S02]  /*70390*/  VIADD R101, R7, 0x15f ;  /* 0x0000015f07657836 */ /* 0x000fc40000000000 */
[----:B------:R-:W-:-:S04]  /*703a0*/  IMAD.WIDE R148, R6, 0x4, R4 ;  /* 0x0000000406947825 */ /* 0x000fc800078e0204 */
[----:B------:R-:W2:Y:S01]  /*703b0*/  LDC R228, c[0x0][0x22c] ;  /* 0x00008b00ffe47b82 */ /* 0x000ea20000000800 */
[----:B----4-:R-:W4:Y:S01]  /*703c0*/  LDL.LU R235, [R1+0x2c8] ;  /* 0x0002c80001eb7983 */ /* 0x010f220000300800 */
[----:B------:R-:W-:Y:S01]  /*703d0*/  IMAD.WIDE R102, R6, 0x4, R2 ;  /* 0x0000000406667825 */ /* 0x000fe200078e0202 */
[----:B------:R-:W-:-:S03]  /*703e0*/  ISETP.GE.AND P1, PT, R101, R229, PT ;  /* 0x000000e56500720c */ /* 0x000fc60003f26270 */
[----:B------:R-:W-:Y:S02]  /*703f0*/  IMAD.IADD R0, R6, 0x1, R231 ;  /* 0x0000000106007824 */ /* 0x000fe400078e02e7 */
[----:B------:R-:W3:Y:S01]  /*70400*/  LDC R101, c[0x0][0x248] ;  /* 0x00009200ff657b82 */ /* 0x000ee20000000800 */
[----:B------:R-:W-:Y:S01]  /*70410*/  ISETP.GE.AND P3, PT, R10, R230, PT ;  /* 0x000000e60a00720c */ /* 0x000fe20003f66270 */
[----:B------:R1:W-:Y:S01]  /*70420*/  @P4 STG.E desc[UR60][R102.64], R245 ;  /* 0x000000f566004986 */ /* 0x0003e2000c10193c */
[----:B------:R-:W-:-:S03]  /*70430*/  ISETP.LT.AND P5, PT, R9, R100, !P1 ;  /* 0x000000640900720c */ /* 0x000fc60004fa1270 */
[----:B------:R1:W-:Y:S01]  /*70440*/  @P0 STG.E desc[UR60][R148.64], R246 ;  /* 0x000000f694000986 */ /* 0x0003e2000c10193c */
[----:B------:R-:W-:Y:S02]  /*70450*/  ISETP.LT.AND P1, PT, R11, R100, !P1 ;  /* 0x000000640b00720c */ /* 0x000fe40004f21270 */
[C---:B-1----:R-:W-:Y:S02]  /*70460*/  IADD3 R6, R0.reuse, R150, RZ ;  /* 0x0000009600067210 */ /* 0x042fe40007ffe0ff */
[----:B------:R-:W-:Y:S01]  /*70470*/  IADD3 R10, R7, 0x162, RZ ;  /* 0x00000162070a7810 */ /* 0x000fe20007ffe0ff */
[----:B------:R-:W1:Y:S08]  /*70480*/  LDC R229, c[0x0][0x22c] ;  /* 0x00008b00ffe57b82 */ /* 0x000e700000000800 */
[----:B------:R-:W4:Y:S08]  /*70490*/  LDC R231, c[0x0][0x248] ;  /* 0x00009200ffe77b82 */ /* 0x000f300000000800 */
[----:B------:R-:W4:Y:S01]  /*704a0*/  LDC R230, c[0x0][0x22c] ;  /* 0x00008b00ffe67b82 */ /* 0x000f220000000800 */
[----:B------:R-:W4:Y:S04]  /*704b0*/  LDL.LU R245, [R1+0xedc] ;  /* 0x000edc0001f57983 */ /* 0x000f280000300800 */
[----:B------:R-:W4:Y:S01]  /*704c0*/  LDL.LU R246, [R1+0xacc] ;  /* 0x000acc0001f67983 */ /* 0x000f220000300800 */
[----:B------:R-:W-:-:S04]  /*704d0*/  IMAD.WIDE R102, R0, 0x4, R2 ;  /* 0x0000000400667825 */ /* 0x000fc800078e0202 */
[----:B------:R-:W-:-:S04]  /*704e0*/  IMAD.WIDE R148, R0, 0x4, R4 ;  /* 0x0000000400947825 */ /* 0x000fc800078e0204 */
[----:B------:R-:W-:Y:S01]  /*704f0*/  VIADD R0, R7, 0x161 ;  /* 0x0000016107007836 */ /* 0x000fe20000000000 */
[-C--:B------:R-:W-:Y:S02]  /*70500*/  ISETP.LT.AND P0, PT, R9, R100.reuse, !P3 ;  /* 0x000000640900720c */ /* 0x080fe40005f01270 */
[----:B------:R-:W-:Y:S01]  /*70510*/  ISETP.LT.AND P3, PT, R11, R100, !P3 ;  /* 0x000000640b00720c */ /* 0x000fe20005f61270 */
[----:B------:R-:W1:Y:S01]  /*70520*/  LDC R150, c[0x0][0x248] ;  /* 0x00009200ff967b82 */ /* 0x000e620000000800 */
[----:B---3--:R3:W-:Y:S04]  /*70530*/  @P5 STG.E desc[UR60][R102.64], R247 ;  /* 0x000000f766005986 */ /* 0x0087e8000c10193c */
[----:B------:R1:W-:Y:S04]  /*70540*/  @P1 STG.E desc[UR60][R148.64], R252 ;  /* 0x000000fc94001986 */ /* 0x0003e8000c10193c */
[----:B---3--:R-:W3:Y:S04]  /*70550*/  LDL.LU R247, [R1+0x6cc] ;  /* 0x0006cc0001f77983 */ /* 0x008ee80000300800 */
[----:B-1----:R-:W3:Y:S01]  /*70560*/  LDL.LU R252, [R1+0x2cc] ;  /* 0x0002cc0001fc7983 */ /* 0x002ee20000300800 */
[----:B------:R-:W-:Y:S01]  /*70570*/  ISETP.GE.AND P1, PT, R0, R227, PT ;  /* 0x000000e30000720c */ /* 0x000fe20003f26270 */
[----:B------:R-:W-:-:S04]  /*70580*/  IMAD.WIDE R102, R6, 0x4, R2 ;  /* 0x0000000406667825 */ /* 0x000fc800078e0202 */
[C---:B------:R-:W-:Y:S02]  /*70590*/  IMAD.IADD R0, R6.reuse, 0x1, R101 ;  /* 0x0000000106007824 */ /* 0x040fe400078e0265 */
[----:B------:R-:W-:Y:S01]  /*705a0*/  IMAD.WIDE R148, R6, 0x4, R4 ;  /* 0x0000000406947825 */ /* 0x000fe200078e0204 */
[-C--:B------:R-:W-:Y:S01]  /*705b0*/  ISETP.LT.AND P4, PT, R9, R100.reuse, !P1 ;  /* 0x000000640900720c */ /* 0x080fe20004f81270 */
[----:B------:R-:W1:Y:S01]  /*705c0*/  LDC R101, c[0x0][0x248] ;  /* 0x00009200ff657b82 */ /* 0x000e620000000800 */
[----:B--2---:R2:W-:Y:S04]  /*705d0*/  @P0 STG.E desc[UR60][R102.64], R240 ;  /* 0x000000f066000986 */ /* 0x0045e8000c10193c */
[----:B------:R2:W-:Y:S01]  /*705e0*/  @P3 STG.E desc[UR60][R148.64], R236 ;  /* 0x000000ec94003986 */ /* 0x0005e2000c10193c */
[----:B------:R-:W-:-:S02]  /*705f0*/  ISETP.LT.AND P1, PT, R11, R100, !P1 ;  /* 0x000000640b00720c */ /* 0x000fc40004f21270 */
[----:B------:R-:W-:Y:S01]  /*70600*/  ISETP.GE.AND P3, PT, R10, R225, PT ;  /* 0x000000e10a00720c */ /* 0x000fe20003f66270 */
[----:B------:R-:W-:Y:S01]  /*70610*/  VIADD R6, R7, 0x163 ;  /* 0x0000016307067836 */ /* 0x000fe20000000000 */
[----:B------:R-:W1:Y:S01]  /*70620*/  LDC R225, c[0x0][0x22c] ;  /* 0x00008b00ffe17b82 */ /* 0x000e620000000800 */
[----:B--2---:R-:W-:Y:S01]  /*70630*/  IMAD.WIDE R102, R0, 0x4, R2 ;  /* 0x0000000400667825 */ /* 0x004fe200078e0202 */
[----:B------:R-:W-:-:S06]  /*70640*/  ISETP.LT.AND P5, PT, R9, R100, !P3 ;  /* 0x000000640900720c */ /* 0x000fcc0005fa1270 */
[----:B------:R-:W2:Y:S01]  /*70650*/  LDC R227, c[0x0][0x248] ;  /* 0x00009200ffe37b82 */ /* 0x000ea20000000800 */
[----:B------:R-:W3:Y:S04]  /*70660*/  LDL.LU R240, [R1+0xee0] ;  /* 0x000ee00001f07983 */ /* 0x000ee80000300800 */
[----:B------:R-:W3:Y:S04]  /*70670*/  LDL.LU R236, [R1+0xad0] ;  /* 0x000ad00001ec7983 */ /* 0x000ee80000300800 */
[----:B------:R1:W-:Y:S01]  /*70680*/  @P4 STG.E desc[UR60][R102.64], R241 ;  /* 0x000000f166004986 */ /* 0x0003e2000c10193c */
[----:B------:R-:W-:Y:S01]  /*70690*/  ISETP.GE.AND P0, PT, R6, R224, PT ;  /* 0x000000e00600720c */ /* 0x000fe20003f06270 */
[----:B------:R-:W-:Y:S01]  /*706a0*/  IMAD.IADD R6, R0, 0x1, R151 ;  /* 0x0000000100067824 */ /* 0x000fe200078e0297 */
[----:B------:R-:W2:Y:S01]  /*706b0*/  LDC R224, c[0x0][0x248] ;  /* 0x00009200ffe07b82 */ /* 0x000ea20000000800 */
[----:B------:R-:W-:-:S02]  /*706c0*/  ISETP.LT.AND P3, PT, R11, R100, !P3 ;  /* 0x000000640b00720c */ /* 0x000fc40005f61270 */
[----:B------:R-:W-:Y:S01]  /*706d0*/  ISETP.LT.AND P4, PT, R9, R100, !P0 ;  /* 0x000000640900720c */ /* 0x000fe20004781270 */
[----:B------:R-:W-:-:S04]  /*706e0*/  IMAD.WIDE R148, R6, 0x4, R2 ;  /* 0x0000000406947825 */ /* 0x000fc800078e0202 */
[----:B-1----:R-:W-:Y:S01]  /*706f0*/  IMAD.WIDE R102, R0, 0x4, R4 ;  /* 0x0000000400667825 */ /* 0x002fe200078e0204 */
[----:B------:R-:W3:Y:S01]  /*70700*/  LDL.LU R241, [R1+0x6d0] ;  /* 0x0006d00001f17983 */ /* 0x000ee20000300800 */
[----:B------:R-:W-:Y:S02]  /*70710*/  ISETP.LT.AND P0, PT, R11, R100, !P0 ;  /* 0x000000640b00720c */ /* 0x000fe40004701270 */
[C---:B------:R-:W-:Y:S01]  /*70720*/  IMAD.IADD R0, R6.reuse, 0x1, R150 ;  /* 0x0000000106007824 */ /* 0x040fe200078e0296 */
[----:B------:R1:W-:Y:S01]  /*70730*/  @P1 STG.E desc[UR60][R102.64], R234 ;  /* 0x000000ea66001986 */ /* 0x0003e2000c10193c */
[----:B------:R-:W-:-:S03]  /*70740*/  IMAD.WIDE R150, R6, 0x4, R4 ;  /* 0x0000000406967825 */ /* 0x000fc600078e0204 */
[----:B------:R1:W-:Y:S01]  /*70750*/  @P5 STG.E desc[UR60][R148.64], R238 ;  /* 0x000000ee94005986 */ /* 0x0003e2000c10193c */
[C---:B------:R-:W-:Y:S02]  /*70760*/  IMAD.IADD R6, R0.reuse, 0x1, R101 ;  /* 0x0000000100067824 */ /* 0x040fe400078e0265 */
[----:B------:R-:W-:Y:S01]  /*70770*/  VIADD R10, R7, 0x165 ;  /* 0x00000165070a7836 */ /* 0x000fe20000000000 */
[----:B-1----:R-:W3:Y:S01]  /*70780*/  LDL.LU R234, [R1+0x2d0] ;  /* 0x0002d00001ea7983 */ /* 0x002ee20000300800 */
[----:B------:R-:W-:-:S04]  /*70790*/  IMAD.WIDE R102, R0, 0x4, R2 ;  /* 0x0000000400667825 */ /* 0x000fc800078e0202 */
[----:B------:R-:W-:Y:S01]  /*707a0*/  IMAD.WIDE R148, R0, 0x4, R4 ;  /* 0x0000000400947825 */ /* 0x000fe200078e0204 */
[C---:B------:R-:W-:Y:S01]  /*707b0*/  IADD3 R0, R7.reuse, 0x164, RZ ;  /* 0x0000016407007810 */ /* 0x040fe20007ffe0ff */
[----:B------:R-:W3:Y:S02]  /*707c0*/  LDL.LU R238, [R1+0xee4] ;  /* 0x000ee40001ee7983 */ /* 0x000ee40000300800 */
[----:B------:R-:W-:Y:S02]  /*707d0*/  VIADD R101, R7, 0x166 ;  /* 0x0000016607657836 */ /* 0x000fe40000000000 */
[----:B------:R1:W-:Y:S01]  /*707e0*/  @P3 STG.E desc[UR60][R150.64], R239 ;  /* 0x000000ef96003986 */ /* 0x0003e2000c10193c */
[----:B------:R-:W-:Y:S02]  /*707f0*/  ISETP.GE.AND P1, PT, R0, R229, PT ;  /* 0x000000e50000720c */ /* 0x000fe40003f26270 */
[----:B------:R-:W-:Y:S01]  /*70800*/  ISETP.GE.AND P3, PT, R10, R228, PT ;  /* 0x000000e40a00720c */ /* 0x000fe20003f66270 */
[----:B------:R2:W-:Y:S04]  /*70810*/  @P4 STG.E desc[UR60][R102.64], R244 ;  /* 0x000000f466004986 */ /* 0x0005e8000c10193c */
[----:B------:R4:W-:Y:S01]  /*70820*/  @P0 STG.E desc[UR60][R148.64], R242 ;  /* 0x000000f294000986 */ /* 0x0009e2000c10193c */
[----:B------:R-:W-:-:S02]  /*70830*/  ISETP.LT.AND P4, PT, R9, R100, !P1 ;  /* 0x000000640900720c */ /* 0x000fc40004f81270 */
[----:B------:R-:W-:Y:S02]  /*70840*/  ISETP.GE.AND P0, PT, R101, R225, PT ;  /* 0x000000e16500720c */ /* 0x000fe40003f06270 */
[-C--:B------:R-:W-:Y:S01]  /*70850*/  ISETP.LT.AND P1, PT, R11, R100.reuse, !P1 ;  /* 0x000000640b00720c */ /* 0x080fe20004f21270 */
[----:B------:R-:W4:Y:S01]  /*70860*/  LDC R101, c[0x0][0x22c] ;  /* 0x00008b00ff657b82 */ /* 0x000f220000000800 */
[-C--:B------:R-:W-:Y:S02]  /*70870*/  ISETP.LT.AND P5, PT, R9, R100.reuse, !P3 ;  /* 0x000000640900720c */ /* 0x080fe40005fa1270 */
[----:B------:R-:W-:Y:S01]  /*70880*/  ISETP.LT.AND P3, PT, R11, R100, !P3 ;  /* 0x000000640b00720c */ /* 0x000fe20005f61270 */
[----:B-1----:R-:W3:Y:S04]  /*70890*/  LDL.LU R239, [R1+0xad4] ;  /* 0x000ad40001ef7983 */ /* 0x002ee80000300800 */
[----:B--2---:R-:W2:Y:S01]  /*708a0*/  LDL.LU R244, [R1+0x6d4] ;  /* 0x0006d40001f47983 */ /* 0x004ea20000300800 */
[----:B------:R-:W-:-:S02]  /*708b0*/  IMAD.IADD R10, R6, 0x1, R224 ;  /* 0x00000001060a7824 */ /* 0x000fc400078e02e0 */
[C---:B------:R-:W-:Y:S01]  /*708c0*/  IMAD.WIDE R150, R6.reuse, 0x4, R2 ;  /* 0x0000000406967825 */ /* 0x040fe200078e0202 */
[----:B------:R-:W1:Y:S03]  /*708d0*/  LDC R228, c[0x0][0x248] ;  /* 0x00009200ffe47b82 */ /* 0x000e660000000800 */
[----:B------:R-:W-:-:S04]  /*708e0*/  IMAD.WIDE R224, R6, 0x4, R4 ;  /* 0x0000000406e07825 */ /* 0x000fc800078e0204 */
[----:B----4-:R-:W-:-:S04]  /*708f0*/  IMAD.WIDE R148, R10, 0x4, R2 ;  /* 0x000000040a947825 */ /* 0x010fc800078e0202 */
[----:B------:R-:W-:Y:S01]  /*70900*/  IMAD.WIDE R102, R10, 0x4, R4 ;  /* 0x000000040a667825 */ /* 0x000fe200078e0204 */
[----:B------:R-:W4:Y:S04]  /*70910*/  LDL.LU R242, [R1+0x2d4] ;  /* 0x0002d40001f27983 */ /* 0x000f280000300800 */
[----:B------:R-:W-:Y:S04]  /*70920*/  @P4 STG.E desc[UR60][R150.64], R243 ;  /* 0x000000f396004986 */ /* 0x000fe8000c10193c */
[----:B------:R1:W-:Y:S04]  /*70930*/  @P1 STG.E desc[UR60][R224.64], R233 ;  /* 0x000000e9e0001986 */ /* 0x0003e8000c10193c */
[----:B------:R-:W-:Y:S01]  /*70940*/  @P5 STG.E desc[UR60][R148.64], R237 ;  /* 0x000000ed94005986 */ /* 0x000fe2000c10193c */
[----:B------:R-:W-:-:S03]  /*70950*/  ISETP.LT.AND P6, PT, R9, R100, !P0 ;  /* 0x000000640900720c */ /* 0x000fc600047c1270 */
[----:B------:R1:W-:Y:S01]  /*70960*/  @P3 STG.E desc[UR60][R102.64], R235 ;  /* 0x000000eb66003986 */ /* 0x0003e2000c10193c */
[----:B------:R-:W-:Y:S02]  /*70970*/  ISETP.LT.AND P3, PT, R11, R100, !P0 ;  /* 0x000000640b00720c */ /* 0x000fe40004761270 */
[----:B------:R-:W-:Y:S01]  /*70980*/  IADD3 R0, R10, R227, RZ ;  /* 0x000000e30a007210 */ /* 0x000fe20007ffe0ff */
[----:B------:R-:W-:Y:S01]  /*70990*/  VIADD R6, R7, 0x167 ;  /* 0x0000016707067836 */ /* 0x000fe20000000000 */
[----:B------:R-:W3:Y:S08]  /*709a0*/  LDC R229, c[0x0][0x22c] ;  /* 0x00008b00ffe57b82 */ /* 0x000ef00000000800 */
[----:B------:R-:W3:Y:S08]  /*709b0*/  LDC R227, c[0x0][0x22c] ;  /* 0x00008b00ffe37b82 */ /* 0x000ef00000000800 */
[----:B-1----:R-:W1:Y:S08]  /*709c0*/  LDC R225, c[0x0][0x22c] ;  /* 0x00008b00ffe17b82 */ /* 0x002e700000000800 */
[----:B------:R-:W1:Y:S01]  /*709d0*/  LDC R224, c[0x0][0x22c] ;  /* 0x00008b00ffe07b82 */ /* 0x000e620000000800 */
[----:B------:R-:W4:Y:S04]  /*709e0*/  LDL.LU R243, [R1+0xee8] ;  /* 0x000ee80001f37983 */ /* 0x000f280000300800 */
[----:B------:R-:W4:Y:S01]  /*709f0*/  LDL.LU R233, [R1+0xad8] ;  /* 0x000ad80001e97983 */ /* 0x000f220000300800 */
[----:B------:R-:W-:-:S04]  /*70a00*/  IMAD.WIDE R150, R0, 0x4, R2 ;  /* 0x0000000400967825 */ /* 0x000fc800078e0202 */
[----:B------:R-:W-:Y:S01]  /*70a10*/  IMAD.WIDE R102, R0, 0x4, R4 ;  /* 0x0000000400667825 */ /* 0x000fe200078e0204 */
[----:B------:R-:W-:Y:S01]  /*70a20*/  ISETP.GE.AND P0, PT, R6, R101, PT ;  /* 0x000000650600720c */ /* 0x000fe20003f06270 */
[----:B------:R-:W4:Y:S04]  /*70a30*/  LDL.LU R237, [R1+0x6d8] ;  /* 0x0006d80001ed7983 */ /* 0x000f280000300800 */
[----:B------:R1:W-:Y:S04]  /*70a40*/  @P6 STG.E desc[UR60][R150.64], R245 ;  /* 0x000000f596006986 */ /* 0x0003e8000c10193c */
[----:B------:R-:W4:Y:S01]  /*70a50*/  LDL.LU R235, [R1+0x2d8] ;  /* 0x0002d80001eb7983 */ /* 0x000f220000300800 */
[----:B------:R-:W-:-:S03]  /*70a60*/  ISETP.LT.AND P4, PT, R9, R100, !P0 ;  /* 0x000000640900720c */ /* 0x000fc60004781270 */
[----:B------:R1:W-:Y:S01]  /*70a70*/  @P3 STG.E desc[UR60][R102.64], R246 ;  /* 0x000000f666003986 */ /* 0x0003e2000c10193c */
[----:B------:R-:W-:Y:S02]  /*70a80*/  ISETP.LT.AND P0, PT, R11, R100, !P0 ;  /* 0x000000640b00720c */ /* 0x000fe40004701270 */
[----:B------:R-:W-:Y:S01]  /*70a90*/  IADD3 R6, R0, R228, RZ ;  /* 0x000000e400067210 */ /* 0x000fe20007ffe0ff */
[C---:B------:R-:W-:Y:S02]  /*70aa0*/  VIADD R101, R7.reuse, 0x168 ;  /* 0x0000016807657836 */ /* 0x040fe40000000000 */
[----:B------:R-:W-:Y:S01]  /*70ab0*/  VIADD R10, R7, 0x169 ;  /* 0x00000169070a7836 */ /* 0x000fe20000000000 */
[----:B------:R-:W4:Y:S08]  /*70ac0*/  LDC R228, c[0x0][0x22c] ;  /* 0x00008b00ffe47b82 */ /* 0x000f300000000800 */
[----:B-1----:R-:W1:Y:S08]  /*70ad0*/  LDC R150, c[0x0][0x248] ;  /* 0x00009200ff967b82 */ /* 0x002e700000000800 */
[----:B------:R-:W1:Y:S01]  /*70ae0*/  LDC R151, c[0x0][0x248] ;  /* 0x00009200ff977b82 */ /* 0x000e620000000800 */
[----:B------:R-:W4:Y:S04]  /*70af0*/  LDL.LU R245, [R1+0xeec] ;  /* 0x000eec0001f57983 */ /* 0x000f280000300800 */
[----:B------:R-:W4:Y:S01]  /*70b00*/  LDL.LU R246, [R1+0xadc] ;  /* 0x000adc0001f67983 */ /* 0x000f220000300800 */
[----:B------:R-:W-:-:S04]  /*70b10*/  IMAD.WIDE R102, R6, 0x4, R2 ;  /* 0x0000000406667825 */ /* 0x000fc800078e0202 */
[C---:B------:R-:W-:Y:S01]  /*70b20*/  IMAD.WIDE R148, R6.reuse, 0x4, R4 ;  /* 0x0000000406947825 */ /* 0x040fe200078e0204 */
[----:B---3--:R3:W-:Y:S04]  /*70b30*/  @P4 STG.E desc[UR60][R102.64], R247 ;  /* 0x000000f766004986 */ /* 0x0087e8000c10193c */
[----:B------:R1:W-:Y:S04]  /*70b40*/  @P0 STG.E desc[UR60][R148.64], R252 ;  /* 0x000000fc94000986 */ /* 0x0003e8000c10193c */
[----:B---3--:R-:W3:Y:S04]  /*70b50*/  LDL.LU R247, [R1+0x6dc] ;  /* 0x0006dc0001f77983 */ /* 0x008ee80000300800 */
[----:B-1----:R-:W3:Y:S01]  /*70b60*/  LDL.LU R252, [R1+0x2dc] ;  /* 0x0002dc0001fc7983 */ /* 0x002ee20000300800 */
[----:B------:R-:W-:Y:S01]  /*70b70*/  ISETP.GE.AND P1, PT, R101, R229, PT ;  /* 0x000000e56500720c */ /* 0x000fe20003f26270 */
[----:B------:R-:W-:Y:S01]  /*70b80*/  IMAD.IADD R0, R6, 0x1, R231 ;  /* 0x0000000106007824 */ /* 0x000fe200078e02e7 */
[----:B------:R-:W1:Y:S01]  /*70b90*/  LDC R101, c[0x0][0x248] ;  /* 0x00009200ff657b82 */ /* 0x000e620000000800 */
[----:B------:R-:W-:-:S02]  /*70ba0*/  ISETP.GE.AND P3, PT, R10, R230, PT ;  /* 0x000000e60a00720c */ /* 0x000fc40003f66270 */
[-C--:B------:R-:W-:Y:S02]  /*70bb0*/  ISETP.LT.AND P5, PT, R9, R100.reuse, !P1 ;  /* 0x000000640900720c */ /* 0x080fe40004fa1270 */
[-C--:B------:R-:W-:Y:S01]  /*70bc0*/  ISETP.LT.AND P1, PT, R11, R100.reuse, !P1 ;  /* 0x000000640b00720c */ /* 0x080fe20004f21270 */
[----:B------:R-:W-:Y:S01]  /*70bd0*/  IMAD.WIDE R102, R0, 0x4, R2 ;  /* 0x0000000400667825 */ /* 0x000fe200078e0202 */
[----:B------:R-:W-:-:S03]  /*70be0*/  ISETP.LT.AND P0, PT, R9, R100, !P3 ;  /* 0x000000640900720c */ /* 0x000fc60005f01270 */
[C---:B------:R-:W-:Y:S02]  /*70bf0*/  IMAD.IADD R6, R0.reuse, 0x1, R150 ;  /* 0x0000000100067824 */ /* 0x040fe400078e0296 */
[----:B------:R-:W-:Y:S01]  /*70c00*/  IMAD.WIDE R148, R0, 0x4, R4 ;  /* 0x0000000400947825 */ /* 0x000fe200078e0204 */
[----:B------:R-:W-:-:S03]  /*70c10*/  ISETP.LT.AND P3, PT, R11, R100, !P3 ;  /* 0x000000640b00720c */ /* 0x000fc60005f61270 */
[C---:B------:R-:W-:Y:S01]  /*70c20*/  VIADD R0, R7.reuse, 0x16a ;  /* 0x0000016a07007836 */ /* 0x040fe20000000000 */
[----:B------:R-:W2:Y:S01]  /*70c30*/  LDC R150, c[0x0][0x248] ;  /* 0x00009200ff967b82 */ /* 0x000ea20000000800 */
[----:B------:R-:W-:Y:S01]  /*70c40*/  VIADD R10, R7, 0x16b ;  /* 0x0000016b070a7836 */ /* 0x000fe20000000000 */
[----:B------:R-:W3:Y:S04]  /*70c50*/  LDL.LU R232, [R1+0xef0] ;  /* 0x000ef00001e87983 */ /* 0x000ee80000300800 */
[----:B------:R1:W-:Y:S04]  /*70c60*/  @P5 STG.E desc[UR60][R102.64], R240 ;  /* 0x000000f066005986 */ /* 0x0003e8000c10193c */
[----:B------:R1:W-:Y:S01]  /*70c70*/  @P1 STG.E desc[UR60][R148.64], R236 ;  /* 0x000000ec94001986 */ /* 0x0003e2000c10193c */
[----:B------:R-:W-:Y:S01]  /*70c80*/  ISETP.GE.AND P1, PT, R0, R227, PT ;  /* 0x000000e30000720c */ /* 0x000fe20003f26270 */
[----:B------:R-:W4:Y:S08]  /*70c90*/  LDC R229, c[0x0][0x22c] ;  /* 0x00008b00ffe57b82 */ /* 0x000f300000000800 */
[----:B------:R-:W4:Y:S08]  /*70ca0*/  LDC R227, c[0x0][0x248] ;  /* 0x00009200ffe37b82 */ /* 0x000f300000000800 */
[----:B------:R-:W3:Y:S01]  /*70cb0*/  LDC R231, c[0x0][0x248] ;  /* 0x00009200ffe77b82 */ /* 0x000ee20000000800 */
[----:B------:R-:W-:-:S07]  /*70cc0*/  ISETP.LT.AND P4, PT, R9, R100, !P1 ;  /* 0x000000640900720c */ /* 0x000fce0004f81270 */
[----:B------:R-:W3:Y:S01]  /*70cd0*/  LDC R230, c[0x0][0x22c] ;  /* 0x00008b00ffe67b82 */ /* 0x000ee20000000800 */
[C---:B-1----:R-:W-:Y:S01]  /*70ce0*/  IADD3 R0, R6.reuse, R101, RZ ;  /* 0x0000006506007210 */ /* 0x042fe20007ffe0ff */
[----:B------:R-:W-:-:S04]  /*70cf0*/  IMAD.WIDE R102, R6, 0x4, R2 ;  /* 0x0000000406667825 */ /* 0x000fc800078e0202 */
[----:B------:R-:W-:Y:S02]  /*70d00*/  IMAD.WIDE R148, R6, 0x4, R4 ;  /* 0x0000000406947825 */ /* 0x000fe400078e0204 */
[----:B------:R-:W1:Y:S01]  /*70d10*/  LDC R101, c[0x0][0x248] ;  /* 0x00009200ff657b82 */ /* 0x000e620000000800 */
[----:B------:R-:W3:Y:S04]  /*70d20*/  LDL.LU R240, [R1+0xae0] ;  /* 0x000ae00001f07983 */ /* 0x000ee80000300800 */
[----:B------:R2:W-:Y:S01]  /*70d30*/  @P0 STG.E desc[UR60][R102.64], R241 ;  /* 0x000000f166000986 */ /* 0x0005e2000c10193c */
[----:B------:R-:W-:Y:S01]  /*70d40*/  ISETP.LT.AND P1, PT, R11, R100, !P1 ;  /* 0x000000640b00720c */ /* 0x000fe20004f21270 */
[----:B------:R-:W-:Y:S02]  /*70d50*/  VIADD R6, R7, 0x16c ;  /* 0x0000016c07067836 */ /* 0x000fe40000000000 */
[----:B------:R-:W3:Y:S04]  /*70d60*/  LDL.LU R236, [R1+0x6e0] ;  /* 0x0006e00001ec7983 */ /* 0x000ee80000300800 */
[----:B------:R2:W-:Y:S01]  /*70d70*/  @P3 STG.E desc[UR60][R148.64], R234 ;  /* 0x000000ea94003986 */ /* 0x0005e2000c10193c */
[----:B------:R-:W-:-:S02]  /*70d80*/  ISETP.GE.AND P3, PT, R10, R225, PT ;  /* 0x000000e10a00720c */ /* 0x000fc40003f66270 */
[----:B------:R-:W-:Y:S01]  /*70d90*/  ISETP.GE.AND P0, PT, R6, R224, PT ;  /* 0x000000e00600720c */ /* 0x000fe20003f06270 */
[----:B------:R-:W4:Y:S01]  /*70da0*/  LDC R225, c[0x0][0x22c] ;  /* 0x00008b00ffe17b82 */ /* 0x000f220000000800 */
[----:B------:R-:W-:Y:S01]  /*70db0*/  ISETP.LT.AND P5, PT, R9, R100, !P3 ;  /* 0x000000640900720c */ /* 0x000fe20005fa1270 */
[----:B--2---:R-:W-:-:S04]  /*70dc0*/  IMAD.WIDE R102, R0, 0x4, R2 ;  /* 0x0000000400667825 */ /* 0x004fc800078e0202 */
[----:B------:R-:W-:Y:S02]  /*70dd0*/  IMAD.IADD R6, R0, 0x1, R151 ;  /* 0x0000000100067824 */ /* 0x000fe400078e0297 */
[----:B------:R-:W2:Y:S01]  /*70de0*/  LDC R224, c[0x0][0x248] ;  /* 0x00009200ffe07b82 */ /* 0x000ea20000000800 */
[----:B------:R1:W-:Y:S04]  /*70df0*/  @P4 STG.E desc[UR60][R102.64], R238 ;  /* 0x000000ee66004986 */ /* 0x0003e8000c10193c */
[----:B------:R-:W3:Y:S01]  /*70e00*/  LDL.LU R234, [R1+0x2e0] ;  /* 0x0002e00001ea7983 */ /* 0x000ee20000300800 */
[-C--:B------:R-:W-:Y:S01]  /*70e10*/  ISETP.LT.AND P3, PT, R11, R100.reuse, !P3 ;  /* 0x000000640b00720c */ /* 0x080fe20005f61270 */
[----:B------:R-:W-:Y:S01]  /*70e20*/  IMAD.WIDE R148, R6, 0x4, R2 ;  /* 0x0000000406947825 */ /* 0x000fe200078e0202 */
[----:B------:R-:W-:-:S03]  /*70e30*/  ISETP.LT.AND P4, PT, R9, R100, !P0 ;  /* 0x000000640900720c */ /* 0x000fc60004781270 */
[--C-:B-1----:R-:W-:Y:S01]  /*70e40*/  IMAD.WIDE R102, R0, 0x4, R4.reuse ;  /* 0x0000000400667825 */ /* 0x102fe200078e0204 */
[C---:B------:R-:W-:Y:S01]  /*70e50*/  IADD3 R0, R6.reuse, R150, RZ ;  /* 0x0000009606007210 */ /* 0x040fe20007ffe0ff */
[----:B------:R-:W3:Y:S04]  /*70e60*/  LDL.LU R238, [R1+0xef4] ;  /* 0x000ef40001ee7983 */ /* 0x000ee80000300800 */
[----:B------:R1:W-:Y:S01]  /*70e70*/  @P1 STG.E desc[UR60][R102.64], R239 ;  /* 0x000000ef66001986 */ /* 0x0003e2000c10193c */
[----:B------:R-:W-:-:S03]  /*70e80*/  IMAD.WIDE R150, R6, 0x4, R4 ;  /* 0x0000000406967825 */ /* 0x000fc600078e0204 */
[----:B------:R1:W-:Y:S01]  /*70e90*/  @P5 STG.E desc[UR60][R148.64], R244 ;  /* 0x000000f494005986 */ /* 0x0003e2000c10193c */
[C---:B------:R-:W-:Y:S02]  /*70ea0*/  IMAD.IADD R6, R0.reuse, 0x1, R101 ;  /* 0x0000000100067824 */ /* 0x040fe400078e0265 */
[----:B------:R-:W-:Y:S01]  /*70eb0*/  VIADD R10, R7, 0x16e ;  /* 0x0000016e070a7836 */ /* 0x000fe20000000000 */
[----:B------:R-:W-:Y:S01]  /*70ec0*/  ISETP.LT.AND P0, PT, R11, R100, !P0 ;  /* 0x000000640b00720c */ /* 0x000fe20004701270 */
[----:B-1----:R-:W3:Y:S01]  /*70ed0*/  LDL.LU R239, [R1+0xae4] ;  /* 0x000ae40001ef7983 */ /* 0x002ee20000300800 */
[----:B------:R-:W-:-:S04]  /*70ee0*/  IMAD.WIDE R102, R0, 0x4, R2 ;  /* 0x0000000400667825 */ /* 0x000fc800078e0202 */
[----:B------:R-:W-:-:S04]  /*70ef0*/  IMAD.WIDE R148, R0, 0x4, R4 ;  /* 0x0000000400947825 */ /* 0x000fc800078e0204 */
[----:B------:R-:W-:Y:S01]  /*70f00*/  VIADD R0, R7, 0x16d ;  /* 0x0000016d07007836 */ /* 0x000fe20000000000 */
[----:B----4-:R1:W-:Y:S01]  /*70f10*/  @P3 STG.E desc[UR60][R150.64], R242 ;  /* 0x000000f296003986 */ /* 0x0103e2000c10193c */
[----:B------:R-:W-:-:S03]  /*70f20*/  ISETP.GE.AND P3, PT, R10, R228, PT ;  /* 0x000000e40a00720c */ /* 0x000fc60003f66270 */
[----:B------:R-:W4:Y:S01]  /*70f30*/  LDL.LU R244, [R1+0x6e4] ;  /* 0x0006e40001f47983 */ /* 0x000f220000300800 */
[----:B------:R-:W-:-:S03]  /*70f40*/  ISETP.GE.AND P1, PT, R0, R229, PT ;  /* 0x000000e50000720c */ /* 0x000fc60003f26270 */
[----:B------:R1:W-:Y:S01]  /*70f50*/  @P4 STG.E desc[UR60][R102.64], R243 ;  /* 0x000000f366004986 */ /* 0x0003e2000c10193c */
[-C--:B------:R-:W-:Y:S02]  /*70f60*/  ISETP.LT.AND P5, PT, R9, R100.reuse, !P3 ;  /* 0x000000640900720c */ /* 0x080fe40005fa1270 */
[----:B------:R-:W-:Y:S02]  /*70f70*/  IADD3 R101, R7, 0x16f, RZ ;  /* 0x0000016f07657810 */ /* 0x000fe40007ffe0ff */
[-C--:B------:R-:W-:Y:S02]  /*70f80*/  ISETP.LT.AND P4, PT, R9, R100.reuse, !P1 ;  /* 0x000000640900720c */ /* 0x080fe40004f81270 */
[CC--:B------:R-:W-:Y:S02]  /*70f90*/  ISETP.LT.AND P1, PT, R11.reuse, R100.reuse, !P1 ;  /* 0x000000640b00720c */ /* 0x0c0fe40004f21270 */
[----:B------:R-:W-:Y:S01]  /*70fa0*/  ISETP.LT.AND P3, PT, R11, R100, !P3 ;  /* 0x000000640b00720c */ /* 0x000fe20005f61270 */
[C---:B--2---:R-:W-:Y:S01]  /*70fb0*/  IMAD.IADD R10, R6.reuse, 0x1, R224 ;  /* 0x00000001060a7824 */ /* 0x044fe200078e02e0 */
[----:B-1----:R-:W2:Y:S04]  /*70fc0*/  LDL.LU R242, [R1+0x2e4] ;  /* 0x0002e40001f27983 */ /* 0x002ea80000300800 */
[----:B------:R1:W-:Y:S01]  /*70fd0*/  @P0 STG.E desc[UR60][R148.64], R233 ;  /* 0x000000e994000986 */ /* 0x0003e2000c10193c */
[----:B------:R-:W-:Y:S01]  /*70fe0*/  ISETP.GE.AND P0, PT, R101, R225, PT ;  /* 0x000000e16500720c */ /* 0x000fe20003f06270 */
[C---:B------:R-:W-:Y:S01]  /*70ff0*/  IMAD.WIDE R150, R6.reuse, 0x4, R2 ;  /* 0x0000000406967825 */ /* 0x040fe200078e0202 */
[----:B------:R-:W3:Y:S01]  /*71000*/  LDC R229, c[0x0][0x22c] ;  /* 0x00008b00ffe57b82 */ /* 0x000ee20000000800 */
[----:B------:R-:W2:Y:S02]  /*71010*/  LDL.LU R243, [R1+0xef8] ;  /* 0x000ef80001f37983 */ /* 0x000ea40000300800 */
[----:B------:R-:W-:-:S04]  /*71020*/  IMAD.WIDE R224, R6, 0x4, R4 ;  /* 0x0000000406e07825 */ /* 0x000fc800078e0204 */
[----:B------:R-:W-:-:S04]  /*71030*/  IMAD.WIDE R102, R10, 0x4, R4 ;  /* 0x000000040a667825 */ /* 0x000fc800078e0204 */
[C---:B------:R-:W-:Y:S01]  /*71040*/  IMAD.IADD R0, R10.reuse, 0x1, R227 ;  /* 0x000000010a007824 */ /* 0x040fe200078e02e3 */
[----:B------:R1:W-:Y:S01]  /*71050*/  @P4 STG.E desc[UR60][R150.64], R237 ;  /* 0x000000ed96004986 */ /* 0x0003e2000c10193c */
[----:B------:R-:W3:Y:S01]  /*71060*/  LDC R228, c[0x0][0x248] ;  /* 0x00009200ffe47b82 */ /* 0x000ee20000000800 */
[----:B-1----:R-:W-:Y:S02]  /*71070*/  IMAD.WIDE R148, R10, 0x4, R2 ;  /* 0x000000040a947825 */ /* 0x002fe400078e0202 */
[----:B------:R-:W2:Y:S04]  /*71080*/  LDL.LU R233, [R1+0xae8] ;  /* 0x000ae80001e97983 */ /* 0x000ea80000300800 */
[----:B------:R1:W-:Y:S04]  /*71090*/  @P1 STG.E desc[UR60][R224.64], R235 ;  /* 0x000000ebe0001986 */ /* 0x0003e8000c10193c */
[----:B------:R1:W-:Y:S01]  /*710a0*/  @P5 STG.E desc[UR60][R148.64], R245 ;  /* 0x000000f594005986 */ /* 0x0003e2000c10193c */
[----:B------:R-:W-:-:S03]  /*710b0*/  ISETP.LT.AND P6, PT, R9, R100, !P0 ;  /* 0x000000640900720c */ /* 0x000fc600047c1270 */
[----:B------:R1:W-:Y:S01]  /*710c0*/  @P3 STG.E desc[UR60][R102.64], R246 ;  /* 0x000000f666003986 */ /* 0x0003e2000c10193c */
[----:B------:R-:W3:Y:S01]  /*710d0*/  LDC R101, c[0x0][0x22c] ;  /* 0x00008b00ff657b82 */ /* 0x000ee20000000800 */
[----:B------:R-:W-:Y:S02]  /*710e0*/  VIADD R6, R7, 0x170 ;  /* 0x0000017007067836 */ /* 0x000fe40000000000 */
[----:B------:R-:W2:Y:S01]  /*710f0*/  LDL.LU R237, [R1+0x6e8] ;  /* 0x0006e80001ed7983 */ /* 0x000ea20000300800 */
[----:B------:R-:W-:Y:S01]  /*71100*/  ISETP.LT.AND P3, PT, R11, R100, !P0 ;  /* 0x000000640b00720c */ /* 0x000fe20004761270 */
[----:B------:R-:W-:-:S03]  /*71110*/  IMAD.WIDE R150, R0, 0x4, R2 ;  /* 0x0000000400967825 */ /* 0x000fc600078e0202 */
[----:B------:R-:W3:Y:S08]  /*71120*/  LDC R227, c[0x0][0x22c] ;  /* 0x00008b00ffe37b82 */ /* 0x000ef00000000800 */
[----:B-1----:R-:W1:Y:S01]  /*71130*/  LDC R225, c[0x0][0x22c] ;  /* 0x00008b00ffe17b82 */ /* 0x002e620000000800 */
[----:B------:R-:W-:Y:S01]  /*71140*/  IADD3 R10, R7, 0x172, RZ ;  /* 0x00000172070a7810 */ /* 0x000fe20007ffe0ff */
[----:B------:R-:W2:Y:S04]  /*71150*/  LDL.LU R235, [R1+0x2e8] ;  /* 0x0002e80001eb7983 */ /* 0x000ea80000300800 */
[----:B------:R-:W2:Y:S01]  /*71160*/  LDL.LU R245, [R1+0xefc] ;  /* 0x000efc0001f57983 */ /* 0x000ea20000300800 */
[----:B------:R-:W-:-:S03]  /*71170*/  IMAD.WIDE R102, R0, 0x4, R4 ;  /* 0x0000000400667825 */ /* 0x000fc600078e0204 */
[----:B------:R-:W2:Y:S01]  /*71180*/  LDL.LU R246, [R1+0xaec] ;  /* 0x000aec0001f67983 */ /* 0x000ea20000300800 */
[----:B------:R-:W1:Y:S03]  /*71190*/  LDC R224, c[0x0][0x22c] ;  /* 0x00008b00ffe07b82 */ /* 0x000e660000000800 */
[----:B---3--:R3:W-:Y:S04]  /*711a0*/  @P6 STG.E desc[UR60][R150.64], R247 ;  /* 0x000000f796006986 */ /* 0x0087e8000c10193c */
[----:B------:R1:W-:Y:S04]  /*711b0*/  @P3 STG.E desc[UR60][R102.64], R252 ;  /* 0x000000fc66003986 */ /* 0x0003e8000c10193c */
[----:B---3--:R-:W3:Y:S04]  /*711c0*/  LDL.LU R247, [R1+0x6ec] ;  /* 0x0006ec0001f77983 */ /* 0x008ee80000300800 */
[----:B-1----:R-:W3:Y:S01]  /*711d0*/  LDL.LU R252, [R1+0x2ec] ;  /* 0x0002ec0001fc7983 */ /* 0x002ee20000300800 */
[----:B------:R-:W1:Y:S01]  /*711e0*/  LDC R150, c[0x0][0x248] ;  /* 0x00009200ff967b82 */ /* 0x000e620000000800 */
[----:B------:R-:W-:Y:S01]  /*711f0*/  ISETP.GE.AND P0, PT, R6, R101, PT ;  /* 0x000000650600720c */ /* 0x000fe20003f06270 */
[----:B------:R-:W-:Y:S01]  /*71200*/  VIADD R101, R7, 0x171 ;  /* 0x0000017107657836 */ /* 0x000fe20000000000 */
[----:B------:R-:W-:-:S05]  /*71210*/  ISETP.GE.AND P3, PT, R10, R230, PT ;  /* 0x000000e60a00720c */ /* 0x000fca0003f66270 */
[----:B------:R-:W4:Y:S01]  /*71220*/  LDC R151, c[0x0][0x248] ;  /* 0x00009200ff977b82 */ /* 0x000f220000000800 */
[----:B------:R-:W-:Y:S01]  /*71230*/  ISETP.LT.AND P4, PT, R9, R100, !P0 ;  /* 0x000000640900720c */ /* 0x000fe20004781270 */
[----:B------:R-:W3:Y:S01]  /*71240*/  LDL.LU R241, [R1+0xaf0] ;  /* 0x000af00001f17983 */ /* 0x000ee20000300800 */
[----:B------:R-:W-:-:S05]  /*71250*/  ISETP.GE.AND P1, PT, R101, R229, PT ;  /* 0x000000e56500720c */ /* 0x000fca0003f26270 */
[----:B------:R-:W1:Y:S01]  /*71260*/  LDC R101, c[0x0][0x248] ;  /* 0x00009200ff657b82 */ /* 0x000e620000000800 */
[-C--:B------:R-:W-:Y:S01]  /*71270*/  ISETP.LT.AND P0, PT, R11, R100.reuse, !P0 ;  /* 0x000000640b00720c */ /* 0x080fe20004701270 */
[----:B------:R-:W-:Y:S01]  /*71280*/  IMAD.IADD R6, R0, 0x1, R228 ;  /* 0x0000000100067824 */ /* 0x000fe200078e02e4 */
[-C--:B------:R-:W-:Y:S02]  /*71290*/  ISETP.LT.AND P5, PT, R9, R100.reuse, !P1 ;  /* 0x000000640900720c */ /* 0x080fe40004fa1270 */
[----:B------:R-:W-:Y:S02]  /*712a0*/  ISETP.LT.AND P1, PT, R11, R100, !P1 ;  /* 0x000000640b00720c */ /* 0x000fe40004f21270 */
[----:B------:R-:W-:Y:S01]  /*712b0*/  IADD3 R10, R7, 0x174, RZ ;  /* 0x00000174070a7810 */ /* 0x000fe20007ffe0ff */
[----:B------:R-:W-:-:S04]  /*712c0*/  IMAD.WIDE R102, R6, 0x4, R2 ;  /* 0x0000000406667825 */ /* 0x000fc800078e0202 */
[----:B------:R-:W-:-:S04]  /*712d0*/  IMAD.WIDE R148, R6, 0x4, R4 ;  /* 0x0000000406947825 */ /* 0x000fc800078e0204 */
[----:B------:R-:W-:Y:S01]  /*712e0*/  IMAD.IADD R0, R6, 0x1, R231 ;  /* 0x0000000106007824 */ /* 0x000fe200078e02e7 */
[----:B------:R-:W2:Y:S08]  /*712f0*/  LDC R229, c[0x0][0x22c] ;  /* 0x00008b00ffe57b82 */ /* 0x000eb00000000800 */
[----:B------:R-:W2:Y:S01]  /*71300*/  LDC R228, c[0x0][0x22c] ;  /* 0x00008b00ffe47b82 */ /* 0x000ea20000000800 */
[----:B------:R1:W-:Y:S04]  /*71310*/  @P4 STG.E desc[UR60][R102.64], R232 ;  /* 0x000000e866004986 */ /* 0x0003e8000c10193c */
[----:B------:R1:W-:Y:S01]  /*71320*/  @P0 STG.E desc[UR60][R148.64], R240 ;  /* 0x000000f094000986 */ /* 0x0003e2000c10193c */
[----:B------:R-:W-:-:S02]  /*71330*/  ISETP.LT.AND P0, PT, R9, R100, !P3 ;  /* 0x000000640900720c */ /* 0x000fc40005f01270 */
[----:B------:R-:W-:Y:S01]  /*71340*/  ISETP.LT.AND P3, PT, R11, R100, !P3 ;  /* 0x000000640b00720c */ /* 0x000fe20005f61270 */
[----:B------:R-:W3:Y:S01]  /*71350*/  LDC R230, c[0x0][0x22c] ;  /* 0x00008b00ffe67b82 */ /* 0x000ee20000000800 */
[----:B-1----:R-:W-:-:S07]  /*71360*/  IADD3 R6, R0, R150, RZ ;  /* 0x0000009600067210 */ /* 0x002fce0007ffe0ff */
[----:B------:R-:W1:Y:S01]  /*71370*/  LDC R150, c[0x0][0x248] ;  /* 0x00009200ff967b82 */ /* 0x000e620000000800 */
[----:B------:R-:W-:-:S07]  /*71380*/  IMAD.WIDE R102, R0, 0x4, R2 ;  /* 0x0000000400667825 */ /* 0x000fce00078e0202 */
[----:B------:R-:W3:Y:S01]  /*71390*/  LDC R231, c[0x0][0x248] ;  /* 0x00009200ffe77b82 */ /* 0x000ee20000000800 */
[----:B------:R-:W-:-:S04]  /*713a0*/  IMAD.WIDE R148, R0, 0x4, R4 ;  /* 0x0000000400947825 */ /* 0x000fc800078e0204 */
[----:B------:R-:W-:Y:S01]  /*713b0*/  VIADD R0, R7, 0x173 ;  /* 0x0000017307007836 */ /* 0x000fe20000000000 */
[----:B------:R1:W-:Y:S04]  /*713c0*/  @P5 STG.E desc[UR60][R102.64], R236 ;  /* 0x000000ec66005986 */ /* 0x0003e8000c10193c */
[----:B------:R1:W-:Y:S01]  /*713d0*/  @P1 STG.E desc[UR60][R148.64], R234 ;  /* 0x000000ea94001986 */ /* 0x0003e2000c10193c */
[----:B------:R-:W-:Y:S01]  /*713e0*/  ISETP.GE.AND P1, PT, R0, R227, PT ;  /* 0x000000e30000720c */ /* 0x000fe20003f26270 */
[C---:B------:R-:W-:Y:S01]  /*713f0*/  IMAD.IADD R0, R6.reuse, 0x1, R101 ;  /* 0x0000000106007824 */ /* 0x040fe200078e0265 */
[----:B------:R-:W2:Y:S08]  /*71400*/  LDC R227, c[0x0][0x248] ;  /* 0x00009200ffe37b82 */ /* 0x000eb00000000800 */
[----:B------:R-:W2:Y:S01]  /*71410*/  LDC R101, c[0x0][0x248] ;  /* 0x00009200ff657b82 */ /* 0x000ea20000000800 */
[----:B------:R-:W-:Y:S01]  /*71420*/  ISETP.LT.AND P4, PT, R9, R100, !P1 ;  /* 0x000000640900720c */ /* 0x000fe20004f81270 */
[----:B-1----:R-:W-:-:S04]  /*71430*/  IMAD.WIDE R102, R6, 0x4, R2 ;  /* 0x0000000406667825 */ /* 0x002fc800078e0202 */
[----:B------:R-:W-:Y:S01]  /*71440*/  IMAD.WIDE R148, R6, 0x4, R4 ;  /* 0x0000000406947825 */ /* 0x000fe200078e0204 */
[----:B------:R-:W3:Y:S04]  /*71450*/  LDL.LU R234, [R1+0x6f0] ;  /* 0x0006f00001ea7983 */ /* 0x000ee80000300800 */
[----:B------:R1:W-:Y:S01]  /*71460*/  @P0 STG.E desc[UR60][R102.64], R238 ;  /* 0x000000ee66000986 */ /* 0x0003e2000c10193c */
[----:B------:R-:W-:Y:S01]  /*71470*/  VIADD R6, R7, 0x175 ;  /* 0x0000017507067836 */ /* 0x000fe20000000000 */
[----:B------:R-:W-:-:S04]  /*71480*/  ISETP.LT.AND P1, PT, R11, R100, !P1 ;  /* 0x000000640b00720c */ /* 0x000fc80004f21270 */
[----:B------:R-:W-:Y:S01]  /*71490*/  ISETP.GE.AND P0, PT, R6, R224, PT ;  /* 0x000000e00600720c */ /* 0x000fe20003f06270 */
[----:B-1----:R-:W3:Y:S04]  /*714a0*/  LDL.LU R238, [R1+0xf00] ;  /* 0x000f000001ee7983 */ /* 0x002ee80000300800 */
[----:B------:R1:W-:Y:S01]  /*714b0*/  @P3 STG.E desc[UR60][R148.64], R239 ;  /* 0x000000ef94003986 */ /* 0x0003e2000c10193c */
[----:B------:R-:W-:Y:S01]  /*714c0*/  ISETP.GE.AND P3, PT, R10, R225, PT ;  /* 0x000000e10a00720c */ /* 0x000fe20003f66270 */
[----:B------:R-:W-:-:S04]  /*714d0*/  IMAD.WIDE R102, R0, 0x4, R2 ;  /* 0x0000000400667825 */ /* 0x000fc800078e0202 */
[----:B----4-:R-:W-:Y:S01]  /*714e0*/  IMAD.IADD R6, R0, 0x1, R151 ;  /* 0x0000000100067824 */ /* 0x010fe200078e0297 */
[----:B------:R-:W4:Y:S01]  /*714f0*/  LDC R224, c[0x0][0x248] ;  /* 0x00009200ffe07b82 */ /* 0x000f220000000800 */
[----:B------:R-:W-:-:S07]  /*71500*/  ISETP.LT.AND P5, PT, R9, R100, !P3 ;  /* 0x000000640900720c */ /* 0x000fce0005fa1270 */
[----:B------:R-:W4:Y:S01]  /*71510*/  LDC R225, c[0x0][0x22c] ;  /* 0x00008b00ffe17b82 */ /* 0x000f220000000800 */
[----:B------:R1:W-:Y:S01]  /*71520*/  @P4 STG.E desc[UR60][R102.64], R244 ;  /* 0x000000f466004986 */ /* 0x0003e2000c10193c */
[-C--:B------:R-:W-:Y:S02]  /*71530*/  ISETP.LT.AND P3, PT, R11, R100.reuse, !P3 ;  /* 0x000000640b00720c */ /* 0x080fe40005f61270 */
[----:B------:R-:W-:Y:S01]  /*71540*/  ISETP.LT.AND P4, PT, R9, R100, !P0 ;  /* 0x000000640900720c */ /* 0x000fe20004781270 */
[----:B-1----:R-:W3:Y:S01]  /*71550*/  LDL.LU R239, [R1+0x2f0] ;  /* 0x0002f00001ef7983 */ /* 0x002ee20000300800 */
[----:B------:R-:W-:-:S04]  /*71560*/  IMAD.WIDE R148, R6, 0x4, R2 ;  /* 0x0000000406947825 */ /* 0x000fc800078e0202 */
[----:B------:R-:W-:-:S04]  /*71570*/  IMAD.WIDE R102, R0, 0x4, R4 ;  /* 0x0000000400667825 */ /* 0x000fc800078e0204 */
[C---:B------:R-:W-:Y:S02]  /*71580*/  IMAD.IADD R0, R6.reuse, 0x1, R150 ;  /* 0x0000000106007824 */ /* 0x040fe400078e0296 */
[----:B------:R-:W-:Y:S01]  /*71590*/  IMAD.WIDE R150, R6, 0x4, R4 ;  /* 0x0000000406967825 */ /* 0x000fe200078e0204 */
[----:B------:R-:W3:Y:S04]  /*715a0*/  LDL.LU R244, [R1+0xaf4] ;  /* 0x000af40001f47983 */ /* 0x000ee80000300800 */
[----:B--2---:R1:W-:Y:S04]  /*715b0*/  @P1 STG.E desc[UR60][R102.64], R242 ;  /* 0x000000f266001986 */ /* 0x0043e8000c10193c */
[----:B------:R2:W-:Y:S01]  /*715c0*/  @P5 STG.E desc[UR60][R148.64], R243 ;  /* 0x000000f394005986 */ /* 0x0005e2000c10193c */
[----:B------:R-:W-:-:S02]  /*715d0*/  IMAD.IADD R6, R0, 0x1, R101 ;  /* 0x0000000100067824 */ /* 0x000fc400078e0265 */
[----:B------:R-:W-:Y:S01]  /*715e0*/  VIADD R10, R7, 0x177 ;  /* 0x00000177070a7836 */ /* 0x000fe20000000000 */
[----:B------:R-:W-:Y:S01]  /*715f0*/  ISETP.LT.AND P0, PT, R11, R100, !P0 ;  /* 0x000000640b00720c */ /* 0x000fe20004701270 */
[----:B-1----:R-:W-:-:S04]  /*71600*/  IMAD.WIDE R102, R0, 0x4, R2 ;  /* 0x0000000400667825 */ /* 0x002fc800078e0202 */
[----:B--2---:R-:W-:Y:S01]  /*71610*/  IMAD.WIDE R148, R0, 0x4, R4 ;  /* 0x0000000400947825 */ /* 0x004fe200078e0204 */
[----:B------:R-:W2:Y:S01]  /*71620*/  LDL.LU R242, [R1+0x6f4] ;  /* 0x0006f40001f27983 */ /* 0x000ea20000300800 */
[----:B------:R-:W-:-:S03]  /*71630*/  IADD3 R0, R7, 0x176, RZ ;  /* 0x0000017607007810 */ /* 0x000fc60007ffe0ff */
[----:B------:R1:W-:Y:S04]  /*71640*/  @P3 STG.E desc[UR60][R150.64], R233 ;  /* 0x000000e996003986 */ /* 0x0003e8000c10193c */
[----:B------:R-:W2:Y:S01]  /*71650*/  LDL.LU R243, [R1+0xf04] ;  /* 0x000f040001f37983 */ /* 0x000ea20000300800 */
[----:B------:R-:W-:Y:S02]  /*71660*/  ISETP.GE.AND P1, PT, R0, R229, PT ;  /* 0x000000e50000720c */ /* 0x000fe40003f26270 */
[----:B------:R-:W-:Y:S01]  /*71670*/  ISETP.GE.AND P3, PT, R10, R228, PT ;  /* 0x000000e40a00720c */ /* 0x000fe20003f66270 */
[----:B------:R4:W-:Y:S01]  /*71680*/  @P4 STG.E desc[UR60][R102.64], R237 ;  /* 0x000000ed66004986 */ /* 0x0009e2000c10193c */
[----:B------:R-:W-:Y:S01]  /*71690*/  VIADD R101, R7, 0x178 ;  /* 0x0000017807657836 */ /* 0x000fe20000000000 */
[----:B------:R-:W-:-:S02]  /*716a0*/  ISETP.LT.AND P4, PT, R9, R100, !P1 ;  /* 0x000000640900720c */ /* 0x000fc40004f81270 */
[-C--:B------:R-:W-:Y:S01]  /*716b0*/  ISETP.LT.AND P1, PT, R11, R100.reuse, !P1 ;  /* 0x000000640b00720c */ /* 0x080fe20004f21270 */
[----:B-1----:R-:W2:Y:S01]  /*716c0*/  LDL.LU R233, [R1+0x2f4] ;  /* 0x0002f40001e97983 */ /* 0x002ea20000300800 */
[-C--:B------:R-:W-:Y:S02]  /*716d0*/  ISETP.LT.AND P5, PT, R9, R100.reuse, !P3 ;  /* 0x000000640900720c */ /* 0x080fe40005fa1270 */
[----:B------:R-:W-:Y:S01]  /*716e0*/  ISETP.LT.AND P3, PT, R11, R100, !P3 ;  /* 0x000000640b00720c */ /* 0x000fe20005f61270 */
[C---:B----4-:R-:W-:Y:S01]  /*716f0*/  IMAD.IADD R10, R6.reuse, 0x1, R224 ;  /* 0x00000001060a7824 */ /* 0x050fe200078e02e0 */
[----:B------:R1:W-:Y:S01]  /*71700*/  @P0 STG.E desc[UR60][R148.64], R235 ;  /* 0x000000eb94000986 */ /* 0x0003e2000c10193c */
[----:B------:R-:W-:Y:S01]  /*71710*/  ISETP.GE.AND P0, PT, R101, R225, PT ;  /* 0x000000e16500720c */ /* 0x000fe20003f06270 */
[----:B------:R-:W-:-:S04]  /*71720*/  IMAD.WIDE R150, R6, 0x4, R2 ;  /* 0x0000000406967825 */ /* 0x000fc800078e0202 */
[--C-:B------:R-:W-:Y:S01]  /*71730*/  IMAD.WIDE R224, R6, 0x4, R4.reuse ;  /* 0x0000000406e07825 */ /* 0x100fe200078e0204 */
[----:B------:R-:W4:Y:S03]  /*71740*/  LDL.LU R237, [R1+0xaf8] ;  /* 0x000af80001ed7983 */ /* 0x000f260000300800 */
[C---:B------:R-:W-:Y:S01]  /*71750*/  IMAD.WIDE R102, R10.reuse, 0x4, R4 ;  /* 0x000000040a667825 */ /* 0x040fe200078e0204 */
[----:B------:R-:W-:Y:S04]  /*71760*/  @P4 STG.E desc[UR60][R150.64], R245 ;  /* 0x000000f596004986 */ /* 0x000fe8000c10193c */
[----:B------:R1:W-:Y:S01]  /*71770*/  @P1 STG.E desc[UR60][R224.64], R246 ;  /* 0x000000f6e0001986 */ /* 0x0003e2000c10193c */
[----:B------:R-:W3:Y:S08]  /*71780*/  LDC R101, c[0x0][0x22c] ;  /* 0x00008b00ff657b82 */ /* 0x000ef00000000800 */
[----:B------:R-:W3:Y:S08]  /*71790*/  LDC R228, c[0x0][0x248] ;  /* 0x00009200ffe47b82 */ /* 0x000ef00000000800 */
[----:B------:R-:W3:Y:S01]  /*717a0*/  LDC R229, c[0x0][0x22c] ;  /* 0x00008b00ffe57b82 */ /* 0x000ee20000000800 */
[----:B-1----:R-:W-:Y:S01]  /*717b0*/  IMAD.WIDE R148, R10, 0x4, R2 ;  /* 0x000000040a947825 */ /* 0x002fe200078e0202 */
[----:B------:R-:W4:Y:S01]  /*717c0*/  LDL.LU R235, [R1+0x6f8] ;  /* 0x0006f80001eb7983 */ /* 0x000f220000300800 */
[----:B------:R-:W-:-:S02]  /*717d0*/  ISETP.LT.AND P6, PT, R9, R100, !P0 ;  /* 0x000000640900720c */ /* 0x000fc400047c1270 */
[----:B------:R-:W-:Y:S01]  /*717e0*/  IADD3 R0, R10, R227, RZ ;  /* 0x000000e30a007210 */ /* 0x000fe20007ffe0ff */
[----:B------:R-:W-:Y:S02]  /*717f0*/  VIADD R6, R7, 0x179 ;  /* 0x0000017907067836 */ /* 0x000fe40000000000 */
[----:B------:R-:W1:Y:S08]  /*71800*/  LDC R227, c[0x0][0x22c] ;  /* 0x00008b00ffe37b82 */ /* 0x000e700000000800 */
[----:B------:R-:W1:Y:S08]  /*71810*/  LDC R225, c[0x0][0x22c] ;  /* 0x00008b00ffe17b82 */ /* 0x000e700000000800 */
[----:B------:R-:W1:Y:S01]  /*71820*/  LDC R224, c[0x0][0x22c] ;  /* 0x00008b00ffe07b82 */ /* 0x000e620000000800 */
[----:B---3--:R3:W-:Y:S04]  /*71830*/  @P5 STG.E desc[UR60][R148.64], R247 ;  /* 0x000000f794005986 */ /* 0x0087e8000c10193c */
[----:B------:R1:W-:Y:S04]  /*71840*/  @P3 STG.E desc[UR60][R102.64], R252 ;  /* 0x000000fc66003986 */ /* 0x0003e8000c10193c */
[----:B---3--:R-:W3:Y:S04]  /*71850*/  LDL.LU R247, [R1+0xf08] ;  /* 0x000f080001f77983 */ /* 0x008ee80000300800 */
[----:B-1----:R-:W3:Y:S01]  /*71860*/  LDL.LU R252, [R1+0x2f8] ;  /* 0x0002f80001fc7983 */ /* 0x002ee20000300800 */
[----:B------:R-:W-:Y:S01]  /*71870*/  IMAD.WIDE R150, R0, 0x4, R2 ;  /* 0x0000000400967825 */ /* 0x000fe200078e0202 */
[----:B------:R-:W-:-:S03]  /*71880*/  ISETP.LT.AND P3, PT, R11, R100, !P0 ;  /* 0x000000640b00720c */ /* 0x000fc60004761270 */
[----:B------:R-:W-:-:S04]  /*71890*/  IMAD.WIDE R102, R0, 0x4, R4 ;  /* 0x0000000400667825 */ /* 0x000fc800078e0204 */
[C---:B------:R-:W-:Y:S01]  /*718a0*/  VIADD R10, R7.reuse, 0x17b ;  /* 0x0000017b070a7836 */ /* 0x040fe20000000000 */
[----:B------:R-:W3:Y:S04]  /*718b0*/  LDL.LU R245, [R1+0xafc] ;  /* 0x000afc0001f57983 */ /* 0x000ee80000300800 */
[----:B------:R1:W-:Y:S01]  /*718c0*/  @P6 STG.E desc[UR60][R150.64], R241 ;  /* 0x000000f196006986 */ /* 0x0003e2000c10193c */
[----:B------:R-:W-:Y:S01]  /*718d0*/  ISETP.GE.AND P0, PT, R6, R101, PT ;  /* 0x000000650600720c */ /* 0x000fe20003f06270 */
[----:B------:R-:W-:Y:S02]  /*718e0*/  VIADD R101, R7, 0x17a ;  /* 0x0000017a07657836 */ /* 0x000fe40000000000 */
[----:B------:R-:W3:Y:S01]  /*718f0*/  LDL.LU R246, [R1+0x6fc] ;  /* 0x0006fc0001f67983 */ /* 0x000ee20000300800 */
[-C--:B------:R-:W-:Y:S01]  /*71900*/  ISETP.LT.AND P4, PT, R9, R100.reuse, !P0 ;  /* 0x000000640900720c */ /* 0x080fe20004781270 */
[----:B-1----:R-:W1:Y:S01]  /*71910*/  LDC R150, c[0x0][0x248] ;  /* 0x00009200ff967b82 */ /* 0x002e620000000800 */
[----:B------:R-:W-:-:S02]  /*71920*/  ISETP.LT.AND P0, PT, R11, R100, !P0 ;  /* 0x000000640b00720c */ /* 0x000fc40004701270 */
[----:B------:R-:W-:Y:S02]  /*71930*/  IADD3 R6, R0, R228, RZ ;  /* 0x000000e400067210 */ /* 0x000fe40007ffe0ff */
[----:B------:R-:W-:-:S03]  /*71940*/  ISETP.GE.AND P1, PT, R101, R229, PT ;  /* 0x000000e56500720c */ /* 0x000fc60003f26270 */
[----:B------:R-:W2:Y:S01]  /*71950*/  LDC R101, c[0x0][0x248] ;  /* 0x00009200ff657b82 */ /* 0x000ea20000000800 */
[----:B------:R-:W-:-:S04]  /*71960*/  IMAD.WIDE R148, R6, 0x4, R4 ;  /* 0x0000000406947825 */ /* 0x000fc800078e0204 */
[----:B------:R-:W-:Y:S01]  /*71970*/  IMAD.IADD R0, R6, 0x1, R231 ;  /* 0x0000000106007824 */ /* 0x000fe200078e02e7 */
[-C--:B------:R-:W-:Y:S02]  /*71980*/  ISETP.LT.AND P5, PT, R9, R100.reuse, !P1 ;  /* 0x000000640900720c */ /* 0x080fe40004fa1270 */
[----:B------:R-:W-:Y:S01]  /*71990*/  ISETP.LT.AND P1, PT, R11, R100, !P1 ;  /* 0x000000640b00720c */ /* 0x000fe20004f21270 */
[----:B------:R-:W2:Y:S08]  /*719a0*/  LDC R151, c[0x0][0x248] ;  /* 0x00009200ff977b82 */ /* 0x000eb00000000800 */
[----:B------:R-:W3:Y:S08]  /*719b0*/  LDC R229, c[0x0][0x22c] ;  /* 0x00008b00ffe57b82 */ /* 0x000ef00000000800 */
[----:B------:R-:W3:Y:S08]  /*719c0*/  LDC R228, c[0x0][0x22c] ;  /* 0x00008b00ffe47b82 */ /* 0x000ef00000000800 */
[----:B------:R-:W3:Y:S01]  /*719d0*/  LDC R231, c[0x0][0x248] ;  /* 0x00009200ffe77b82 */ /* 0x000ee20000000800 */
[----:B------:R1:W-:Y:S01]  /*719e0*/  @P3 STG.E desc[UR60][R102.64], R234 ;  /* 0x000000ea66003986 */ /* 0x0003e2000c10193c */
[----:B------:R-:W-:Y:S01]  /*719f0*/  ISETP.GE.AND P3, PT, R10, R230, PT ;  /* 0x000000e60a00720c */ /* 0x000fe20003f66270 */
[----:B-1----:R-:W-:-:S04]  /*71a00*/  IMAD.WIDE R102, R6, 0x4, R2 ;  /* 0x0000000406667825 */ /* 0x002fc800078e0202 */
[----:B------:R-:W-:Y:S02]  /*71a10*/  IMAD.IADD R6, R0, 0x1, R150 ;  /* 0x0000000100067824 */ /* 0x000fe400078e0296 */
[----:B------:R-:W-:Y:S01]  /*71a20*/  VIADD R10, R7, 0x17d ;  /* 0x0000017d070a7836 */ /* 0x000fe20000000000 */
[----:B------:R-:W1:Y:S08]  /*71a30*/  LDC R150, c[0x0][0x248] ;  /* 0x00009200ff967b82 */ /* 0x000e700000000800 */
[----:B------:R-:W3:Y:S01]  /*71a40*/  LDC R230, c[0x0][0x22c] ;  /* 0x00008b00ffe67b82 */ /* 0x000ee20000000800 */
[----:B------:R1:W-:Y:S04]  /*71a50*/  @P4 STG.E desc[UR60][R102.64], R238 ;  /* 0x000000ee66004986 */ /* 0x0003e8000c10193c */
[----:B------:R1:W-:Y:S01]  /*71a60*/  @P0 STG.E desc[UR60][R148.64], R239 ;  /* 0x000000ef94000986 */ /* 0x0003e2000c10193c */
[----:B------:R-:W-:-:S02]  /*71a70*/  ISETP.LT.AND P0, PT, R9, R100, !P3 ;  /* 0x000000640900720c */ /* 0x000fc40005f01270 */
[----:B------:R-:W-:Y:S01]  /*71a80*/  ISETP.LT.AND P3, PT, R11, R100, !P3 ;  /* 0x000000640b00720c */ /* 0x000fe20005f61270 */
[----:B-1----:R-:W-:-:S04]  /*71a90*/  IMAD.WIDE R102, R0, 0x4, R2 ;  /* 0x0000000400667825 */ /* 0x002fc800078e0202 */
[----:B------:R-:W-:-:S04]  /*71aa0*/  IMAD.WIDE R148, R0, 0x4, R4 ;  /* 0x0000000400947825 */ /* 0x000fc800078e0204 */
[----:B------:R-:W-:Y:S01]  /*71ab0*/  VIADD R0, R7, 0x17c ;  /* 0x0000017c07007836 */ /* 0x000fe20000000000 */
[----:B------:R1:W-:Y:S04]  /*71ac0*/  @P5 STG.E desc[UR60][R102.64], R244 ;  /* 0x000000f466005986 */ /* 0x0003e8000c10193c */
[----:B--2---:R2:W-:Y:S01]  /*71ad0*/  @P1 STG.E desc[UR60][R148.64], R242 ;  /* 0x000000f294001986 */ /* 0x0045e2000c10193c */
[----:B-1----:R-:W-:Y:S01]  /*71ae0*/  IMAD.WIDE R102, R6, 0x4, R2 ;  /* 0x0000000406667825 */ /* 0x002fe200078e0202 */
[----:B------:R-:W-:Y:S02]  /*71af0*/  ISETP.GE.AND P1, PT, R0, R227, PT ;  /* 0x000000e30000720c */ /* 0x000fe40003f26270 */
[C---:B------:R-:W-:Y:S01]  /*71b00*/  IADD3 R0, R6.reuse, R101, RZ ;  /* 0x0000006506007210 */ /* 0x040fe20007ffe0ff */
[----:B------:R-:W1:Y:S08]  /*71b10*/  LDC R227, c[0x0][0x248] ;  /* 0x00009200ffe37b82 */ /* 0x000e700000000800 */
[----:B------:R-:W1:Y:S01]  /*71b20*/  LDC R101, c[0x0][0x248] ;  /* 0x00009200ff657b82 */ /* 0x000e620000000800 */
[----:B------:R-:W-:Y:S01]  /*71b30*/  ISETP.LT.AND P4, PT, R9, R100, !P1 ;  /* 0x000000640900720c */ /* 0x000fe20004f81270 */
[----:B------:R2:W-:Y:S02]  /*71b40*/  @P0 STG.E desc[UR60][R102.64], R243 ;  /* 0x000000f366000986 */ /* 0x0005e4000c10193c */
[----:B--2---:R-:W-:-:S04]  /*71b50*/  IMAD.WIDE R148, R6, 0x4, R4 ;  /* 0x0000000406947825 */ /* 0x004fc800078e0204 */
[----:B------:R-:W-:Y:S01]  /*71b60*/  VIADD R6, R7, 0x17e ;  /* 0x0000017e07067836 */ /* 0x000fe20000000000 */
[----:B------:R2:W-:Y:S01]  /*71b70*/  @P3 STG.E desc[UR60][R148.64], R233 ;  /* 0x000000e994003986 */ /* 0x0005e2000c10193c */
[----:B------:R-:W-:Y:S02]  /*71b80*/  ISETP.GE.AND P3, PT, R10, R225, PT ;  /* 0x000000e10a00720c */ /* 0x000fe40003f66270 */
[----:B------:R-:W-:Y:S01]  /*71b90*/  ISETP.LT.AND P1, PT, R11, R100, !P1 ;  /* 0x000000640b00720c */ /* 0x000fe20004f21270 */
[----:B------:R-:W-:Y:S01]  /*71ba0*/  IMAD.WIDE R102, R0, 0x4, R2 ;  /* 0x0000000400667825 */ /* 0x000fe200078e0202 */
[----:B------:R-:W-:Y:S02]  /*71bb0*/  ISETP.GE.AND P0, PT, R6, R224, PT ;  /* 0x000000e00600720c */ /* 0x000fe40003f06270 */
[-C--:B------:R-:W-:Y:S02]  /*71bc0*/  ISETP.LT.AND P5, PT, R9, R100.reuse, !P3 ;  /* 0x000000640900720c */ /* 0x080fe40005fa1270 */
[----:B------:R-:W-:Y:S01]  /*71bd0*/  ISETP.LT.AND P3, PT, R11, R100, !P3 ;  /* 0x000000640b00720c */ /* 0x000fe20005f61270 */
[----:B------:R-:W-:Y:S01]  /*71be0*/  IMAD.IADD R6, R0, 0x1, R151 ;  /* 0x0000000100067824 */ /* 0x000fe200078e0297 */
[----:B----4-:R4:W-:Y:S01]  /*71bf0*/  @P4 STG.E desc[UR60][R102.64], R237 ;  /* 0x000000ed66004986 */ /* 0x0109e2000c10193c */
[----:B------:R-:W1:Y:S08]  /*71c00*/  LDC R225, c[0x0][0x22c] ;  /* 0x00008b00ffe17b82 */ /* 0x000e700000000800 */
[----:B------:R-:W1:Y:S01]  /*71c10*/  LDC R224, c[0x0][0x248] ;  /* 0x00009200ffe07b82 */ /* 0x000e620000000800 */
[----:B--2---:R-:W-:-:S04]  /*71c20*/  IMAD.WIDE R148, R6, 0x4, R2 ;  /* 0x0000000406947825 */ /* 0x004fc800078e0202 */
[----:B----4-:R-:W-:Y:S01]  /*71c30*/  IMAD.WIDE R102, R0, 0x4, R4 ;  /* 0x0000000400667825 */ /* 0x010fe200078e0204 */
[----:B------:R-:W-:-:S03]  /*71c40*/  IADD3 R0, R6, R150, RZ ;  /* 0x0000009606007210 */ /* 0x000fc60007ffe0ff */
[----:B------:R-:W-:Y:S01]  /*71c50*/  IMAD.WIDE R150, R6, 0x4, R4 ;  /* 0x0000000406967825 */ /* 0x000fe200078e0204 */
[----:B------:R-:W-:Y:S04]  /*71c60*/  @P1 STG.E desc[UR60][R102.64], R235 ;  /* 0x000000eb66001986 */ /* 0x000fe8000c10193c */
[----:B---3--:R2:W-:Y:S04]  /*71c70*/  @P5 STG.E desc[UR60][R148.64], R247 ;  /* 0x000000f794005986 */ /* 0x0085e8000c10193c */
[----:B------:R3:W-:Y:S04]  /*71c80*/  @P3 STG.E desc[UR60][R150.64], R252 ;  /* 0x000000fc96003986 */ /* 0x0007e8000c10193c */
[----:B--2---:R-:W2:Y:S04]  /*71c90*/  LDL.LU R247, [R1+0xf0c] ;  /* 0x000f0c0001f77983 */ /* 0x004ea80000300800 */
[----:B---3--:R-:W3:Y:S04]  /*71ca0*/  LDL.LU R252, [R1+0x2fc] ;  /* 0x0002fc0001fc7983 */ /* 0x008ee80000300800 */
        /* <DEDUP_REMOVED lines=8> */
[----:B------:R-:W-:-:S03]  /*71d30*/  ISETP.LT.AND P4, PT, R9, R100, !P0 ;  /* 0x000000640900720c */ /* 0x000fc60004781270 */
[----:B------:R-:W4:Y:S01]  /*71d40*/  LDL.LU R243, [R1+0xf18] ;  /* 0x000f180001f37983 */ /* 0x000f220000300800 */
[----:B------:R-:W-:-:S04]  /*71d50*/  IMAD.WIDE R102, R0, 0x4, R2 ;  /* 0x0000000400667825 */ /* 0x000fc800078e0202 */
[C---:B-1----:R-:W-:Y:S02]  /*71d60*/  IMAD.IADD R6, R0.reuse, 0x1, R101 ;  /* 0x0000000100067824 */ /* 0x042fe400078e0265 */
[----:B------:R-:W-:Y:S01]  /*71d70*/  IMAD.WIDE R148, R0, 0x4, R4 ;  /* 0x0000000400947825 */ /* 0x000fe200078e0204 */
[----:B------:R-:W4:Y:S03]  /*71d80*/  LDL.LU R233, [R1+0xb08] ;  /* 0x000b080001e97983 */ /* 0x000f260000300800 */
[----:B------:R-:W-:Y:S01]  /*71d90*/  VIADD R0, R7, 0x17f ;  /* 0x0000017f07007836 */ /* 0x000fe20000000000 */
[----:B------:R-:W-:Y:S01]  /*71da0*/  ISETP.LT.AND P0, PT, R11, R100, !P0 ;  /* 0x000000640b00720c */ /* 0x000fe20004701270 */
[----:B------:R-:W4:Y:S01]  /*71db0*/  LDL.LU R237, [R1+0x708] ;  /* 0x0007080001ed7983 */ /* 0x000f220000300800 */
[----:B------:R-:W-:-:S03]  /*71dc0*/  VIADD R10, R7, 0x180 ;  /* 0x00000180070a7836 */ /* 0x000fc60000000000 */
[----:B------:R1:W-:Y:S01]  /*71dd0*/  @P4 STG.E desc[UR60][R102.64], R245 ;  /* 0x000000f566004986 */ /* 0x0003e2000c10193c */
[----:B------:R-:W-:Y:S02]  /*71de0*/  ISETP.GE.AND P1, PT, R0, R229, PT ;  /* 0x000000e50000720c */ /* 0x000fe40003f26270 */
[----:B------:R-:W-:Y:S02]  /*71df0*/  IADD3 R101, R7, 0x181, RZ ;  /* 0x0000018107657810 */ /* 0x000fe40007ffe0ff */
[----:B------:R-:W-:Y:S01]  /*71e00*/  ISETP.GE.AND P3, PT, R10, R228, PT ;  /* 0x000000e40a00720c */ /* 0x000fe20003f66270 */
[----:B------:R-:W4:Y:S01]  /*71e10*/  LDL.LU R235, [R1+0x1f8] ;  /* 0x0001f80001eb7983 */ /* 0x000f220000300800 */
[-C--:B------:R-:W-:Y:S02]  /*71e20*/  ISETP.LT.AND P4, PT, R9, R100.reuse, !P1 ;  /* 0x000000640900720c */ /* 0x080fe40004f81270 */
[----:B------:R-:W-:Y:S01]  /*71e30*/  ISETP.LT.AND P1, PT, R11, R100, !P1 ;  /* 0x000000640b00720c */ /* 0x000fe20004f21270 */
[----:B------:R1:W-:Y:S01]  /*71e40*/  @P0 STG.E desc[UR60][R148.64], R246 ;  /* 0x000000f694000986 */ /* 0x0003e2000c10193c */
[----:B------:R-:W-:Y:S01]  /*71e50*/  ISETP.GE.AND P0, PT, R101, R225, PT ;  /* 0x000000e16500720c */ /* 0x000fe20003f06270 */
[----:B------:R-:W-:-:S02]  /*71e60*/  IMAD.IADD R10, R6, 0x1, R224 ;  /* 0x00000001060a7824 */ /* 0x000fc400078e02e0 */
[----:B------:R-:W-:-:S04]  /*71e70*/  IMAD.WIDE R150, R6, 0x4, R2 ;  /* 0x0000000406967825 */ /* 0x000fc800078e0202 */
[----:B------:R-:W-:Y:S01]  /*71e80*/  IMAD.WIDE R224, R6, 0x4, R4 ;  /* 0x0000000406e07825 */ /* 0x000fe200078e0204 */
[----:B-1----:R-:W4:Y:S01]  /*71e90*/  LDL.LU R245, [R1+0xf1c] ;  /* 0x000f1c0001f57983 */ /* 0x002f220000300800 */
[----:B------:R-:W1:Y:S08]  /*71ea0*/  LDC R101, c[0x0][0x22c] ;  /* 0x00008b00ff657b82 */ /* 0x000e700000000800 */
[----:B------:R-:W1:Y:S08]  /*71eb0*/  LDC R229, c[0x0][0x22c] ;  /* 0x00008b00ffe57b82 */ /* 0x000e700000000800 */
[----:B------:R-:W1:Y:S01]  /*71ec0*/  LDC R228, c[0x0][0x248] ;  /* 0x00009200ffe47b82 */ /* 0x000e620000000800 */
[----:B------:R-:W4:Y:S01]  /*71ed0*/  LDL.LU R246, [R1+0xb0c] ;  /* 0x000b0c0001f67983 */ /* 0x000f220000300800 */
[----:B------:R-:W-:-:S02]  /*71ee0*/  ISETP.LT.AND P5, PT, R9, R100, !P3 ;  /* 0x000000640900720c */ /* 0x000fc40005fa1270 */
[-C--:B------:R-:W-:Y:S02]  /*71ef0*/  ISETP.LT.AND P3, PT, R11, R100.reuse, !P3 ;  /* 0x000000640b00720c */ /* 0x080fe40005f61270 */
[----:B------:R-:W-:Y:S01]  /*71f00*/  ISETP.LT.AND P6, PT, R9, R100, !P0 ;  /* 0x000000640900720c */ /* 0x000fe200047c1270 */
[C---:B------:R-:W-:Y:S02]  /*71f10*/  IMAD.IADD R0, R10.reuse, 0x1, R227 ;  /* 0x000000010a007824 */ /* 0x040fe400078e02e3 */
[----:B------:R-:W-:-:S04]  /*71f20*/  IMAD.WIDE R148, R10, 0x4, R2 ;  /* 0x000000040a947825 */ /* 0x000fc800078e0202 */
[----:B------:R-:W-:-:S04]  /*71f30*/  IMAD.WIDE R102, R10, 0x4, R4 ;  /* 0x000000040a667825 */ /* 0x000fc800078e0204 */
[----:B------:R-:W-:Y:S01]  /*71f40*/  VIADD R6, R7, 0x182 ;  /* 0x0000018207067836 */ /* 0x000fe20000000000 */
[----:B--2---:R2:W-:Y:S04]  /*71f50*/  @P4 STG.E desc[UR60][R150.64], R247 ;  /* 0x000000f796004986 */ /* 0x0045e8000c10193c */
[----:B---3--:R3:W-:Y:S01]  /*71f60*/  @P1 STG.E desc[UR60][R224.64], R252 ;  /* 0x000000fce0001986 */ /* 0x0087e2000c10193c */
[----:B------:R-:W1:Y:S03]  /*71f70*/  LDC R227, c[0x0][0x22c] ;  /* 0x00008b00ffe37b82 */ /* 0x000e660000000800 */
[----:B--2---:R-:W2:Y:S04]  /*71f80*/  LDL.LU R247, [R1+0x70c] ;  /* 0x00070c0001f77983 */ /* 0x004ea80000300800 */
[----:B---3--:R-:W3:Y:S01]  /*71f90*/  LDL.LU R252, [R1+0x1fc] ;  /* 0x0001fc0001fc7983 */ /* 0x008ee20000300800 */
[----:B------:R-:W-:-:S03]  /*71fa0*/  IMAD.WIDE R150, R0, 0x4, R2 ;  /* 0x0000000400967825 */ /* 0x000fc600078e0202 */
[----:B----4-:R-:W-:Y:S04]  /*71fb0*/  @P5 STG.E desc[UR60][R148.64], R240 ;  /* 0x000000f094005986 */ /* 0x010fe8000c10193c */
[----:B------:R-:W-:Y:S04]  /*71fc0*/  @P3 STG.E desc[UR60][R102.64], R236 ;  /* 0x000000ec66003986 */ /* 0x000fe8000c10193c */
[----:B------:R4:W-:Y:S01]  /*71fd0*/  @P6 STG.E desc[UR60][R150.64], R241 ;  /* 0x000000f196006986 */ /* 0x0009e2000c10193c */
[----:B------:R-:W-:Y:S02]  /*71fe0*/  ISETP.LT.AND P3, PT, R11, R100, !P0 ;  /* 0x000000640b00720c */ /* 0x000fe40004761270 */
[----:B-1----:R-:W-:Y:S01]  /*71ff0*/  ISETP.GE.AND P0, PT, R6, R101, PT ;  /* 0x000000650600720c */ /* 0x002fe20003f06270 */
[----:B------:R-:W1:Y:S01]  /*72000*/  LDC R224, c[0x0][0x22c] ;  /* 0x00008b00ffe07b82 */ /* 0x000e620000000800 */
[C---:B------:R-:W-:Y:S01]  /*72010*/  VIADD R101, R7.reuse, 0x183 ;  /* 0x0000018307657836 */ /* 0x040fe20000000000 */
[----:B------:R-:W-:-:S06]  /*72020*/  IADD3 R10, R7, 0x184, RZ ;  /* 0x00000184070a7810 */ /* 0x000fcc0007ffe0ff */
[----:B------:R-:W1:Y:S08]  /*72030*/  LDC R225, c[0x0][0x22c] ;  /* 0x00008b00ffe17b82 */ /* 0x000e700000000800 */
[----:B----4-:R-:W4:Y:S01]  /*72040*/  LDC R150, c[0x0][0x248] ;  /* 0x00009200ff967b82 */ /* 0x010f220000000800 */
[-C--:B------:R-:W-:Y:S02]  /*72050*/  ISETP.LT.AND P4, PT, R9, R100.reuse, !P0 ;  /* 0x000000640900720c */ /* 0x080fe40004781270 */
[----:B------:R-:W-:-:S02]  /*72060*/  ISETP.LT.AND P0, PT, R11, R100, !P0 ;  /* 0x000000640b00720c */ /* 0x000fc40004701270 */
[----:B------:R-:W-:Y:S01]  /*72070*/  ISETP.GE.AND P1, PT, R101, R229, PT ;  /* 0x000000e56500720c */ /* 0x000fe20003f26270 */
[----:B------:R-:W-:-:S04]  /*72080*/  IMAD.WIDE R102, R0, 0x4, R4 ;  /* 0x0000000400667825 */ /* 0x000fc800078e0204 */
[----:B------:R-:W-:Y:S01]  /*72090*/  IMAD.IADD R6, R0, 0x1, R228 ;  /* 0x0000000100067824 */ /* 0x000fe200078e02e4 */
[----:B------:R-:W1:Y:S01]  /*720a0*/  LDC R101, c[0x0][0x248] ;  /* 0x00009200ff657b82 */ /* 0x000e620000000800 */
[-C--:B------:R-:W-:Y:S02]  /*720b0*/  ISETP.LT.AND P5, PT, R9, R100.reuse, !P1 ;  /* 0x000000640900720c */ /* 0x080fe40004fa1270 */
[----:B------:R-:W-:Y:S01]  /*720c0*/  ISETP.LT.AND P1, PT, R11, R100, !P1 ;  /* 0x000000640b00720c */ /* 0x000fe20004f21270 */
[----:B------:R4:W-:Y:S01]  /*720d0*/  @P3 STG.E desc[UR60][R102.64], R234 ;  /* 0x000000ea66003986 */ /* 0x0009e2000c10193c */
[----:B------:R-:W-:-:S04]  /*720e0*/  IMAD.WIDE R148, R6, 0x4, R4 ;  /* 0x0000000406947825 */ /* 0x000fc800078e0204 */
[C---:B------:R-:W-:Y:S01]  /*720f0*/  IMAD.IADD R0, R6.reuse, 0x1, R231 ;  /* 0x0000000106007824 */ /* 0x040fe200078e02e7 */
[----:B------:R-:W1:Y:S01]  /*72100*/  LDC R151, c[0x0][0x22c] ;  /* 0x00008b00ff977b82 */ /* 0x000e620000000800 */
[----:B------:R-:W3:Y:S07]  /*72110*/  LDL.LU R232, [R1+0x300] ;  /* 0x0003000001e87983 */ /* 0x000eee0000300800 */
[----:B------:R-:W3:Y:S08]  /*72120*/  LDC R229, c[0x0][0x22c] ;  /* 0x00008b00ffe57b82 */ /* 0x000ef00000000800 */
[----:B------:R-:W3:Y:S01]  /*72130*/  LDC R228, c[0x0][0x248] ;  /* 0x00009200ffe47b82 */ /* 0x000ee20000000800 */
[----:B----4-:R-:W-:Y:S01]  /*72140*/  IMAD.WIDE R102, R6, 0x4, R2 ;  /* 0x0000000406667825 */ /* 0x010fe200078e0202 */
[----:B------:R-:W-:Y:S01]  /*72150*/  ISETP.GE.AND P3, PT, R10, R230, PT ;  /* 0x000000e60a00720c */ /* 0x000fe20003f66270 */
[----:B------:R-:W4:Y:S04]  /*72160*/  LDL.LU R240, [R1+0x1b0] ;  /* 0x0001b00001f07983 */ /* 0x000f280000300800 */
[----:B------:R1:W-:Y:S04]  /*72170*/  @P4 STG.E desc[UR60][R102.64], R238 ;  /* 0x000000ee66004986 */ /* 0x0003e8000c10193c */
[----:B------:R1:W-:Y:S01]  /*72180*/  @P0 STG.E desc[UR60][R148.64], R239 ;  /* 0x000000ef94000986 */ /* 0x0003e2000c10193c */
[----:B------:R-:W-:-:S02]  /*72190*/  IADD3 R6, R0, R150, RZ ;  /* 0x0000009600067210 */ /* 0x000fc40007ffe0ff */
[----:B------:R-:W-:Y:S01]  /*721a0*/  IADD3 R10, R7, 0x186, RZ ;  /* 0x00000186070a7810 */ /* 0x000fe20007ffe0ff */
[----:B------:R-:W1:Y:S01]  /*721b0*/  LDC R150, c[0x0][0x248] ;  /* 0x00009200ff967b82 */ /* 0x000e620000000800 */
[----:B------:R-:W4:Y:S07]  /*721c0*/  LDL.LU R236, [R1+0x1a0] ;  /* 0x0001a00001ec7983 */ /* 0x000f2e0000300800 */
[----:B------:R-:W4:Y:S08]  /*721d0*/  LDC R231, c[0x0][0x248] ;  /* 0x00009200ffe77b82 */ /* 0x000f300000000800 */
[----:B------:R-:W4:Y:S01]  /*721e0*/  LDC R230, c[0x0][0x22c] ;  /* 0x00008b00ffe67b82 */ /* 0x000f220000000800 */
[----:B-1----:R-:W-:-:S04]  /*721f0*/  IMAD.WIDE R102, R0, 0x4, R2 ;  /* 0x0000000400667825 */ /* 0x002fc800078e0202 */
[----:B------:R-:W-:-:S04]  /*72200*/  IMAD.WIDE R148, R0, 0x4, R4 ;  /* 0x0000000400947825 */ /* 0x000fc800078e0204 */
[----:B------:R-:W-:Y:S01]  /*72210*/  VIADD R0, R7, 0x185 ;  /* 0x0000018507007836 */ /* 0x000fe20000000000 */
[----:B------:R-:W-:Y:S01]  /*72220*/  ISETP.LT.AND P0, PT, R9, R100, !P3 ;  /* 0x000000640900720c */ /* 0x000fe20005f01270 */
[----:B------:R-:W4:Y:S04]  /*72230*/  LDL.LU R241, [R1+0x714] ;  /* 0x0007140001f17983 */ /* 0x000f280000300800 */
[----:B------:R1:W-:Y:S04]  /*72240*/  @P5 STG.E desc[UR60][R102.64], R244 ;  /* 0x000000f466005986 */ /* 0x0003e8000c10193c */
[----:B------:R1:W-:Y:S01]  /*72250*/  @P1 STG.E desc[UR60][R148.64], R242 ;  /* 0x000000f294001986 */ /* 0x0003e2000c10193c */
[----:B------:R-:W-:-:S02]  /*72260*/  ISETP.GE.AND P1, PT, R0, R224, PT ;  /* 0x000000e00000720c */ /* 0x000fc40003f26270 */
[-C--:B------:R-:W-:Y:S01]  /*72270*/  ISETP.LT.AND P3, PT, R11, R100.reuse, !P3 ;  /* 0x000000640b00720c */ /* 0x080fe20005f61270 */
[----:B------:R-:W1:Y:S01]  /*72280*/  LDC R224, c[0x0][0x248] ;  /* 0x00009200ffe07b82 */ /* 0x000e620000000800 */
[----:B------:R-:W-:Y:S01]  /*72290*/  IMAD.IADD R0, R6, 0x1, R101 ;  /* 0x0000000106007824 */ /* 0x000fe200078e0265 */
[----:B------:R-:W-:-:S06]  /*722a0*/  ISETP.LT.AND P4, PT, R9, R100, !P1 ;  /* 0x000000640900720c */ /* 0x000fcc0004f81270 */
[----:B------:R-:W1:Y:S02]  /*722b0*/  LDC R101, c[0x0][0x248] ;  /* 0x00009200ff657b82 */ /* 0x000e640000000800 */
[C---:B-1----:R-:W-:Y:S01]  /*722c0*/  IMAD.WIDE R102, R6.reuse, 0x4, R2 ;  /* 0x0000000406667825 */ /* 0x042fe200078e0202 */
[----:B------:R-:W4:Y:S03]  /*722d0*/  LDL.LU R238, [R1+0x304] ;  /* 0x0003040001ee7983 */ /* 0x000f260000300800 */
[----:B------:R-:W-:-:S04]  /*722e0*/  IMAD.WIDE R148, R6, 0x4, R4 ;  /* 0x0000000406947825 */ /* 0x000fc800078e0204 */
[----:B------:R-:W-:Y:S01]  /*722f0*/  VIADD R6, R7, 0x187 ;  /* 0x0000018707067836 */ /* 0x000fe20000000000 */
[----:B------:R1:W-:Y:S04]  /*72300*/  @P0 STG.E desc[UR60][R102.64], R243 ;  /* 0x000000f366000986 */ /* 0x0003e8000c10193c */
[----:B------:R1:W-:Y:S01]  /*72310*/  @P3 STG.E desc[UR60][R148.64], R233 ;  /* 0x000000e994003986 */ /* 0x0003e2000c10193c */
[----:B------:R-:W-:-:S03]  /*72320*/  ISETP.LT.AND P1, PT, R11, R100, !P1 ;  /* 0x000000640b00720c */ /* 0x000fc60004f21270 */
[----:B------:R-:W4:Y:S01]  /*72330*/  LDL.LU R239, [R1+0x1b4] ;  /* 0x0001b40001ef7983 */ /* 0x000f220000300800 */
[----:B------:R-:W-:Y:S01]  /*72340*/  ISETP.GE.AND P0, PT, R6, R151, PT ;  /* 0x000000970600720c */ /* 0x000fe20003f06270 */
[----:B------:R-:W-:Y:S01]  /*72350*/  IMAD.IADD R6, R0, 0x1, R150 ;  /* 0x0000000100067824 */ /* 0x000fe200078e0296 */
[----:B------:R-:W-:Y:S01]  /*72360*/  ISETP.GE.AND P3, PT, R10, R225, PT ;  /* 0x000000e10a00720c */ /* 0x000fe20003f66270 */
[----:B------:R-:W4:Y:S01]  /*72370*/  LDL.LU R244, [R1+0x1a4] ;  /* 0x0001a40001f47983 */ /* 0x000f220000300800 */
[----:B------:R-:W3:Y:S01]  /*72380*/  LDC R225, c[0x0][0x22c] ;  /* 0x00008b00ffe17b82 */ /* 0x000ee20000000800 */
[----:B-1----:R-:W-:-:S04]  /*72390*/  IMAD.WIDE R102, R0, 0x4, R2 ;  /* 0x0000000400667825 */ /* 0x002fc800078e0202 */
[----:B------:R-:W-:-:S04]  /*723a0*/  IMAD.WIDE R148, R0, 0x4, R4 ;  /* 0x0000000400947825 */ /* 0x000fc800078e0204 */
[C---:B------:R-:W-:Y:S01]  /*723b0*/  IMAD.IADD R0, R6.reuse, 0x1, R224 ;  /* 0x0000000106007824 */ /* 0x040fe200078e02e0 */
[-C--:B------:R-:W-:Y:S01]  /*723c0*/  ISETP.LT.AND P5, PT, R9, R100.reuse, !P3 ;  /* 0x000000640900720c */ /* 0x080fe20005fa1270 */
[----:B------:R-:W1:Y:S01]  /*723d0*/  LDC R224, c[0x0][0x248] ;  /* 0x00009200ffe07b82 */ /* 0x000e620000000800 */
[-C--:B------:R-:W-:Y:S01]  /*723e0*/  ISETP.LT.AND P3, PT, R11, R100.reuse, !P3 ;  /* 0x000000640b00720c */ /* 0x080fe20005f61270 */
[----:B------:R1:W-:Y:S01]  /*723f0*/  @P4 STG.E desc[UR60][R102.64], R237 ;  /* 0x000000ed66004986 */ /* 0x0003e2000c10193c */
[-C--:B------:R-:W-:Y:S02]  /*72400*/  ISETP.LT.AND P4, PT, R9, R100.reuse, !P0 ;  /* 0x000000640900720c */ /* 0x080fe40004781270 */
[----:B------:R-:W-:Y:S01]  /*72410*/  ISETP.LT.AND P0, PT, R11, R100, !P0 ;  /* 0x000000640b00720c */ /* 0x000fe20004701270 */
[----:B------:R-:W-:Y:S01]  /*72420*/  IMAD.WIDE R150, R6, 0x4, R2 ;  /* 0x0000000406967825 */ /* 0x000fe200078e0202 */
[----:B------:R1:W-:Y:S04]  /*72430*/  @P1 STG.E desc[UR60][R148.64], R235 ;  /* 0x000000eb94001986 */ /* 0x0003e8000c10193c */
[----:B------:R-:W4:Y:S04]  /*72440*/  LDL.LU R242, [R1+0x718] ;  /* 0x0007180001f27983 */ /* 0x000f280000300800 */
[----:B------:R-:W4:Y:S01]  /*72450*/  LDL.LU R243, [R1+0x308] ;  /* 0x0003080001f37983 */ /* 0x000f220000300800 */
[----:B------:R-:W-:-:S03]  /*72460*/  VIADD R10, R7, 0x189 ;  /* 0x00000189070a7836 */ /* 0x000fc60000000000 */
[----:B------:R-:W4:Y:S01]  /*72470*/  LDL.LU R233, [R1+0x1b8] ;  /* 0x0001b80001e97983 */ /* 0x000f220000300800 */
[----:B-1----:R-:W-:-:S03]  /*72480*/  IMAD.WIDE R102, R6, 0x4, R4 ;  /* 0x0000000406667825 */ /* 0x002fc600078e0204 */
[----:B------:R1:W-:Y:S01]  /*72490*/  @P5 STG.E desc[UR60][R150.64], R245 ;  /* 0x000000f596005986 */ /* 0x0003e2000c10193c */
[----:B------:R-:W-:-:S03]  /*724a0*/  IMAD.IADD R6, R0, 0x1, R101 ;  /* 0x0000000100067824 */ /* 0x000fc600078e0265 */
[----:B------:R-:W4:Y:S01]  /*724b0*/  LDL.LU R237, [R1+0x1a8] ;  /* 0x0001a80001ed7983 */ /* 0x000f220000300800 */
[----:B------:R-:W-:-:S03]  /*724c0*/  IMAD.WIDE R148, R0, 0x4, R2 ;  /* 0x0000000400947825 */ /* 0x000fc600078e0202 */
[----:B------:R1:W-:Y:S01]  /*724d0*/  @P3 STG.E desc[UR60][R102.64], R246 ;  /* 0x000000f666003986 */ /* 0x0003e2000c10193c */
[----:B------:R-:W-:Y:S01]  /*724e0*/  VIADD R101, R7, 0x18a ;  /* 0x0000018a07657836 */ /* 0x000fe20000000000 */
[----:B------:R-:W-:Y:S02]  /*724f0*/  ISETP.GE.AND P3, PT, R10, R227, PT ;  /* 0x000000e30a00720c */ /* 0x000fe40003f66270 */
[----:B------:R-:W3:Y:S01]  /*72500*/  LDC R227, c[0x0][0x248] ;  /* 0x00009200ffe37b82 */ /* 0x000ee20000000800 */
[----:B-1----:R-:W4:Y:S01]  /*72510*/  LDL.LU R245, [R1+0x71c] ;  /* 0x00071c0001f57983 */ /* 0x002f220000300800 */
[----:B------:R-:W-:-:S03]  /*72520*/  IMAD.WIDE R102, R0, 0x4, R4 ;  /* 0x0000000400667825 */ /* 0x000fc600078e0204 */
[----:B------:R-:W4:Y:S01]  /*72530*/  LDL.LU R246, [R1+0x30c] ;  /* 0x00030c0001f67983 */ /* 0x000f220000300800 */
[C---:B------:R-:W-:Y:S02]  /*72540*/  IMAD.IADD R10, R6.reuse, 0x1, R224 ;  /* 0x00000001060a7824 */ /* 0x040fe400078e02e0 */
[C---:B------:R-:W-:Y:S01]  /*72550*/  IMAD.WIDE R150, R6.reuse, 0x4, R2 ;  /* 0x0000000406967825 */ /* 0x040fe200078e0202 */
[----:B--2---:R1:W-:Y:S04]  /*72560*/  @P4 STG.E desc[UR60][R148.64], R247 ;  /* 0x000000f794004986 */ /* 0x0043e8000c10193c */
[----:B---3--:R2:W-:Y:S01]  /*72570*/  @P0 STG.E desc[UR60][R102.64], R252 ;  /* 0x000000fc66000986 */ /* 0x0085e2000c10193c */
[----:B------:R-:W-:Y:S01]  /*72580*/  ISETP.GE.AND P0, PT, R101, R225, PT ;  /* 0x000000e16500720c */ /* 0x000fe20003f06270 */
[----:B------:R-:W-:Y:S01]  /*72590*/  IMAD.WIDE R224, R6, 0x4, R4 ;  /* 0x0000000406e07825 */ /* 0x000fe200078e0204 */
[----:B------:R-:W-:Y:S01]  /*725a0*/  IADD3 R0, R7, 0x188, RZ ;  /* 0x0000018807007810 */ /* 0x000fe20007ffe0ff */
[----:B------:R-:W3:Y:S01]  /*725b0*/  LDC R101, c[0x0][0x22c] ;  /* 0x00008b00ff657b82 */ /* 0x000ee20000000800 */
[----:B-1----:R-:W3:Y:S04]  /*725c0*/  LDL.LU R247, [R1+0x1bc] ;  /* 0x0001bc0001f77983 */ /* 0x002ee80000300800 */
[----:B--2---:R-:W2:Y:S04]  /*725d0*/  LDL.LU R252, [R1+0x1ac] ;  /* 0x0001ac0001fc7983 */ /* 0x004ea80000300800 */
[----:B------:R-:W2:Y:S04]  /*725e0*/  LDL.LU R234, [R1+0x170] ;  /* 0x0001700001ea7983 */ /* 0x000ea80000300800 */
[----:B------:R-:W2:Y:S04]  /*725f0*/  LDL.LU R235, [R1+0x160] ;  /* 0x0001600001eb7983 */ /* 0x000ea80000300800 */
[----:B------:R-:W4:Y:S01]  /*72600*/  LDL.LU R6, [R1+0x710] ;  /* 0x0007100001067983 */ /* 0x000f220000300800 */
[----:B------:R-:W-:-:S02]  /*72610*/  ISETP.GE.AND P1, PT, R0, R229, PT ;  /* 0x000000e50000720c */ /* 0x000fc40003f26270 */
[CC--:B------:R-:W-:Y:S01]  /*72620*/  ISETP.LT.AND P5, PT, R9.reuse, R100.reuse, !P3 ;  /* 0x000000640900720c */ /* 0x0c0fe20005fa1270 */
[----:B------:R-:W1:Y:S01]  /*72630*/  LDC R229, c[0x0][0x22c] ;  /* 0x00008b00ffe57b82 */ /* 0x000e620000000800 */
[-C--:B------:R-:W-:Y:S02]  /*72640*/  ISETP.LT.AND P4, PT, R9, R100.reuse, !P1 ;  /* 0x000000640900720c */ /* 0x080fe40004f81270 */
[CC--:B------:R-:W-:Y:S02]  /*72650*/  ISETP.LT.AND P1, PT, R11.reuse, R100.reuse, !P1 ;  /* 0x000000640b00720c */ /* 0x0c0fe40004f21270 */
[-C--:B------:R-:W-:Y:S02]  /*72660*/  ISETP.LT.AND P3, PT, R11, R100.reuse, !P3 ;  /* 0x000000640b00720c */ /* 0x080fe40005f61270 */
[----:B------:R-:W-:Y:S01]  /*72670*/  ISETP.LT.AND P6, PT, R9, R100, !P0 ;  /* 0x000000640900720c */ /* 0x000fe200047c1270 */
[----:B------:R-:W-:-:S04]  /*72680*/  IMAD.WIDE R148, R10, 0x4, R2 ;  /* 0x000000040a947825 */ /* 0x000fc800078e0202 */
[C---:B------:R-:W-:Y:S01]  /*72690*/  IMAD.WIDE R102, R10.reuse, 0x4, R4 ;  /* 0x000000040a667825 */ /* 0x040fe200078e0204 */
[----:B------:R-:W-:-:S03]  /*726a0*/  IADD3 R0, R10, R228, RZ ;  /* 0x000000e40a007210 */ /* 0x000fc60007ffe0ff */
[----:B------:R-:W-:Y:S01]  /*726b0*/  VIADD R10, R7, 0x18b ;  /* 0x0000018b070a7836 */ /* 0x000fe20000000000 */
[----:B------:R-:W-:Y:S01]  /*726c0*/  IADD3 R227, R0, R227, RZ ;  /* 0x000000e300e37210 */ /* 0x000fe20007ffe0ff */
[----:B----4-:R4:W-:Y:S04]  /*726d0*/  @P4 STG.E desc[UR60][R150.64], R6 ;  /* 0x0000000696004986 */ /* 0x0109e8000c10193c */
[----:B------:R1:W-:Y:S04]  /*726e0*/  @P1 STG.E desc[UR60][R224.64], R232 ;  /* 0x000000e8e0001986 */ /* 0x0003e8000c10193c */
[----:B------:R-:W-:Y:S04]  /*726f0*/  @P5 STG.E desc[UR60][R148.64], R240 ;  /* 0x000000f094005986 */ /* 0x000fe8000c10193c */
[----:B------:R2:W-:Y:S01]  /*72700*/  @P3 STG.E desc[UR60][R102.64], R236 ;  /* 0x000000ec66003986 */ /* 0x0005e2000c10193c */
[----:B------:R-:W-:-:S02]  /*72710*/  ISETP.LT.AND P3, PT, R11, R100, !P0 ;  /* 0x000000640b00720c */ /* 0x000fc40004761270 */
[----:B---3--:R-:W-:Y:S01]  /*72720*/  ISETP.GE.AND P0, PT, R10, R101, PT ;  /* 0x000000650a00720c */ /* 0x008fe20003f06270 */
[----:B------:R-:W-:Y:S02]  /*72730*/  VIADD R101, R7, 0x18c ;  /* 0x0000018c07657836 */ /* 0x000fe40000000000 */
[----:B----4-:R-:W-:Y:S01]  /*72740*/  IMAD.WIDE R150, R0, 0x4, R2 ;  /* 0x0000000400967825 */ /* 0x010fe200078e0202 */
[----:B------:R-:W3:Y:S01]  /*72750*/  LDC R6, c[0x0][0x248] ;  /* 0x00009200ff067b82 */ /* 0x000ee20000000800 */
[-C--:B------:R-:W-:Y:S02]  /*72760*/  ISETP.LT.AND P4, PT, R9, R100.reuse, !P0 ;  /* 0x000000640900720c */ /* 0x080fe40004781270 */
[----:B------:R-:W-:-:S05]  /*72770*/  ISETP.LT.AND P0, PT, R11, R100, !P0 ;  /* 0x000000640b00720c */ /* 0x000fca0004701270 */
[----:B-1----:R-:W1:Y:S01]  /*72780*/  LDC R224, c[0x0][0x248] ;  /* 0x00009200ffe07b82 */ /* 0x002e620000000800 */
[----:B------:R4:W-:Y:S01]  /*72790*/  @P6 STG.E desc[UR60][R150.64], R241 ;  /* 0x000000f196006986 */ /* 0x0009e2000c10193c */
[----:B--2---:R-:W-:Y:S01]  /*727a0*/  IMAD.WIDE R102, R0, 0x4, R4 ;  /* 0x0000000400667825 */ /* 0x004fe200078e0204 */
[----:B------:R-:W-:-:S05]  /*727b0*/  ISETP.GE.AND P1, PT, R101, R229, PT ;  /* 0x000000e56500720c */ /* 0x000fca0003f26270 */
[----:B------:R-:W2:Y:S01]  /*727c0*/  LDC R101, c[0x0][0x248] ;  /* 0x00009200ff657b82 */ /* 0x000ea20000000800 */
[----:B------:R-:W-:-:S04]  /*727d0*/  IMAD.WIDE R148, R227, 0x4, R4 ;  /* 0x00000004e3947825 */ /* 0x000fc800078e0204 */
[----:B------:R-:W-:-:S03]  /*727e0*/  VIADD R10, R7, 0x18d ;  /* 0x0000018d070a7836 */ /* 0x000fc60000000000 */
[----:B----4-:R-:W4:Y:S01]  /*727f0*/  LDC R150, c[0x0][0x22c] ;  /* 0x00008b00ff967b82 */ /* 0x010f220000000800 */
[----:B------:R3:W-:Y:S01]  /*72800*/  @P3 STG.E desc[UR60][R102.64], R238 ;  /* 0x000000ee66003986 */ /* 0x0007e2000c10193c */
[-C--:B------:R-:W-:Y:S02]  /*72810*/  ISETP.LT.AND P5, PT, R9, R100.reuse, !P1 ;  /* 0x000000640900720c */ /* 0x080fe40004fa1270 */
[----:B------:R-:W-:Y:S01]  /*72820*/  ISETP.LT.AND P1, PT, R11, R100, !P1 ;  /* 0x000000640b00720c */ /* 0x000fe20004f21270 */
[C---:B------:R-:W-:Y:S01]  /*72830*/  IMAD.IADD R151, R227.reuse, 0x1, R231 ;  /* 0x00000001e3977824 */ /* 0x040fe200078e02e7 */
[----:B------:R-:W-:Y:S02]  /*72840*/  ISETP.GE.AND P3, PT, R10, R230, PT ;  /* 0x000000e60a00720c */ /* 0x000fe40003f66270 */
[----:B------:R-:W1:Y:S01]  /*72850*/  LDC R10, c[0x0][0x22c] ;  /* 0x00008b00ff0a7b82 */ /* 0x000e620000000800 */
[----:B---3--:R-:W-:-:S07]  /*72860*/  IMAD.WIDE R102, R227, 0x4, R2 ;  /* 0x00000004e3667825 */ /* 0x008fce00078e0202 */
[----:B------:R-:W3:Y:S01]  /*72870*/  LDC R0, c[0x0][0x22c] ;  /* 0x00008b00ff007b82 */ /* 0x000ee20000000800 */
[----:B------:R-:W3:Y:S04]  /*72880*/  LDL.LU R238, [R1+0x130] ;  /* 0x0001300001ee7983 */ /* 0x000ee80000300800 */
[----:B------:R2:W-:Y:S04]  /*72890*/  @P4 STG.E desc[UR60][R102.64], R239 ;  /* 0x000000ef66004986 */ /* 0x0005e8000c10193c */
[----:B------:R2:W-:Y:S01]  /*728a0*/  @P0 STG.E desc[UR60][R148.64], R244 ;  /* 0x000000f494000986 */ /* 0x0005e2000c10193c */
[----:B------:R-:W-:Y:S01]  /*728b0*/  IMAD.IADD R225, R151, 0x1, R6 ;  /* 0x0000000197e17824 */ /* 0x000fe200078e0206 */
[----:B------:R-:W-:-:S02]  /*728c0*/  ISETP.LT.AND P0, PT, R9, R100, !P3 ;  /* 0x000000640900720c */ /* 0x000fc40005f01270 */
[----:B------:R-:W-:Y:S01]  /*728d0*/  ISETP.LT.AND P3, PT, R11, R100, !P3 ;  /* 0x000000640b00720c */ /* 0x000fe20005f61270 */
[----:B------:R-:W3:Y:S08]  /*728e0*/  LDC R6, c[0x0][0x248] ;  /* 0x00009200ff067b82 */ /* 0x000ef00000000800 */
[----:B------:R-:W3:Y:S01]  /*728f0*/  LDC R230, c[0x0][0x248] ;  /* 0x00009200ffe67b82 */ /* 0x000ee20000000800 */
[----:B--2---:R-:W2:Y:S04]  /*72900*/  LDL.LU R239, [R1+0x174] ;  /* 0x0001740001ef7983 */ /* 0x004ea80000300800 */
[----:B------:R-:W2:Y:S01]  /*72910*/  LDL.LU R244, [R1+0x164] ;  /* 0x0001640001f47983 */ /* 0x000ea20000300800 */
[----:B------:R-:W-:-:S04]  /*72920*/  IMAD.WIDE R102, R151, 0x4, R2 ;  /* 0x0000000497667825 */ /* 0x000fc800078e0202 */
[----:B------:R-:W-:-:S04]  /*72930*/  IMAD.WIDE R148, R151, 0x4, R4 ;  /* 0x0000000497947825 */ /* 0x000fc800078e0204 */
[----:B------:R-:W-:Y:S01]  /*72940*/  VIADD R151, R7, 0x18e ;  /* 0x0000018e07977836 */ /* 0x000fe20000000000 */
[----:B------:R1:W-:Y:S04]  /*72950*/  @P5 STG.E desc[UR60][R102.64], R242 ;  /* 0x000000f266005986 */ /* 0x0003e8000c10193c */
[----:B------:R1:W-:Y:S01]  /*72960*/  @P1 STG.E desc[UR60][R148.64], R243 ;  /* 0x000000f394001986 */ /* 0x0003e2000c10193c */
[----:B----4-:R-:W-:Y:S02]  /*72970*/  ISETP.GE.AND P1, PT, R151, R150, PT ;  /* 0x000000969700720c */ /* 0x010fe40003f26270 */
[----:B------:R-:W-:Y:S01]  /*72980*/  IADD3 R151, R225, R101, RZ ;  /* 0x00000065e1977210 */ /* 0x000fe20007ffe0ff */
[----:B------:R-:W-:Y:S01]  /*72990*/  VIADD R227, R7, 0x18f ;  /* 0x0000018f07e37836 */ /* 0x000fe20000000000 */
[----:B------:R-:W4:Y:S01]  /*729a0*/  LDC R101, c[0x0][0x248] ;  /* 0x00009200ff657b82 */ /* 0x000f220000000800 */
[----:B------:R-:W-:Y:S01]  /*729b0*/  ISETP.LT.AND P4, PT, R9, R100, !P1 ;  /* 0x000000640900720c */ /* 0x000fe20004f81270 */
[----:B-1----:R-:W-:-:S04]  /*729c0*/  IMAD.WIDE R102, R225, 0x4, R2 ;  /* 0x00000004e1667825 */ /* 0x002fc800078e0202 */
[----:B------:R-:W-:Y:S01]  /*729d0*/  IMAD.WIDE R148, R225, 0x4, R4 ;  /* 0x00000004e1947825 */ /* 0x000fe200078e0204 */
[----:B------:R-:W2:Y:S04]  /*729e0*/  LDL.LU R242, [R1+0x134] ;  /* 0x0001340001f27983 */ /* 0x000ea80000300800 */
[----:B------:R1:W-:Y:S04]  /*729f0*/  @P0 STG.E desc[UR60][R102.64], R233 ;  /* 0x000000e966000986 */ /* 0x0003e8000c10193c */
[----:B------:R1:W-:Y:S04]  /*72a00*/  @P3 STG.E desc[UR60][R148.64], R237 ;  /* 0x000000ed94003986 */ /* 0x0003e8000c10193c */
[----:B------:R-:W2:Y:S01]  /*72a10*/  LDL.LU R243, [R1+0x178] ;  /* 0x0001780001f37983 */ /* 0x000ea20000300800 */
[----:B------:R-:W-:-:S02]  /*72a20*/  ISETP.LT.AND P1, PT, R11, R100, !P1 ;  /* 0x000000640b00720c */ /* 0x000fc40004f21270 */
[----:B------:R-:W-:Y:S01]  /*72a30*/  ISETP.GE.AND P3, PT, R227, R10, PT ;  /* 0x0000000ae300720c */ /* 0x000fe20003f66270 */
[----:B------:R-:W-:Y:S01]  /*72a40*/  VIADD R225, R7, 0x190 ;  /* 0x0000019007e17836 */ /* 0x000fe20000000000 */
[----:B------:R-:W4:Y:S08]  /*72a50*/  LDC R227, c[0x0][0x22c] ;  /* 0x00008b00ffe37b82 */ /* 0x000f300000000800 */
[----:B------:R-:W4:Y:S01]  /*72a60*/  LDC R10, c[0x0][0x22c] ;  /* 0x00008b00ff0a7b82 */ /* 0x000f220000000800 */
[C---:B-1----:R-:W-:Y:S01]  /*72a70*/  IMAD.WIDE R102, R151.reuse, 0x4, R2 ;  /* 0x0000000497667825 */ /* 0x042fe200078e0202 */
[----:B------:R-:W2:Y:S03]  /*72a80*/  LDL.LU R237, [R1+0x168] ;  /* 0x0001680001ed7983 */ /* 0x000ea60000300800 */
[----:B------:R-:W-:Y:S01]  /*72a90*/  IMAD.WIDE R148, R151, 0x4, R4 ;  /* 0x0000000497947825 */ /* 0x000fe200078e0204 */
[----:B------:R1:W-:Y:S01]  /*72aa0*/  @P4 STG.E desc[UR60][R102.64], R245 ;  /* 0x000000f566004986 */ /* 0x0003e2000c10193c */
[----:B------:R-:W-:-:S03]  /*72ab0*/  ISETP.LT.AND P5, PT, R9, R100, !P3 ;  /* 0x000000640900720c */ /* 0x000fc60005fa1270 */
[----:B------:R1:W-:Y:S01]  /*72ac0*/  @P1 STG.E desc[UR60][R148.64], R246 ;  /* 0x000000f694001986 */ /* 0x0003e2000c10193c */
[----:B---3--:R-:W-:Y:S01]  /*72ad0*/  ISETP.GE.AND P0, PT, R225, R0, PT ;  /* 0x00000000e100720c */ /* 0x008fe20003f06270 */
[----:B------:R-:W-:Y:S02]  /*72ae0*/  IMAD.IADD R225, R151, 0x1, R6 ;  /* 0x0000000197e17824 */ /* 0x000fe400078e0206 */
[----:B-1----:R-:W3:Y:S04]  /*72af0*/  LDL.LU R245, [R1+0x138] ;  /* 0x0001380001f57983 */ /* 0x002ee80000300800 */
[----:B------:R-:W3:Y:S01]  /*72b00*/  LDL.LU R246, [R1+0x17c] ;  /* 0x00017c0001f67983 */ /* 0x000ee20000300800 */
[----:B------:R-:W-:Y:S01]  /*72b10*/  ISETP.LT.AND P3, PT, R11, R100, !P3 ;  /* 0x000000640b00720c */ /* 0x000fe20005f61270 */
[C---:B------:R-:W-:Y:S01]  /*72b20*/  IMAD.WIDE R150, R225.reuse, 0x4, R2 ;  /* 0x00000004e1967825 */ /* 0x040fe200078e0202 */
[----:B------:R-:W-:-:S03]  /*72b30*/  IADD3 R231, R225, R224, RZ ;  /* 0x000000e0e1e77210 */ /* 0x000fc60007ffe0ff */
[----:B------:R-:W-:Y:S01]  /*72b40*/  IMAD.WIDE R224, R225, 0x4, R4 ;  /* 0x00000004e1e07825 */ /* 0x000fe200078e0204 */
[-C--:B------:R-:W-:Y:S01]  /*72b50*/  ISETP.LT.AND P4, PT, R9, R100.reuse, !P0 ;  /* 0x000000640900720c */ /* 0x080fe20004781270 */
[----:B------:R-:W1:Y:S01]  /*72b60*/  LDC R6, c[0x0][0x248] ;  /* 0x00009200ff067b82 */ /* 0x000e620000000800 */
[----:B------:R4:W-:Y:S07]  /*72b70*/  @P5 STG.E desc[UR60][R150.64], R247 ;  /* 0x000000f796005986 */ /* 0x0009ee000c10193c */
[----:B------:R-:W1:Y:S01]  /*72b80*/  LDC R0, c[0x0][0x22c] ;  /* 0x00008b00ff007b82 */ /* 0x000e620000000800 */
[----:B----4-:R-:W4:Y:S04]  /*72b90*/  LDL.LU R247, [R1+0x16c] ;  /* 0x00016c0001f77983 */ /* 0x010f280000300800 */
[----:B------:R1:W-:Y:S04]  /*72ba0*/  @P3 STG.E desc[UR60][R224.64], R252 ;  /* 0x000000fce0003986 */ /* 0x0003e8000c10193c */
[----:B-1----:R-:W4:Y:S01]  /*72bb0*/  LDL.LU R252, [R1+0x13c] ;  /* 0x00013c0001fc7983 */ /* 0x002f220000300800 */
[----:B------:R-:W-:Y:S01]  /*72bc0*/  ISETP.LT.AND P0, PT, R11, R100, !P0 ;  /* 0x000000640b00720c */ /* 0x000fe20004701270 */
[----:B------:R-:W-:-:S04]  /*72bd0*/  IMAD.WIDE R228, R231, 0x4, R2 ;  /* 0x00000004e7e47825 */ /* 0x000fc800078e0202 */
[----:B------:R-:W-:-:S04]  /*72be0*/  IMAD.WIDE R102, R231, 0x4, R4 ;  /* 0x00000004e7667825 */ /* 0x000fc800078e0204 */
[----:B------:R-:W-:Y:S02]  /*72bf0*/  IMAD.IADD R233, R231, 0x1, R101 ;  /* 0x00000001e7e97824 */ /* 0x000fe400078e0265 */
[C---:B------:R-:W-:Y:S02]  /*72c00*/  VIADD R232, R7.reuse, 0x191 ;  /* 0x0000019107e87836 */ /* 0x040fe40000000000 */
[----:B------:R-:W-:Y:S01]  /*72c10*/  VIADD R231, R7, 0x192 ;  /* 0x0000019207e77836 */ /* 0x000fe20000000000 */
[----:B------:R-:W-:Y:S02]  /*72c20*/  @P4 STG.E desc[UR60][R228.64], R234 ;  /* 0x000000eae4004986 */ /* 0x000fe4000c10193c */
[----:B------:R-:W-:Y:S02]  /*72c30*/  ISETP.GE.AND P1, PT, R232, R227, PT ;  /* 0x000000e3e800720c */ /* 0x000fe40003f26270 */
[----:B------:R-:W-:Y:S01]  /*72c40*/  ISETP.GE.AND P3, PT, R231, R10, PT ;  /* 0x0000000ae700720c */ /* 0x000fe20003f66270 */
[----:B------:R-:W1:Y:S08]  /*72c50*/  LDC R227, c[0x0][0x248] ;  /* 0x00009200ffe37b82 */ /* 0x000e700000000800 */
[----:B------:R-:W2:Y:S01]  /*72c60*/  LDC R10, c[0x0][0x22c] ;  /* 0x00008b00ff0a7b82 */ /* 0x000ea20000000800 */
[----:B------:R1:W-:Y:S01]  /*72c70*/  @P0 STG.E desc[UR60][R102.64], R235 ;  /* 0x000000eb66000986 */ /* 0x0003e2000c10193c */
[----:B------:R-:W-:-:S02]  /*72c80*/  ISETP.LT.AND P4, PT, R9, R100, !P1 ;  /* 0x000000640900720c */ /* 0x000fc40004f81270 */
[-C--:B------:R-:W-:Y:S02]  /*72c90*/  ISETP.LT.AND P1, PT, R11, R100.reuse, !P1 ;  /* 0x000000640b00720c */ /* 0x080fe40004f21270 */
[-C--:B------:R-:W-:Y:S02]  /*72ca0*/  ISETP.LT.AND P5, PT, R9, R100.reuse, !P3 ;  /* 0x000000640900720c */ /* 0x080fe40005fa1270 */
[----:B------:R-:W-:Y:S01]  /*72cb0*/  IADD3 R101, R7, 0x193, RZ ;  /* 0x0000019307657810 */ /* 0x000fe20007ffe0ff */
[C---:B------:R-:W-:Y:S02]  /*72cc0*/  IMAD.IADD R225, R233.reuse, 0x1, R6 ;  /* 0x00000001e9e17824 */ /* 0x040fe400078e0206 */
[----:B------:R-:W-:Y:S01]  /*72cd0*/  IMAD.WIDE R148, R233, 0x4, R4 ;  /* 0x00000004e9947825 */ /* 0x000fe200078e0204 */
[----:B------:R-:W4:Y:S08]  /*72ce0*/  LDC R232, c[0x0][0x248] ;  /* 0x00009200ffe87b82 */ /* 0x000f300000000800 */
[----:B-1----:R-:W1:Y:S01]  /*72cf0*/  LDC R235, c[0x0][0x22c] ;  /* 0x00008b00ffeb7b82 */ /* 0x002e620000000800 */
[----:B------:R-:W-:-:S02]  /*72d00*/  ISETP.LT.AND P3, PT, R11, R100, !P3 ;  /* 0x000000640b00720c */ /* 0x000fc40005f61270 */
[----:B------:R-:W-:-:S05]  /*72d10*/  ISETP.GE.AND P0, PT, R101, R0, PT ;  /* 0x000000006500720c */ /* 0x000fca0003f06270 */
[----:B------:R-:W1:Y:S01]  /*72d20*/  LDC R0, c[0x0][0x248] ;  /* 0x00009200ff007b82 */ /* 0x000e620000000800 */
[----:B------:R-:W-:-:S07]  /*72d30*/  IMAD.WIDE R102, R233, 0x4, R2 ;  /* 0x00000004e9667825 */ /* 0x000fce00078e0202 */
[----:B------:R-:W1:Y:S01]  /*72d40*/  LDC R101, c[0x0][0x22c] ;  /* 0x00008b00ff657b82 */ /* 0x000e620000000800 */
[C---:B------:R-:W-:Y:S02]  /*72d50*/  IMAD.IADD R231, R225.reuse, 0x1, R230 ;  /* 0x00000001e1e77824 */ /* 0x040fe400078e02e6 */
[----:B------:R-:W-:-:S04]  /*72d60*/  IMAD.WIDE R150, R225, 0x4, R2 ;  /* 0x00000004e1967825 */ /* 0x000fc800078e0202 */
[----:B------:R-:W-:-:S04]  /*72d70*/  IMAD.WIDE R224, R225, 0x4, R4 ;  /* 0x00000004e1e07825 */ /* 0x000fc800078e0204 */
[----:B------:R-:W-:Y:S01]  /*72d80*/  VIADD R6, R7, 0x194 ;  /* 0x0000019407067836 */ /* 0x000fe20000000000 */
[----:B------:R-:W1:Y:S01]  /*72d90*/  LDC R230, c[0x0][0x248] ;  /* 0x00009200ffe67b82 */ /* 0x000e620000000800 */
[----:B------:R-:W-:-:S07]  /*72da0*/  ISETP.LT.AND P6, PT, R9, R100, !P0 ;  /* 0x000000640900720c */ /* 0x000fce00047c1270 */
[----:B------:R-:W3:Y:S01]  /*72db0*/  LDC R233, c[0x0][0x22c] ;  /* 0x00008b00ffe97b82 */ /* 0x000ee20000000800 */
[----:B------:R-:W-:-:S04]  /*72dc0*/  IMAD.WIDE R228, R231, 0x4, R2 ;  /* 0x00000004e7e47825 */ /* 0x000fc800078e0202 */
[----:B------:R-:W-:-:S03]  /*72dd0*/  IMAD.IADD R227, R231, 0x1, R227 ;  /* 0x00000001e7e37824 */ /* 0x000fc600078e02e3 */
[----:B------:R-:W4:Y:S01]  /*72de0*/  LDC R234, c[0x0][0x248] ;  /* 0x00009200ffea7b82 */ /* 0x000f220000000800 */
[----:B------:R-:W-:Y:S04]  /*72df0*/  @P4 STG.E desc[UR60][R102.64], R238 ;  /* 0x000000ee66004986 */ /* 0x000fe8000c10193c */
[----:B------:R1:W-:Y:S04]  /*72e00*/  @P1 STG.E desc[UR60][R148.64], R248 ;  /* 0x000000f894001986 */ /* 0x0003e8000c10193c */
[----:B--2---:R2:W-:Y:S04]  /*72e10*/  @P5 STG.E desc[UR60][R150.64], R239 ;  /* 0x000000ef96005986 */ /* 0x0045e8000c10193c */
[----:B------:R2:W-:Y:S01]  /*72e20*/  @P3 STG.E desc[UR60][R224.64], R244 ;  /* 0x000000f4e0003986 */ /* 0x0005e2000c10193c */
[----:B-1----:R-:W-:Y:S01]  /*72e30*/  VIADD R149, R7, 0x195 ;  /* 0x0000019507957836 */ /* 0x002fe20000000000 */
[----:B------:R-:W-:-:S02]  /*72e40*/  ISETP.LT.AND P3, PT, R11, R100, !P0 ;  /* 0x000000640b00720c */ /* 0x000fc40004761270 */
[----:B------:R-:W-:Y:S02]  /*72e50*/  ISETP.GE.AND P0, PT, R6, R235, PT ;  /* 0x000000eb0600720c */ /* 0x000fe40003f06270 */
[----:B------:R-:W-:Y:S02]  /*72e60*/  ISETP.GE.AND P1, PT, R149, R10, PT ;  /* 0x0000000a9500720c */ /* 0x000fe40003f26270 */
[-C--:B------:R-:W-:Y:S01]  /*72e70*/  ISETP.LT.AND P4, PT, R9, R100.reuse, !P0 ;  /* 0x000000640900720c */ /* 0x080fe20004781270 */
[----:B------:R-:W1:Y:S01]  /*72e80*/  LDC R10, c[0x0][0x248] ;  /* 0x00009200ff0a7b82 */ /* 0x000e620000000800 */
[----:B------:R-:W-:Y:S01]  /*72e90*/  ISETP.LT.AND P0, PT, R11, R100, !P0 ;  /* 0x000000640b00720c */ /* 0x000fe20004701270 */
[----:B------:R-:W-:-:S06]  /*72ea0*/  IMAD.WIDE R102, R231, 0x4, R4 ;  /* 0x00000004e7667825 */ /* 0x000fcc00078e0204 */
[----:B------:R-:W3:Y:S01]  /*72eb0*/  LDC R231, c[0x0][0x22c] ;  /* 0x00008b00ffe77b82 */ /* 0x000ee20000000800 */
[----:B------:R-:W-:Y:S02]  /*72ec0*/  IADD3 R6, R7, 0x196, RZ ;  /* 0x0000019607067810 */ /* 0x000fe40007ffe0ff */
[----:B------:R-:W-:Y:S01]  /*72ed0*/  ISETP.LT.AND P5, PT, R9, R100, !P1 ;  /* 0x000000640900720c */ /* 0x000fe20004fa1270 */
[----:B------:R-:W-:-:S04]  /*72ee0*/  IMAD.WIDE R148, R227, 0x4, R2 ;  /* 0x00000004e3947825 */ /* 0x000fc800078e0202 */
[----:B--2---:R-:W-:Y:S01]  /*72ef0*/  IMAD.WIDE R150, R227, 0x4, R4 ;  /* 0x00000004e3967825 */ /* 0x004fe200078e0204 */
[----:B------:R-:W-:-:S03]  /*72f00*/  ISETP.LT.AND P1, PT, R11, R100, !P1 ;  /* 0x000000640b00720c */ /* 0x000fc60004f21270 */
[----:B------:R-:W-:Y:S01]  /*72f10*/  IMAD.IADD R225, R227, 0x1, R0 ;  /* 0x00000001e3e17824 */ /* 0x000fe200078e0200 */
[----:B------:R2:W-:Y:S04]  /*72f20*/  @P6 STG.E desc[UR60][R228.64], R242 ;  /* 0x000000f2e4006986 */ /* 0x0005e8000c10193c */
[----:B------:R1:W-:Y:S01]  /*72f30*/  @P3 STG.E desc[UR60][R102.64], R249 ;  /* 0x000000f966003986 */ /* 0x0003e2000c10193c */
[----:B------:R-:W-:-:S03]  /*72f40*/  ISETP.GE.AND P3, PT, R6, R101, PT ;  /* 0x000000650600720c */ /* 0x000fc60003f66270 */
[----:B------:R1:W-:Y:S01]  /*72f50*/  @P4 STG.E desc[UR60][R148.64], R243 ;  /* 0x000000f394004986 */ /* 0x0003e2000c10193c */
[----:B------:R-:W-:Y:S01]  /*72f60*/  IADD3 R101, R225, R230, RZ ;  /* 0x000000e6e1657210 */ /* 0x000fe20007ffe0ff */
[----:B------:R-:W-:Y:S01]  /*72f70*/  VIADD R0, R7, 0x197 ;  /* 0x0000019707007836 */ /* 0x000fe20000000000 */
[----:B------:R-:W4:Y:S08]  /*72f80*/  LDC R230, c[0x0][0x248] ;  /* 0x00009200ffe67b82 */ /* 0x000f300000000800 */
[----:B--2---:R-:W2:Y:S08]  /*72f90*/  LDC R228, c[0x0][0x248] ;  /* 0x00009200ffe47b82 */ /* 0x004eb00000000800 */
[----:B------:R-:W4:Y:S08]  /*72fa0*/  LDC R229, c[0x0][0x22c] ;  /* 0x00008b00ffe57b82 */ /* 0x000f300000000800 */
[----:B------:R-:W4:Y:S01]  /*72fb0*/  LDC R235, c[0x0][0x22c] ;  /* 0x00008b00ffeb7b82 */ /* 0x000f220000000800 */
[----:B------:R3:W-:Y:S01]  /*72fc0*/  @P0 STG.E desc[UR60][R150.64], R237 ;  /* 0x000000ed96000986 */ /* 0x0007e2000c10193c */
[----:B------:R-:W-:Y:S01]  /*72fd0*/  ISETP.LT.AND P0, PT, R9, R100, !P3 ;  /* 0x000000640900720c */ /* 0x000fe20005f01270 */
[----:B-1----:R-:W-:-:S04]  /*72fe0*/  IMAD.WIDE R102, R225, 0x4, R2 ;  /* 0x00000004e1667825 */ /* 0x002fc800078e0202 */
[----:B------:R-:W-:-:S04]  /*72ff0*/  IMAD.WIDE R224, R225, 0x4, R4 ;  /* 0x00000004e1e07825 */ /* 0x000fc800078e0204 */
[----:B------:R-:W-:-:S04]  /*73000*/  IMAD.WIDE R148, R101, 0x4, R2 ;  /* 0x0000000465947825 */ /* 0x000fc800078e0202 */
[----:B------:R-:W-:Y:S01]  /*73010*/  IMAD.IADD R227, R101, 0x1, R10 ;  /* 0x0000000165e37824 */ /* 0x000fe200078e020a */
[----:B------:R-:W-:Y:S01]  /*73020*/  ISETP.LT.AND P3, PT, R11, R100, !P3 ;  /* 0x000000640b00720c */ /* 0x000fe20005f61270 */
[----:B------:R-:W1:Y:S01]  /*73030*/  LDC R10, c[0x0][0x248] ;  /* 0x00009200ff0a7b82 */ /* 0x000e620000000800 */
[----:B---3--:R-:W-:Y:S04]  /*73040*/  @P5 STG.E desc[UR60][R102.64], R245 ;  /* 0x000000f566005986 */ /* 0x008fe8000c10193c */
[----:B------:R2:W-:Y:S01]  /*73050*/  @P1 STG.E desc[UR60][R224.64], R250 ;  /* 0x000000fae0001986 */ /* 0x0005e2000c10193c */
[----:B------:R-:W-:Y:S01]  /*73060*/  ISETP.GE.AND P1, PT, R0, R233, PT ;  /* 0x000000e90000720c */ /* 0x000fe20003f26270 */
[----:B------:R-:W-:Y:S02]  /*73070*/  VIADD R0, R7, 0x199 ;  /* 0x0000019907007836 */ /* 0x000fe40000000000 */
[----:B------:R3:W-:Y:S01]  /*73080*/  @P0 STG.E desc[UR60][R148.64], R246 ;  /* 0x000000f694000986 */ /* 0x0007e2000c10193c */
[----:B------:R-:W-:Y:S01]  /*73090*/  IMAD.WIDE R150, R101, 0x4, R4 ;  /* 0x0000000465967825 */ /* 0x000fe200078e0204 */
[----:B------:R-:W1:Y:S01]  /*730a0*/  LDC R233, c[0x0][0x22c] ;  /* 0x00008b00ffe97b82 */ /* 0x000e620000000800 */
[----:B------:R-:W-:-:S07]  /*730b0*/  ISETP.GE.AND P0, PT, R0, R231, PT ;  /* 0x000000e70000720c */ /* 0x000fce0003f06270 */
[----:B------:R-:W1:Y:S01]  /*730c0*/  LDC R231, c[0x0][0x22c] ;  /* 0x00008b00ffe77b82 */ /* 0x000e620000000800 */
[-C--:B------:R-:W-:Y:S02]  /*730d0*/  ISETP.LT.AND P4, PT, R9, R100.reuse, !P1 ;  /* 0x000000640900720c */ /* 0x080fe40004f81270 */
[----:B------:R-:W-:Y:S01]  /*730e0*/  IADD3 R6, R7, 0x198, RZ ;  /* 0x0000019807067810 */ /* 0x000fe20007ffe0ff */
[----:B--2---:R-:W-:Y:S01]  /*730f0*/  IMAD.IADD R225, R227, 0x1, R228 ;  /* 0x00000001e3e17824 */ /* 0x004fe200078e02e4 */
[----:B------:R-:W-:Y:S01]  /*73100*/  ISETP.LT.AND P1, PT, R11, R100, !P1 ;  /* 0x000000640b00720c */ /* 0x000fe20004f21270 */
[----:B------:R-:W-:-:S04]  /*73110*/  IMAD.WIDE R102, R227, 0x4, R2 ;  /* 0x00000004e3667825 */ /* 0x000fc800078e0202 */
[----:B----4-:R-:W-:Y:S02]  /*73120*/  IMAD.IADD R101, R225, 0x1, R230 ;  /* 0x00000001e1657824 */ /* 0x010fe400078e02e6 */
[----:B------:R-:W2:Y:S01]  /*73130*/  LDC R230, c[0x0][0x248] ;  /* 0x00009200ffe67b82 */ /* 0x000ea20000000800 */
[----:B------:R4:W-:Y:S01]  /*73140*/  @P3 STG.E desc[UR60][R150.64], R247 ;  /* 0x000000f796003986 */ /* 0x0009e2000c10193c */
[----:B------:R-:W-:-:S04]  /*73150*/  ISETP.GE.AND P3, PT, R6, R229, PT ;  /* 0x000000e50600720c */ /* 0x000fc80003f66270 */
[-C--:B------:R-:W-:Y:S02]  /*73160*/  ISETP.LT.AND P5, PT, R9, R100.reuse, !P3 ;  /* 0x000000640900720c */ /* 0x080fe40005fa1270 */
[----:B------:R-:W-:Y:S01]  /*73170*/  ISETP.LT.AND P3, PT, R11, R100, !P3 ;  /* 0x000000640b00720c */ /* 0x000fe20005f61270 */
[----:B---3--:R-:W-:-:S04]  /*73180*/  IMAD.WIDE R148, R227, 0x4, R4 ;  /* 0x00000004e3947825 */ /* 0x008fc800078e0204 */
[----:B-1----:R-:W-:Y:S01]  /*73190*/  IMAD.IADD R227, R101, 0x1, R10 ;  /* 0x0000000165e37824 */ /* 0x002fe200078e020a */
[----:B------:R-:W-:Y:S01]  /*731a0*/  IADD3 R10, R7, 0x19a, RZ ;  /* 0x0000019a070a7810 */ /* 0x000fe20007ffe0ff */
[----:B------:R1:W-:Y:S01]  /*731b0*/  @P4 STG.E desc[UR60][R102.64], R252 ;  /* 0x000000fc66004986 */ /* 0x0003e2000c10193c */
[----:B------:R-:W-:Y:S01]  /*731c0*/  ISETP.LT.AND P4, PT, R9, R100, !P0 ;  /* 0x000000640900720c */ /* 0x000fe20004781270 */
[----:B----4-:R-:W-:-:S04]  /*731d0*/  IMAD.WIDE R150, R225, 0x4, R2 ;  /* 0x00000004e1967825 */ /* 0x010fc800078e0202 */
[----:B------:R-:W-:Y:S01]  /*731e0*/  IMAD.WIDE R224, R225, 0x4, R4 ;  /* 0x00000004e1e07825 */ /* 0x000fe200078e0204 */
[----:B------:R-:W-:Y:S03]  /*731f0*/  @P1 STG.E desc[UR60][R148.64], R251 ;  /* 0x000000fb94001986 */ /* 0x000fe6000c10193c */
[----:B------:R-:W-:Y:S01]  /*73200*/  VIADD R6, R7, 0x19b ;  /* 0x0000019b07067836 */ /* 0x000fe20000000000 */
[----:B------:R-:W-:Y:S02]  /*73210*/  ISETP.GE.AND P1, PT, R10, R231, PT ;  /* 0x000000e70a00720c */ /* 0x000fe40003f26270 */
[----:B------:R-:W-:Y:S01]  /*73220*/  ISETP.LT.AND P0, PT, R11, R100, !P0 ;  /* 0x000000640b00720c */ /* 0x000fe20004701270 */
[----:B------:R-:W-:Y:S01]  /*73230*/  IMAD.WIDE R228, R101, 0x4, R2 ;  /* 0x0000000465e47825 */ /* 0x000fe200078e0202 */
[----:B------:R-:W3:Y:S01]  /*73240*/  LDC R231, c[0x0][0x22c] ;  /* 0x00008b00ffe77b82 */ /* 0x000ee20000000800 */
[----:B------:R-:W-:Y:S04]  /*73250*/  @P5 STG.E desc[UR60][R150.64], R12 ;  /* 0x0000000c96005986 */ /* 0x000fe8000c10193c */
[----:B------:R2:W-:Y:S01]  /*73260*/  @P3 STG.E desc[UR60][R224.64], R16 ;  /* 0x00000010e0003986 */ /* 0x0005e2000c10193c */
[----:B------:R-:W-:-:S02]  /*73270*/  ISETP.GE.AND P3, PT, R6, R233, PT ;  /* 0x000000e90600720c */ /* 0x000fc40003f66270 */
[----:B------:R-:W4:Y:S01]  /*73280*/  LDC R233, c[0x0][0x22c] ;  /* 0x00008b00ffe97b82 */ /* 0x000f220000000800 */
[----:B------:R2:W-:Y:S01]  /*73290*/  @P4 STG.E desc[UR60][R228.64], R24 ;  /* 0x00000018e4004986 */ /* 0x0005e2000c10193c */
[----:B------:R-:W-:-:S06]  /*732a0*/  ISETP.LT.AND P4, PT, R9, R100, !P1 ;  /* 0x000000640900720c */ /* 0x000fcc0004f81270 */
[----:B------:R-:W4:Y:S01]  /*732b0*/  LDC R10, c[0x0][0x248] ;  /* 0x00009200ff0a7b82 */ /* 0x000f220000000800 */
[-C--:B------:R-:W-:Y:S01]  /*732c0*/  ISETP.LT.AND P1, PT, R11, R100.reuse, !P1 ;  /* 0x000000640b00720c */ /* 0x080fe20004f21270 */
[----:B-1----:R-:W-:Y:S01]  /*732d0*/  IMAD.WIDE R102, R101, 0x4, R4 ;  /* 0x0000000465667825 */ /* 0x002fe200078e0204 */
[----:B------:R-:W-:-:S03]  /*732e0*/  ISETP.LT.AND P5, PT, R9, R100, !P3 ;  /* 0x000000640900720c */ /* 0x000fc60005fa1270 */
[----:B------:R-:W-:Y:S01]  /*732f0*/  VIADD R0, R7, 0x19c ;  /* 0x0000019c07007836 */ /* 0x000fe20000000000 */
[----:B------:R-:W-:Y:S01]  /*73300*/  ISETP.LT.AND P3, PT, R11, R100, !P3 ;  /* 0x000000640b00720c */ /* 0x000fe20005f61270 */
[C---:B--2---:R-:W-:Y:S01]  /*73310*/  IMAD.IADD R225, R227.reuse, 0x1, R230 ;  /* 0x00000001e3e17824 */ /* 0x044fe200078e02e6 */
[----:B------:R1:W-:Y:S02]  /*73320*/  @P0 STG.E desc[UR60][R102.64], R20 ;  /* 0x0000001466000986 */ /* 0x0003e4000c10193c */
[----:B------:R-:W-:Y:S01]  /*73330*/  ISETP.GE.AND P0, PT, R0, R235, PT ;  /* 0x000000eb0000720c */ /* 0x000fe20003f06270 */
[----:B------:R-:W-:Y:S01]  /*73340*/  IMAD.WIDE R148, R227, 0x4, R4 ;  /* 0x00000004e3947825 */ /* 0x000fe200078e0204 */
[----:B------:R-:W2:Y:S01]  /*73350*/  LDC R235, c[0x0][0x22c] ;  /* 0x00008b00ffeb7b82 */ /* 0x000ea20000000800 */
[C---:B------:R-:W-:Y:S02]  /*73360*/  IADD3 R101, R225.reuse, R232, RZ ;  /* 0x000000e8e1657210 */ /* 0x040fe40007ffe0ff */
[----:B------:R-:W-:-:S04]  /*73370*/  IMAD.WIDE R150, R225, 0x4, R2 ;  /* 0x00000004e1967825 */ /* 0x000fc800078e0202 */
[----:B------:R-:W-:Y:S01]  /*73380*/  IMAD.WIDE R224, R225, 0x4, R4 ;  /* 0x00000004e1e07825 */ /* 0x000fe200078e0204 */
[----:B------:R-:W2:Y:S03]  /*73390*/  LDC R24, c[0x0][0x248] ;  /* 0x00009200ff187b82 */ /* 0x000ea60000000800 */
[----:B-1----:R-:W-:-:S04]  /*733a0*/  IMAD.WIDE R102, R227, 0x4, R2 ;  /* 0x00000004e3667825 */ /* 0x002fc800078e0202 */
[----:B------:R-:W-:Y:S01]  /*733b0*/  VIADD R0, R7, 0x19d ;  /* 0x0000019d07007836 */ /* 0x000fe20000000000 */
[-C--:B------:R-:W-:Y:S01]  /*733c0*/  ISETP.LT.AND P6, PT, R9, R100.reuse, !P0 ;  /* 0x000000640900720c */ /* 0x080fe200047c1270 */
[----:B------:R-:W1:Y:S01]  /*733d0*/  LDC R227, c[0x0][0x22c] ;  /* 0x00008b00ffe37b82 */ /* 0x000e620000000800 */
[----:B------:R4:W-:Y:S04]  /*733e0*/  @P4 STG.E desc[UR60][R102.64], R13 ;  /* 0x0000000d66004986 */ /* 0x0009e8000c10193c */
[----:B------:R4:W-:Y:S04]  /*733f0*/  @P1 STG.E desc[UR60][R148.64], R17 ;  /* 0x0000001194001986 */ /* 0x0009e8000c10193c */
[----:B------:R2:W-:Y:S04]  /*73400*/  @P5 STG.E desc[UR60][R150.64], R25 ;  /* 0x0000001996005986 */ /* 0x0005e8000c10193c */
[----:B------:R2:W-:Y:S01]  /*73410*/  @P3 STG.E desc[UR60][R224.64], R21 ;  /* 0x00000015e0003986 */ /* 0x0005e2000c10193c */
[----:B------:R-:W-:-:S02]  /*73420*/  ISETP.LT.AND P3, PT, R11, R100, !P0 ;  /* 0x000000640b00720c */ /* 0x000fc40004761270 */
[----:B---3--:R-:W-:Y:S01]  /*73430*/  ISETP.GE.AND P0, PT, R0, R231, PT ;  /* 0x000000e70000720c */ /* 0x008fe20003f06270 */
[----:B------:R-:W-:-:S03]  /*73440*/  VIADD R6, R7, 0x19e ;  /* 0x0000019e07067836 */ /* 0x000fc60000000000 */
[-C--:B------:R-:W-:Y:S02]  /*73450*/  ISETP.LT.AND P4, PT, R9, R100.reuse, !P0 ;  /* 0x000000640900720c */ /* 0x080fe40004781270 */
[----:B------:R-:W-:Y:S02]  /*73460*/  ISETP.LT.AND P0, PT, R11, R100, !P0 ;  /* 0x000000640b00720c */ /* 0x000fe40004701270 */
[----:B----4-:R-:W-:Y:S02]  /*73470*/  ISETP.GE.AND P1, PT, R6, R233, PT ;  /* 0x000000e90600720c */ /* 0x010fe40003f26270 */
[C---:B------:R-:W-:Y:S01]  /*73480*/  IADD3 R103, R101.reuse, R10, RZ ;  /* 0x0000000a65677210 */ /* 0x040fe20007ffe0ff */
[----:B------:R-:W3:Y:S01]  /*73490*/  LDC R6, c[0x0][0x248] ;  /* 0x00009200ff067b82 */ /* 0x000ee20000000800 */
[----:B------:R-:W-:-:S04]  /*734a0*/  IMAD.WIDE R228, R101, 0x4, R2 ;  /* 0x0000000465e47825 */ /* 0x000fc800078e0202 */
[----:B------:R-:W-:Y:S01]  /*734b0*/  IMAD.WIDE R12, R101, 0x4, R4 ;  /* 0x00000004650c7825 */ /* 0x000fe200078e0204 */
[----:B------:R-:W-:-:S03]  /*734c0*/  ISETP.LT.AND P5, PT, R9, R100, !P1 ;  /* 0x000000640900720c */ /* 0x000fc60004fa1270 */
[----:B------:R-:W-:Y:S01]  /*734d0*/  VIADD R0, R7, 0x19f ;  /* 0x0000019f07007836 */ /* 0x000fe20000000000 */
[----:B------:R-:W-:Y:S01]  /*734e0*/  ISETP.LT.AND P1, PT, R11, R100, !P1 ;  /* 0x000000640b00720c */ /* 0x000fe20004f21270 */
[C---:B------:R-:W-:Y:S01]  /*734f0*/  IMAD.WIDE R16, R103.reuse, 0x4, R2 ;  /* 0x0000000467107825 */ /* 0x040fe200078e0202 */
[----:B------:R-:W4:Y:S01]  /*73500*/  LDC R149, c[0x0][0x22c] ;  /* 0x00008b00ff957b82 */ /* 0x000f220000000800 */
[----:B------:R-:W-:Y:S02]  /*73510*/  @P6 STG.E desc[UR60][R228.64], R14 ;  /* 0x0000000ee4006986 */ /* 0x000fe4000c10193c */
[C---:B--2---:R-:W-:Y:S02]  /*73520*/  IMAD.IADD R25, R103.reuse, 0x1, R234 ;  /* 0x0000000167197824 */ /* 0x044fe400078e02ea */
[----:B------:R-:W-:Y:S01]  /*73530*/  IMAD.WIDE R20, R103, 0x4, R4 ;  /* 0x0000000467147825 */ /* 0x000fe200078e0204 */
[----:B------:R2:W-:Y:S02]  /*73540*/  @P3 STG.E desc[UR60][R12.64], R18 ;  /* 0x000000120c003986 */ /* 0x0005e4000c10193c */
[----:B------:R-:W4:Y:S01]  /*73550*/  LDC R151, c[0x0][0x22c] ;  /* 0x00008b00ff977b82 */ /* 0x000f220000000800 */
[----:B------:R-:W-:-:S07]  /*73560*/  ISETP.GE.AND P3, PT, R0, R235, PT ;  /* 0x000000eb0000720c */ /* 0x000fce0003f66270 */
[----:B------:R-:W4:Y:S01]  /*73570*/  LDC R10, c[0x0][0x248] ;  /* 0x00009200ff0a7b82 */ /* 0x000f220000000800 */
[----:B------:R1:W-:Y:S01]  /*73580*/  @P4 STG.E desc[UR60][R16.64], R26 ;  /* 0x0000001a10004986 */ /* 0x0003e2000c10193c */
[----:B------:R-:W-:-:S03]  /*73590*/  IMAD.IADD R101, R25, 0x1, R24 ;  /* 0x0000000119657824 */ /* 0x000fc600078e0218 */
[----:B------:R3:W-:Y:S01]  /*735a0*/  @P0 STG.E desc[UR60][R20.64], R22 ;  /* 0x0000001614000986 */ /* 0x0007e2000c10193c */
[----:B------:R-:W-:Y:S01]  /*735b0*/  ISETP.LT.AND P0, PT, R9, R100, !P3 ;  /* 0x000000640900720c */ /* 0x000fe20005f01270 */
[----:B------:R-:W-:Y:S02]  /*735c0*/  VIADD R0, R7, 0x1a0 ;  /* 0x000001a007007836 */ /* 0x000fe40000000000 */
[----:B--2---:R-:W-:-:S04]  /*735d0*/  IMAD.WIDE R12, R25, 0x4, R2 ;  /* 0x00000004190c7825 */ /* 0x004fc800078e0202 */
[----:B------:R-:W-:Y:S01]  /*735e0*/  IMAD.WIDE R24, R25, 0x4, R4 ;  /* 0x0000000419187825 */ /* 0x000fe200078e0204 */
[----:B------:R-:W2:Y:S01]  /*735f0*/  LDC R18, c[0x0][0x248] ;  /* 0x00009200ff127b82 */ /* 0x000ea20000000800 */
[----:B------:R-:W-:Y:S02]  /*73600*/  ISETP.LT.AND P3, PT, R11, R100, !P3 ;  /* 0x000000640b00720c */ /* 0x000fe40005f61270 */
[----:B-1----:R-:W-:Y:S01]  /*73610*/  IMAD.WIDE R16, R101, 0x4, R2 ;  /* 0x0000000465107825 */ /* 0x002fe200078e0202 */
[----:B------:R1:W-:Y:S04]  /*73620*/  @P5 STG.E desc[UR60][R12.64], R15 ;  /* 0x0000000f0c005986 */ /* 0x0003e8000c10193c */
[----:B------:R1:W-:Y:S01]  /*73630*/  @P1 STG.E desc[UR60][R24.64], R19 ;  /* 0x0000001318001986 */ /* 0x0003e2000c10193c */
[----:B------:R-:W-:-:S02]  /*73640*/  ISETP.GE.AND P1, PT, R0, R227, PT ;  /* 0x000000e30000720c */ /* 0x000fc40003f26270 */
[C---:B---3--:R-:W-:Y:S01]  /*73650*/  IADD3 R103, R101.reuse, R6, RZ ;  /* 0x0000000665677210 */ /* 0x048fe20007ffe0ff */
[----:B------:R-:W-:Y:S01]  /*73660*/  IMAD.WIDE R20, R101, 0x4, R4 ;  /* 0x0000000465147825 */ /* 0x000fe200078e0204 */
[----:B------:R-:W3:Y:S01]  /*73670*/  LDC R22, c[0x0][0x248] ;  /* 0x00009200ff167b82 */ /* 0x000ee20000000800 */
[----:B------:R-:W-:Y:S02]  /*73680*/  ISETP.LT.AND P4, PT, R9, R100, !P1 ;  /* 0x000000640900720c */ /* 0x000fe40004f81270 */
[C---:B------:R-:W-:Y:S01]  /*73690*/  VIADD R6, R7.reuse, 0x1a1 ;  /* 0x000001a107067836 */ /* 0x040fe20000000000 */
[----:B------:R2:W-:Y:S01]  /*736a0*/  @P0 STG.E desc[UR60][R16.64], R27 ;  /* 0x0000001b10000986 */ /* 0x0005e2000c10193c */
[----:B------:R-:W-:-:S03]  /*736b0*/  VIADD R0, R7, 0x1a2 ;  /* 0x000001a207007836 */ /* 0x000fc60000000000 */
[----:B------:R2:W-:Y:S01]  /*736c0*/  @P3 STG.E desc[UR60][R20.64], R23 ;  /* 0x0000001714003986 */ /* 0x0005e2000c10193c */
[----:B------:R-:W3:Y:S01]  /*736d0*/  LDC R101, c[0x0][0x22c] ;  /* 0x00008b00ff657b82 */ /* 0x000ee20000000800 */
[----:B----4-:R-:W-:Y:S01]  /*736e0*/  ISETP.GE.AND P3, PT, R6, R149, PT ;  /* 0x000000950600720c */ /* 0x010fe20003f66270 */
[----:B-1----:R-:W-:Y:S01]  /*736f0*/  IMAD.WIDE R12, R103, 0x4, R2 ;  /* 0x00000004670c7825 */ /* 0x002fe200078e0202 */
[----:B------:R-:W-:-:S05]  /*73700*/  ISETP.GE.AND P0, PT, R0, R151, PT ;  /* 0x000000970000720c */ /* 0x000fca0003f06270 */
[----:B------:R-:W1:Y:S08]  /*73710*/  LDC R149, c[0x0][0x22c] ;  /* 0x00008b00ff957b82 */ /* 0x000e700000000800 */
[----:B------:R-:W4:Y:S08]  /*73720*/  LDC R24, c[0x0][0x248] ;  /* 0x00009200ff187b82 */ /* 0x000f300000000800 */
[----:B--2---:R-:W2:Y:S01]  /*73730*/  LDC R27, c[0x0][0x22c] ;  /* 0x00008b00ff1b7b82 */ /* 0x004ea20000000800 */
[----:B------:R-:W-:-:S02]  /*73740*/  ISETP.LT.AND P1, PT, R11, R100, !P1 ;  /* 0x000000640b00720c */ /* 0x000fc40004f21270 */
[-C--:B------:R-:W-:Y:S01]  /*73750*/  ISETP.LT.AND P5, PT, R9, R100.reuse, !P3 ;  /* 0x000000640900720c */ /* 0x080fe20005fa1270 */
[----:B------:R-:W-:Y:S01]  /*73760*/  IMAD.IADD R19, R103, 0x1, R10 ;  /* 0x0000000167137824 */ /* 0x000fe200078e020a */
[-C--:B------:R-:W-:Y:S01]  /*73770*/  ISETP.LT.AND P3, PT, R11, R100.reuse, !P3 ;  /* 0x000000640b00720c */ /* 0x080fe20005f61270 */
[----:B------:R3:W-:Y:S01]  /*73780*/  @P4 STG.E desc[UR60][R12.64], R28 ;  /* 0x0000001c0c004986 */ /* 0x0007e2000c10193c */
[-C--:B------:R-:W-:Y:S02]  /*73790*/  ISETP.LT.AND P4, PT, R9, R100.reuse, !P0 ;  /* 0x000000640900720c */ /* 0x080fe40004781270 */
[----:B------:R-:W-:Y:S02]  /*737a0*/  ISETP.LT.AND P0, PT, R11, R100, !P0 ;  /* 0x000000640b00720c */ /* 0x000fe40004701270 */
[----:B------:R-:W-:Y:S01]  /*737b0*/  IADD3 R23, R19, R18, RZ ;  /* 0x0000001213177210 */ /* 0x000fe20007ffe0ff */
[----:B------:R-:W-:-:S04]  /*737c0*/  IMAD.WIDE R14, R103, 0x4, R4 ;  /* 0x00000004670e7825 */ /* 0x000fc800078e0204 */
[----:B------:R-:W-:-:S04]  /*737d0*/  IMAD.WIDE R16, R19, 0x4, R2 ;  /* 0x0000000413107825 */ /* 0x000fc800078e0202 */
[----:B------:R-:W-:-:S04]  /*737e0*/  IMAD.WIDE R18, R19, 0x4, R4 ;  /* 0x0000000413127825 */ /* 0x000fc800078e0204 */
[C---:B------:R-:W-:Y:S01]  /*737f0*/  IMAD.WIDE R20, R23.reuse, 0x4, R2 ;  /* 0x0000000417147825 */ /* 0x040fe200078e0202 */
[----:B------:R-:W4:Y:S01]  /*73800*/  LDC R26, c[0x0][0x248] ;  /* 0x00009200ff1a7b82 */ /* 0x000f220000000800 */
[----:B------:R-:W-:Y:S04]  /*73810*/  @P1 STG.E desc[UR60][R14.64], R32 ;  /* 0x000000200e001986 */ /* 0x000fe8000c10193c */
[----:B------:R-:W-:Y:S01]  /*73820*/  @P5 STG.E desc[UR60][R16.64], R36 ;  /* 0x0000002410005986 */ /* 0x000fe2000c10193c */
[----:B---3--:R-:W-:Y:S01]  /*73830*/  IMAD.WIDE R12, R23, 0x4, R4 ;  /* 0x00000004170c7825 */ /* 0x008fe200078e0204 */
[C---:B------:R-:W-:Y:S02]  /*73840*/  IADD3 R0, R7.reuse, 0x1a5, RZ ;  /* 0x000001a507007810 */ /* 0x040fe40007ffe0ff */
[----:B------:R-:W-:Y:S04]  /*73850*/  @P3 STG.E desc[UR60][R18.64], R40 ;  /* 0x0000002812003986 */ /* 0x000fe8000c10193c */
[----:B------:R3:W-:Y:S01]  /*73860*/  @P4 STG.E desc[UR60][R20.64], R29 ;  /* 0x0000001d14004986 */ /* 0x0007e2000c10193c */
[----:B------:R-:W-:-:S03]  /*73870*/  VIADD R10, R7, 0x1a3 ;  /* 0x000001a3070a7836 */ /* 0x000fc60000000000 */
[----:B------:R4:W-:Y:S01]  /*73880*/  @P0 STG.E desc[UR60][R12.64], R33 ;  /* 0x000000210c000986 */ /* 0x0009e2000c10193c */
[----:B------:R-:W-:Y:S01]  /*73890*/  VIADD R6, R7, 0x1a4 ;  /* 0x000001a407067836 */ /* 0x000fe20000000000 */
[----:B--2---:R-:W-:Y:S02]  /*738a0*/  ISETP.GE.AND P0, PT, R0, R27, PT ;  /* 0x0000001b0000720c */ /* 0x004fe40003f06270 */
[----:B------:R-:W2:Y:S01]  /*738b0*/  LDC R27, c[0x0][0x22c] ;  /* 0x00008b00ff1b7b82 */ /* 0x000ea20000000800 */
[----:B------:R-:W-:Y:S02]  /*738c0*/  ISETP.GE.AND P1, PT, R10, R101, PT ;  /* 0x000000650a00720c */ /* 0x000fe40003f26270 */
[----:B-1----:R-:W-:Y:S01]  /*738d0*/  ISETP.GE.AND P3, PT, R6, R149, PT ;  /* 0x000000950600720c */ /* 0x002fe20003f66270 */
[----:B------:R-:W-:-:S04]  /*738e0*/  IMAD.IADD R25, R23, 0x1, R22 ;  /* 0x0000000117197824 */ /* 0x000fc800078e0216 */
[----:B------:R-:W1:Y:S01]  /*738f0*/  LDC R10, c[0x0][0x248] ;  /* 0x00009200ff0a7b82 */ /* 0x000e620000000800 */
[-C--:B------:R-:W-:Y:S02]  /*73900*/  ISETP.LT.AND P4, PT, R9, R100.reuse, !P1 ;  /* 0x000000640900720c */ /* 0x080fe40004f81270 */
[----:B------:R-:W-:-:S05]  /*73910*/  ISETP.LT.AND P1, PT, R11, R100, !P1 ;  /* 0x000000640b00720c */ /* 0x000fca0004f21270 */
[----:B---3--:R-:W3:Y:S01]  /*73920*/  LDC R29, c[0x0][0x22c] ;  /* 0x00008b00ff1d7b82 */ /* 0x008ee20000000800 */
[-C--:B------:R-:W-:Y:S02]  /*73930*/  ISETP.LT.AND P5, PT, R9, R100.reuse, !P3 ;  /* 0x000000640900720c */ /* 0x080fe40005fa1270 */
[----:B------:R-:W-:Y:S01]  /*73940*/  ISETP.LT.AND P3, PT, R11, R100, !P3 ;  /* 0x000000640b00720c */ /* 0x000fe20005f61270 */
[----:B----4-:R-:W-:-:S04]  /*73950*/  IMAD.IADD R19, R25, 0x1, R24 ;  /* 0x0000000119137824 */ /* 0x010fc800078e0218 */
[----:B------:R-:W4:Y:S01]  /*73960*/  LDC R22, c[0x0][0x248] ;  /* 0x00009200ff167b82 */ /* 0x000f220000000800 */
[----:B------:R-:W-:-:S07]  /*73970*/  IMAD.WIDE R12, R25, 0x4, R2 ;  /* 0x00000004190c7825 */ /* 0x000fce00078e0202 */
[----:B------:R-:W4:Y:S01]  /*73980*/  LDC R33, c[0x0][0x22c] ;  /* 0x00008b00ff217b82 */ /* 0x000f220000000800 */
[----:B------:R-:W-:-:S04]  /*73990*/  IMAD.WIDE R14, R25, 0x4, R4 ;  /* 0x00000004190e7825 */ /* 0x000fc800078e0204 */
[C---:B------:R-:W-:Y:S02]  /*739a0*/  IMAD.IADD R23, R19.reuse, 0x1, R26 ;  /* 0x0000000113177824 */ /* 0x040fe400078e021a */
[----:B------:R-:W-:-:S04]  /*739b0*/  IMAD.WIDE R16, R19, 0x4, R2 ;  /* 0x0000000413107825 */ /* 0x000fc800078e0202 */
[----:B------:R-:W-:Y:S01]  /*739c0*/  IMAD.WIDE R18, R19, 0x4, R4 ;  /* 0x0000000413127825 */ /* 0x000fe200078e0204 */
[----:B------:R3:W-:Y:S03]  /*739d0*/  @P4 STG.E desc[UR60][R12.64], R37 ;  /* 0x000000250c004986 */ /* 0x0007e6000c10193c */
[----:B------:R-:W-:Y:S01]  /*739e0*/  VIADD R0, R7, 0x1a6 ;  /* 0x000001a607007836 */ /* 0x000fe20000000000 */
[----:B------:R3:W-:Y:S01]  /*739f0*/  @P1 STG.E desc[UR60][R14.64], R41 ;  /* 0x000000290e001986 */ /* 0x0007e2000c10193c */
[----:B------:R-:W4:Y:S03]  /*73a00*/  LDC R24, c[0x0][0x248] ;  /* 0x00009200ff187b82 */ /* 0x000f260000000800 */
[----:B------:R3:W-:Y:S04]  /*73a10*/  @P5 STG.E desc[UR60][R16.64], R30 ;  /* 0x0000001e10005986 */ /* 0x0007e8000c10193c */
[----:B------:R4:W-:Y:S01]  /*73a20*/  @P3 STG.E desc[UR60][R18.64], R34 ;  /* 0x0000002212003986 */ /* 0x0009e2000c10193c */
[----:B------:R-:W-:-:S02]  /*73a30*/  ISETP.LT.AND P6, PT, R9, R100, !P0 ;  /* 0x000000640900720c */ /* 0x000fc400047c1270 */
[----:B------:R-:W-:Y:S02]  /*73a40*/  ISETP.LT.AND P3, PT, R11, R100, !P0 ;  /* 0x000000640b00720c */ /* 0x000fe40004761270 */
[----:B--2---:R-:W-:Y:S02]  /*73a50*/  ISETP.GE.AND P0, PT, R0, R27, PT ;  /* 0x0000001b0000720c */ /* 0x004fe40003f06270 */
[----:B------:R-:W2:Y:S01]  /*73a60*/  LDC R27, c[0x0][0x22c] ;  /* 0x00008b00ff1b7b82 */ /* 0x000ea20000000800 */
[----:B------:R-:W-:-:S07]  /*73a70*/  VIADD R6, R7, 0x1a7 ;  /* 0x000001a707067836 */ /* 0x000fce0000000000 */
[----:B------:R-:W2:Y:S01]  /*73a80*/  LDC R26, c[0x0][0x248] ;  /* 0x00009200ff1a7b82 */ /* 0x000ea20000000800 */
[-C--:B------:R-:W-:Y:S02]  /*73a90*/  ISETP.LT.AND P4, PT, R9, R100.reuse, !P0 ;  /* 0x000000640900720c */ /* 0x080fe40004781270 */
[----:B------:R-:W-:Y:S01]  /*73aa0*/  ISETP.LT.AND P0, PT, R11, R100, !P0 ;  /* 0x000000640b00720c */ /* 0x000fe20004701270 */
[----:B------:R-:W-:-:S04]  /*73ab0*/  IMAD.WIDE R20, R23, 0x4, R2 ;  /* 0x0000000417147825 */ /* 0x000fc800078e0202 */
[C---:B-1----:R-:W-:Y:S01]  /*73ac0*/  IMAD.IADD R25, R23.reuse, 0x1, R10 ;  /* 0x0000000117197824 */ /* 0x042fe200078e020a */
[----:B---3--:R-:W-:Y:S01]  /*73ad0*/  ISETP.GE.AND P1, PT, R6, R29, PT ;  /* 0x0000001d0600720c */ /* 0x008fe20003f26270 */
[----:B------:R-:W-:Y:S01]  /*73ae0*/  IMAD.WIDE R12, R23, 0x4, R4 ;  /* 0x00000004170c7825 */ /* 0x000fe200078e0204 */
[----:B------:R-:W1:Y:S08]  /*73af0*/  LDC R29, c[0x0][0x22c] ;  /* 0x00008b00ff1d7b82 */ /* 0x000e700000000800 */
[----:B------:R-:W3:Y:S01]  /*73b00*/  LDC R6, c[0x0][0x248] ;  /* 0x00009200ff067b82 */ /* 0x000ee20000000800 */
[----:B------:R-:W-:-:S02]  /*73b10*/  IADD3 R0, R7, 0x1a8, RZ ;  /* 0x000001a807007810 */ /* 0x000fc40007ffe0ff */
[-C--:B------:R-:W-:Y:S01]  /*73b20*/  ISETP.LT.AND P5, PT, R9, R100.reuse, !P1 ;  /* 0x000000640900720c */ /* 0x080fe20004fa1270 */
[C---:B------:R-:W-:Y:S01]  /*73b30*/  IMAD.WIDE R14, R25.reuse, 0x4, R2 ;  /* 0x00000004190e7825 */ /* 0x040fe200078e0202 */
[----:B------:R2:W-:Y:S03]  /*73b40*/  @P6 STG.E desc[UR60][R20.64], R38 ;  /* 0x0000002614006986 */ /* 0x0005e6000c10193c */
[----:B------:R-:W-:Y:S01]  /*73b50*/  IMAD.WIDE R16, R25, 0x4, R4 ;  /* 0x0000000419107825 */ /* 0x000fe200078e0204 */
[-C--:B------:R-:W-:Y:S01]  /*73b60*/  ISETP.LT.AND P1, PT, R11, R100.reuse, !P1 ;  /* 0x000000640b00720c */ /* 0x080fe20004f21270 */
[----:B------:R2:W-:Y:S02]  /*73b70*/  @P3 STG.E desc[UR60][R12.64], R42 ;  /* 0x0000002a0c003986 */ /* 0x0005e4000c10193c */
[----:B----4-:R-:W-:Y:S01]  /*73b80*/  IMAD.IADD R19, R25, 0x1, R22 ;  /* 0x0000000119137824 */ /* 0x010fe200078e0216 */
[----:B------:R-:W-:Y:S01]  /*73b90*/  ISETP.GE.AND P3, PT, R0, R33, PT ;  /* 0x000000210000720c */ /* 0x000fe20003f66270 */
[----:B------:R-:W4:Y:S01]  /*73ba0*/  LDC R25, c[0x0][0x22c] ;  /* 0x00008b00ff197b82 */ /* 0x000f220000000800 */
[----:B------:R1:W-:Y:S04]  /*73bb0*/  @P4 STG.E desc[UR60][R14.64], R31 ;  /* 0x0000001f0e004986 */ /* 0x0003e8000c10193c */
[----:B------:R1:W-:Y:S01]  /*73bc0*/  @P0 STG.E desc[UR60][R16.64], R35 ;  /* 0x0000002310000986 */ /* 0x0003e2000c10193c */
[----:B------:R-:W-:-:S02]  /*73bd0*/  ISETP.LT.AND P0, PT, R9, R100, !P3 ;  /* 0x000000640900720c */ /* 0x000fc40005f01270 */
[----:B------:R-:W4:Y:S08]  /*73be0*/  LDC R10, c[0x0][0x248] ;  /* 0x00009200ff0a7b82 */ /* 0x000f300000000800 */
[----:B--2---:R-:W2:Y:S01]  /*73bf0*/  LDC R20, c[0x0][0x248] ;  /* 0x00009200ff147b82 */ /* 0x004ea20000000800 */
[----:B------:R-:W-:Y:S01]  /*73c00*/  IADD3 R21, R19, R24, RZ ;  /* 0x0000001813157210 */ /* 0x000fe20007ffe0ff */
[----:B------:R-:W-:-:S06]  /*73c10*/  VIADD R0, R7, 0x1a9 ;  /* 0x000001a907007836 */ /* 0x000fcc0000000000 */
[----:B------:R-:W2:Y:S01]  /*73c20*/  LDC R22, c[0x0][0x248] ;  /* 0x00009200ff167b82 */ /* 0x000ea20000000800 */
[----:B------:R-:W-:-:S04]  /*73c30*/  IMAD.WIDE R12, R19, 0x4, R2 ;  /* 0x00000004130c7825 */ /* 0x000fc800078e0202 */
[----:B------:R-:W-:Y:S01]  /*73c40*/  IMAD.WIDE R18, R19, 0x4, R4 ;  /* 0x0000000413127825 */ /* 0x000fe200078e0204 */
[----:B------:R-:W-:-:S03]  /*73c50*/  ISETP.LT.AND P3, PT, R11, R100, !P3 ;  /* 0x000000640b00720c */ /* 0x000fc60005f61270 */
[----:B-1----:R-:W-:Y:S01]  /*73c60*/  IMAD.WIDE R14, R21, 0x4, R2 ;  /* 0x00000004150e7825 */ /* 0x002fe200078e0202 */
[----:B------:R-:W1:Y:S01]  /*73c70*/  LDC R24, c[0x0][0x248] ;  /* 0x00009200ff187b82 */ /* 0x000e620000000800 */
[----:B------:R3:W-:Y:S04]  /*73c80*/  @P5 STG.E desc[UR60][R12.64], R39 ;  /* 0x000000270c005986 */ /* 0x0007e8000c10193c */
[----:B------:R4:W-:Y:S01]  /*73c90*/  @P1 STG.E desc[UR60][R18.64], R43 ;  /* 0x0000002b12001986 */ /* 0x0009e2000c10193c */
[----:B------:R-:W-:Y:S01]  /*73ca0*/  ISETP.GE.AND P1, PT, R0, R27, PT ;  /* 0x0000001b0000720c */ /* 0x000fe20003f26270 */
[----:B------:R-:W-:Y:S01]  /*73cb0*/  VIADD R0, R7, 0x1ab ;  /* 0x000001ab07007836 */ /* 0x000fe20000000000 */
[----:B------:R-:W1:Y:S01]  /*73cc0*/  LDC R27, c[0x0][0x22c] ;  /* 0x00008b00ff1b7b82 */ /* 0x000e620000000800 */
[----:B------:R4:W-:Y:S01]  /*73cd0*/  @P0 STG.E desc[UR60][R14.64], R48 ;  /* 0x000000300e000986 */ /* 0x0009e2000c10193c */
[----:B------:R-:W-:Y:S01]  /*73ce0*/  ISETP.LT.AND P4, PT, R9, R100, !P1 ;  /* 0x000000640900720c */ /* 0x000fe20004f81270 */
[----:B------:R-:W-:Y:S01]  /*73cf0*/  IMAD.WIDE R16, R21, 0x4, R4 ;  /* 0x0000000415107825 */ /* 0x000fe200078e0204 */
[----:B------:R-:W-:-:S03]  /*73d00*/  ISETP.GE.AND P0, PT, R0, R29, PT ;  /* 0x0000001d0000720c */ /* 0x000fc60003f06270 */
[----:B---3--:R-:W-:Y:S01]  /*73d10*/  IMAD.IADD R23, R21, 0x1, R6 ;  /* 0x0000000115177824 */ /* 0x008fe200078e0206 */
[----:B------:R-:W3:Y:S01]  /*73d20*/  LDC R29, c[0x0][0x22c] ;  /* 0x00008b00ff1d7b82 */ /* 0x000ee20000000800 */
[----:B------:R-:W-:Y:S01]  /*73d30*/  IADD3 R6, R7, 0x1aa, RZ ;  /* 0x000001aa07067810 */ /* 0x000fe20007ffe0ff */
[----:B------:R2:W-:Y:S01]  /*73d40*/  @P3 STG.E desc[UR60][R16.64], R44 ;  /* 0x0000002c10003986 */ /* 0x0005e2000c10193c */
[----:B------:R-:W-:Y:S01]  /*73d50*/  ISETP.LT.AND P1, PT, R11, R100, !P1 ;  /* 0x000000640b00720c */ /* 0x000fe20004f21270 */
[----:B------:R-:W-:Y:S01]  /*73d60*/  IMAD.WIDE R12, R23, 0x4, R2 ;  /* 0x00000004170c7825 */ /* 0x000fe200078e0202 */
[----:B----4-:R-:W-:-:S03]  /*73d70*/  ISETP.GE.AND P3, PT, R6, R25, PT ;  /* 0x000000190600720c */ /* 0x010fc60003f66270 */
[----:B------:R-:W4:Y:S01]  /*73d80*/  LDC R31, c[0x0][0x22c] ;  /* 0x00008b00ff1f7b82 */ /* 0x000f220000000800 */
[-C--:B------:R-:W-:Y:S02]  /*73d90*/  ISETP.LT.AND P5, PT, R9, R100.reuse, !P3 ;  /* 0x000000640900720c */ /* 0x080fe40005fa1270 */
[-C--:B------:R-:W-:Y:S01]  /*73da0*/  ISETP.LT.AND P3, PT, R11, R100.reuse, !P3 ;  /* 0x000000640b00720c */ /* 0x080fe20005f61270 */
[----:B------:R3:W-:Y:S01]  /*73db0*/  @P4 STG.E desc[UR60][R12.64], R52 ;  /* 0x000000340c004986 */ /* 0x0007e2000c10193c */
[----:B------:R-:W-:Y:S01]  /*73dc0*/  IMAD.IADD R19, R23, 0x1, R10 ;  /* 0x0000000117137824 */ /* 0x000fe200078e020a */
[----:B------:R-:W-:Y:S01]  /*73dd0*/  ISETP.LT.AND P4, PT, R9, R100, !P0 ;  /* 0x000000640900720c */ /* 0x000fe20004781270 */
[----:B------:R-:W-:Y:S01]  /*73de0*/  IMAD.WIDE R14, R23, 0x4, R4 ;  /* 0x00000004170e7825 */ /* 0x000fe200078e0204 */
[----:B------:R-:W-:-:S03]  /*73df0*/  IADD3 R10, R7, 0x1ac, RZ ;  /* 0x000001ac070a7810 */ /* 0x000fc60007ffe0ff */
[C---:B--2---:R-:W-:Y:S02]  /*73e00*/  IMAD.IADD R23, R19.reuse, 0x1, R20 ;  /* 0x0000000113177824 */ /* 0x044fe400078e0214 */
[----:B------:R-:W-:-:S04]  /*73e10*/  IMAD.WIDE R16, R19, 0x4, R2 ;  /* 0x0000000413107825 */ /* 0x000fc800078e0202 */
[----:B------:R-:W-:Y:S01]  /*73e20*/  IMAD.WIDE R18, R19, 0x4, R4 ;  /* 0x0000000413127825 */ /* 0x000fe200078e0204 */
[----:B------:R-:W-:Y:S03]  /*73e30*/  @P1 STG.E desc[UR60][R14.64], R56 ;  /* 0x000000380e001986 */ /* 0x000fe6000c10193c */
[----:B------:R-:W-:Y:S01]  /*73e40*/  VIADD R6, R7, 0x1ad ;  /* 0x000001ad07067836 */ /* 0x000fe20000000000 */
[----:B-1----:R-:W-:Y:S02]  /*73e50*/  ISETP.GE.AND P1, PT, R10, R27, PT ;  /* 0x0000001b0a00720c */ /* 0x002fe40003f26270 */
[----:B------:R-:W-:Y:S01]  /*73e60*/  ISETP.LT.AND P0, PT, R11, R100, !P0 ;  /* 0x000000640b00720c */ /* 0x000fe20004701270 */
[----:B------:R-:W-:Y:S01]  /*73e70*/  IMAD.WIDE R20, R23, 0x4, R2 ;  /* 0x0000000417147825 */ /* 0x000fe200078e0202 */
[----:B------:R-:W1:Y:S01]  /*73e80*/  LDC R27, c[0x0][0x22c] ;  /* 0x00008b00ff1b7b82 */ /* 0x000e620000000800 */
[----:B------:R-:W-:Y:S04]  /*73e90*/  @P5 STG.E desc[UR60][R16.64], R49 ;  /* 0x0000003110005986 */ /* 0x000fe8000c10193c */
[----:B------:R2:W-:Y:S01]  /*73ea0*/  @P3 STG.E desc[UR60][R18.64], R45 ;  /* 0x0000002d12003986 */ /* 0x0005e2000c10193c */
[----:B---3--:R-:W-:-:S03]  /*73eb0*/  ISETP.GE.AND P3, PT, R6, R29, PT ;  /* 0x0000001d0600720c */ /* 0x008fc60003f66270 */
[----:B------:R-:W-:Y:S01]  /*73ec0*/  @P4 STG.E desc[UR60][R20.64], R53 ;  /* 0x0000003514004986 */ /* 0x000fe2000c10193c */
[-C--:B------:R-:W-:Y:S01]  /*73ed0*/  ISETP.LT.AND P4, PT, R9, R100.reuse, !P1 ;  /* 0x000000640900720c */ /* 0x080fe20004f81270 */
[----:B------:R-:W-:Y:S01]  /*73ee0*/  IMAD.IADD R25, R23, 0x1, R22 ;  /* 0x0000000117197824 */ /* 0x000fe200078e0216 */
[----:B------:R-:W3:Y:S01]  /*73ef0*/  LDC R10, c[0x0][0x248] ;  /* 0x00009200ff0a7b82 */ /* 0x000ee20000000800 */
[----:B------:R-:W-:Y:S01]  /*73f00*/  ISETP.LT.AND P1, PT, R11, R100, !P1 ;  /* 0x000000640b00720c */ /* 0x000fe20004f21270 */
[----:B------:R-:W-:-:S06]  /*73f10*/  IMAD.WIDE R12, R23, 0x4, R4 ;  /* 0x00000004170c7825 */ /* 0x000fcc00078e0204 */
[----:B------:R-:W3:Y:S01]  /*73f20*/  LDC R29, c[0x0][0x22c] ;  /* 0x00008b00ff1d7b82 */ /* 0x000ee20000000800 */
[-C--:B------:R-:W-:Y:S01]  /*73f30*/  ISETP.LT.AND P5, PT, R9, R100.reuse, !P3 ;  /* 0x000000640900720c */ /* 0x080fe20005fa1270 */
[----:B------:R-:W-:Y:S01]  /*73f40*/  VIADD R0, R7, 0x1ae ;  /* 0x000001ae07007836 */ /* 0x000fe20000000000 */
[----:B------:R-:W-:Y:S01]  /*73f50*/  ISETP.LT.AND P3, PT, R11, R100, !P3 ;  /* 0x000000640b00720c */ /* 0x000fe20005f61270 */
[----:B--2---:R-:W-:Y:S01]  /*73f60*/  IMAD.IADD R19, R25, 0x1, R24 ;  /* 0x0000000119137824 */ /* 0x004fe200078e0218 */
[----:B------:R2:W-:Y:S03]  /*73f70*/  @P0 STG.E desc[UR60][R12.64], R57 ;  /* 0x000000390c000986 */ /* 0x0005e6000c10193c */
[----:B------:R-:W3:Y:S01]  /*73f80*/  LDC R22, c[0x0][0x248] ;  /* 0x00009200ff167b82 */ /* 0x000ee20000000800 */
[----:B----4-:R-:W-:-:S07]  /*73f90*/  ISETP.GE.AND P0, PT, R0, R31, PT ;  /* 0x0000001f0000720c */ /* 0x010fce0003f06270 */
[----:B------:R-:W4:Y:S01]  /*73fa0*/  LDC R31, c[0x0][0x22c] ;  /* 0x00008b00ff1f7b82 */ /* 0x000f220000000800 */
[----:B------:R-:W-:Y:S01]  /*73fb0*/  IMAD.WIDE R14, R25, 0x4, R4 ;  /* 0x00000004190e7825 */ /* 0x000fe200078e0204 */
[----:B------:R-:W-:-:S03]  /*73fc0*/  IADD3 R23, R19, R26, RZ ;  /* 0x0000001a13177210 */ /* 0x000fc60007ffe0ff */
[----:B------:R-:W-:-:S04]  /*73fd0*/  IMAD.WIDE R16, R19, 0x4, R2 ;  /* 0x0000000413107825 */ /* 0x000fc800078e0202 */
[----:B------:R-:W-:Y:S01]  /*73fe0*/  IMAD.WIDE R18, R19, 0x4, R4 ;  /* 0x0000000413127825 */ /* 0x000fe200078e0204 */
[----:B------:R-:W4:Y:S03]  /*73ff0*/  LDC R24, c[0x0][0x248] ;  /* 0x00009200ff187b82 */ /* 0x000f260000000800 */
[----:B--2---:R-:W-:-:S04]  /*74000*/  IMAD.WIDE R12, R25, 0x4, R2 ;  /* 0x00000004190c7825 */ /* 0x004fc800078e0202 */
[----:B------:R-:W-:Y:S01]  /*74010*/  VIADD R0, R7, 0x1af ;  /* 0x000001af07007836 */ /* 0x000fe20000000000 */
[-C--:B------:R-:W-:Y:S01]  /*74020*/  ISETP.LT.AND P6, PT, R9, R100.reuse, !P0 ;  /* 0x000000640900720c */ /* 0x080fe200047c1270 */
[----:B------:R-:W-:Y:S01]  /*74030*/  VIADD R6, R7, 0x1b0 ;  /* 0x000001b007067836 */ /* 0x000fe20000000000 */
[----:B------:R-:W2:Y:S01]  /*74040*/  LDC R26, c[0x0][0x248] ;  /* 0x00009200ff1a7b82 */ /* 0x000ea20000000800 */
[----:B------:R3:W-:Y:S04]  /*74050*/  @P4 STG.E desc[UR60][R12.64], R50 ;  /* 0x000000320c004986 */ /* 0x0007e8000c10193c */
[----:B------:R3:W-:Y:S04]  /*74060*/  @P1 STG.E desc[UR60][R14.64], R46 ;  /* 0x0000002e0e001986 */ /* 0x0007e8000c10193c */
[----:B------:R4:W-:Y:S04]  /*74070*/  @P5 STG.E desc[UR60][R16.64], R54 ;  /* 0x0000003610005986 */ /* 0x0009e8000c10193c */
[----:B------:R4:W-:Y:S01]  /*74080*/  @P3 STG.E desc[UR60][R18.64], R58 ;  /* 0x0000003a12003986 */ /* 0x0009e2000c10193c */
[----:B------:R-:W-:-:S02]  /*74090*/  ISETP.LT.AND P3, PT, R11, R100, !P0 ;  /* 0x000000640b00720c */ /* 0x000fc40004761270 */
[----:B-1----:R-:W-:Y:S02]  /*740a0*/  ISETP.GE.AND P0, PT, R0, R27, PT ;  /* 0x0000001b0000720c */ /* 0x002fe40003f06270 */
[----:B------:R-:W1:Y:S02]  /*740b0*/  LDC R27, c[0x0][0x22c] ;  /* 0x00008b00ff1b7b82 */ /* 0x000e640000000800 */
[-C--:B------:R-:W-:Y:S02]  /*740c0*/  ISETP.LT.AND P4, PT, R9, R100.reuse, !P0 ;  /* 0x000000640900720c */ /* 0x080fe40004781270 */
[----:B------:R-:W-:Y:S02]  /*740d0*/  ISETP.LT.AND P0, PT, R11, R100, !P0 ;  /* 0x000000640b00720c */ /* 0x000fe40004701270 */
[C---:B---3--:R-:W-:Y:S01]  /*740e0*/  IADD3 R25, R23.reuse, R10, RZ ;  /* 0x0000000a17197210 */ /* 0x048fe20007ffe0ff */
[----:B------:R-:W-:Y:S01]  /*740f0*/  IMAD.WIDE R20, R23, 0x4, R2 ;  /* 0x0000000417147825 */ /* 0x000fe200078e0202 */
[----:B------:R-:W-:-:S03]  /*74100*/  ISETP.GE.AND P1, PT, R6, R29, PT ;  /* 0x0000001d0600720c */ /* 0x000fc60003f26270 */
[----:B------:R-:W-:Y:S01]  /*74110*/  IMAD.WIDE R12, R23, 0x4, R4 ;  /* 0x00000004170c7825 */ /* 0x000fe200078e0204 */
[----:B------:R-:W3:Y:S08]  /*74120*/  LDC R6, c[0x0][0x248] ;  /* 0x00009200ff067b82 */ /* 0x000ef00000000800 */
[----:B------:R-:W2:Y:S01]  /*74130*/  LDC R29, c[0x0][0x22c] ;  /* 0x00008b00ff1d7b82 */ /* 0x000ea20000000800 */
[----:B------:R-:W-:Y:S01]  /*74140*/  VIADD R0, R7, 0x1b1 ;  /* 0x000001b107007836 */ /* 0x000fe20000000000 */
[-C--:B------:R-:W-:Y:S01]  /*74150*/  ISETP.LT.AND P5, PT, R9, R100.reuse, !P1 ;  /* 0x000000640900720c */ /* 0x080fe20004fa1270 */
[C---:B------:R-:W-:Y:S01]  /*74160*/  IMAD.WIDE R14, R25.reuse, 0x4, R2 ;  /* 0x00000004190e7825 */ /* 0x040fe200078e0202 */
[----:B------:R1:W-:Y:S03]  /*74170*/  @P6 STG.E desc[UR60][R20.64], R51 ;  /* 0x0000003314006986 */ /* 0x0003e6000c10193c */
[----:B----4-:R-:W-:Y:S01]  /*74180*/  IMAD.WIDE R16, R25, 0x4, R4 ;  /* 0x0000000419107825 */ /* 0x010fe200078e0204 */
[-C--:B------:R-:W-:Y:S01]  /*74190*/  ISETP.LT.AND P1, PT, R11, R100.reuse, !P1 ;  /* 0x000000640b00720c */ /* 0x080fe20004f21270 */
[----:B------:R4:W-:Y:S02]  /*741a0*/  @P3 STG.E desc[UR60][R12.64], R47 ;  /* 0x0000002f0c003986 */ /* 0x0009e4000c10193c */
[----:B------:R-:W-:Y:S01]  /*741b0*/  IMAD.IADD R19, R25, 0x1, R22 ;  /* 0x0000000119137824 */ /* 0x000fe200078e0216 */
[----:B------:R-:W-:Y:S01]  /*741c0*/  ISETP.GE.AND P3, PT, R0, R31, PT ;  /* 0x0000001f0000720c */ /* 0x000fe20003f66270 */
[----:B------:R-:W2:Y:S01]  /*741d0*/  LDC R25, c[0x0][0x22c] ;  /* 0x00008b00ff197b82 */ /* 0x000ea20000000800 */
[----:B------:R4:W-:Y:S04]  /*741e0*/  @P4 STG.E desc[UR60][R14.64], R55 ;  /* 0x000000370e004986 */ /* 0x0009e8000c10193c */
[----:B------:R3:W-:Y:S01]  /*741f0*/  @P0 STG.E desc[UR60][R16.64], R59 ;  /* 0x0000003b10000986 */ /* 0x0007e2000c10193c */
[----:B------:R-:W-:-:S02]  /*74200*/  ISETP.LT.AND P0, PT, R9, R100, !P3 ;  /* 0x000000640900720c */ /* 0x000fc40005f01270 */
[----:B------:R-:W2:Y:S08]  /*74210*/  LDC R10, c[0x0][0x248] ;  /* 0x00009200ff0a7b82 */ /* 0x000eb00000000800 */
[----:B-1----:R-:W1:Y:S01]  /*74220*/  LDC R20, c[0x0][0x248] ;  /* 0x00009200ff147b82 */ /* 0x002e620000000800 */
[----:B------:R-:W-:Y:S02]  /*74230*/  IMAD.IADD R21, R19, 0x1, R24 ;  /* 0x0000000113157824 */ /* 0x000fe400078e0218 */
[----:B------:R-:W-:-:S05]  /*74240*/  VIADD R0, R7, 0x1b2 ;  /* 0x000001b207007836 */ /* 0x000fca0000000000 */
[----:B------:R-:W1:Y:S01]  /*74250*/  LDC R22, c[0x0][0x248] ;  /* 0x00009200ff167b82 */ /* 0x000e620000000800 */
[----:B----4-:R-:W-:-:S04]  /*74260*/  IMAD.WIDE R12, R19, 0x4, R2 ;  /* 0x00000004130c7825 */ /* 0x010fc800078e0202 */
[----:B------:R-:W-:Y:S01]  /*74270*/  IMAD.WIDE R18, R19, 0x4, R4 ;  /* 0x0000000413127825 */ /* 0x000fe200078e0204 */
[----:B------:R-:W-:-:S03]  /*74280*/  ISETP.LT.AND P3, PT, R11, R100, !P3 ;  /* 0x000000640b00720c */ /* 0x000fc60005f61270 */
[----:B------:R-:W-:Y:S01]  /*74290*/  IMAD.WIDE R14, R21, 0x4, R2 ;  /* 0x00000004150e7825 */ /* 0x000fe200078e0202 */
[----:B------:R-:W4:Y:S01]  /*742a0*/  LDC R24, c[0x0][0x248] ;  /* 0x00009200ff187b82 */ /* 0x000f220000000800 */
[----:B------:R2:W-:Y:S04]  /*742b0*/  @P5 STG.E desc[UR60][R12.64], R60 ;  /* 0x0000003c0c005986 */ /* 0x0005e8000c10193c */
[----:B------:R2:W-:Y:S01]  /*742c0*/  @P1 STG.E desc[UR60][R18.64], R64 ;  /* 0x0000004012001986 */ /* 0x0005e2000c10193c */
[----:B------:R-:W-:Y:S01]  /*742d0*/  ISETP.GE.AND P1, PT, R0, R27, PT ;  /* 0x0000001b0000720c */ /* 0x000fe20003f26270 */
[----:B------:R-:W-:Y:S01]  /*742e0*/  VIADD R0, R7, 0x1b4 ;  /* 0x000001b407007836 */ /* 0x000fe20000000000 */
[----:B------:R-:W4:Y:S01]  /*742f0*/  LDC R27, c[0x0][0x22c] ;  /* 0x00008b00ff1b7b82 */ /* 0x000f220000000800 */
[----:B------:R1:W-:Y:S01]  /*74300*/  @P0 STG.E desc[UR60][R14.64], R72 ;  /* 0x000000480e000986 */ /* 0x0003e2000c10193c */
[----:B------:R-:W-:-:S02]  /*74310*/  ISETP.LT.AND P4, PT, R9, R100, !P1 ;  /* 0x000000640900720c */ /* 0x000fc40004f81270 */
[C---:B---3--:R-:W-:Y:S01]  /*74320*/  IADD3 R23, R21.reuse, R6, RZ ;  /* 0x0000000615177210 */ /* 0x048fe20007ffe0ff */
[----:B------:R-:W-:Y:S01]  /*74330*/  IMAD.WIDE R16, R21, 0x4, R4 ;  /* 0x0000000415107825 */ /* 0x000fe200078e0204 */
[----:B--2---:R-:W-:-:S03]  /*74340*/  ISETP.GE.AND P0, PT, R0, R29, PT ;  /* 0x0000001d0000720c */ /* 0x004fc60003f06270 */
[----:B------:R-:W-:Y:S01]  /*74350*/  VIADD R6, R7, 0x1b3 ;  /* 0x000001b307067836 */ /* 0x000fe20000000000 */
[----:B------:R-:W2:Y:S01]  /*74360*/  LDC R29, c[0x0][0x22c] ;  /* 0x00008b00ff1d7b82 */ /* 0x000ea20000000800 */
[----:B------:R-:W-:Y:S01]  /*74370*/  ISETP.LT.AND P1, PT, R11, R100, !P1 ;  /* 0x000000640b00720c */ /* 0x000fe20004f21270 */
[----:B------:R3:W-:Y:S01]  /*74380*/  @P3 STG.E desc[UR60][R16.64], R68 ;  /* 0x0000004410003986 */ /* 0x0007e2000c10193c */
[----:B------:R-:W-:Y:S01]  /*74390*/  IMAD.WIDE R12, R23, 0x4, R2 ;  /* 0x00000004170c7825 */ /* 0x000fe200078e0202 */
[----:B------:R-:W-:-:S04]  /*743a0*/  ISETP.GE.AND P3, PT, R6, R25, PT ;  /* 0x000000190600720c */ /* 0x000fc80003f66270 */
[----:B------:R-:W2:Y:S01]  /*743b0*/  LDC R31, c[0x0][0x22c] ;  /* 0x00008b00ff1f7b82 */ /* 0x000ea20000000800 */
[----:B------:R-:W-:Y:S01]  /*743c0*/  IMAD.IADD R19, R23, 0x1, R10 ;  /* 0x0000000117137824 */ /* 0x000fe200078e020a */
[-C--:B------:R-:W-:Y:S02]  /*743d0*/  ISETP.LT.AND P5, PT, R9, R100.reuse, !P3 ;  /* 0x000000640900720c */ /* 0x080fe40005fa1270 */
[-C--:B------:R-:W-:Y:S01]  /*743e0*/  ISETP.LT.AND P3, PT, R11, R100.reuse, !P3 ;  /* 0x000000640b00720c */ /* 0x080fe20005f61270 */
[----:B------:R2:W-:Y:S01]  /*743f0*/  @P4 STG.E desc[UR60][R12.64], R61 ;  /* 0x0000003d0c004986 */ /* 0x0005e2000c10193c */
[----:B------:R-:W-:Y:S01]  /*74400*/  ISETP.LT.AND P4, PT, R9, R100, !P0 ;  /* 0x000000640900720c */ /* 0x000fe20004781270 */
[----:B-1----:R-:W-:-:S04]  /*74410*/  IMAD.WIDE R14, R23, 0x4, R4 ;  /* 0x00000004170e7825 */ /* 0x002fc800078e0204 */
[----:B------:R-:W-:Y:S01]  /*74420*/  VIADD R10, R7, 0x1b5 ;  /* 0x000001b5070a7836 */ /* 0x000fe20000000000 */
[C---:B------:R-:W-:Y:S01]  /*74430*/  IADD3 R23, R19.reuse, R20, RZ ;  /* 0x0000001413177210 */ /* 0x040fe20007ffe0ff */
[----:B---3--:R-:W-:-:S04]  /*74440*/  IMAD.WIDE R16, R19, 0x4, R2 ;  /* 0x0000000413107825 */ /* 0x008fc800078e0202 */
[----:B------:R-:W-:Y:S01]  /*74450*/  IMAD.WIDE R18, R19, 0x4, R4 ;  /* 0x0000000413127825 */ /* 0x000fe200078e0204 */
[----:B------:R-:W-:Y:S03]  /*74460*/  @P1 STG.E desc[UR60][R14.64], R65 ;  /* 0x000000410e001986 */ /* 0x000fe6000c10193c */
[----:B------:R-:W-:Y:S01]  /*74470*/  VIADD R6, R7, 0x1b6 ;  /* 0x000001b607067836 */ /* 0x000fe20000000000 */
[----:B----4-:R-:W-:Y:S02]  /*74480*/  ISETP.GE.AND P1, PT, R10, R27, PT ;  /* 0x0000001b0a00720c */ /* 0x010fe40003f26270 */
[----:B------:R-:W-:Y:S01]  /*74490*/  ISETP.LT.AND P0, PT, R11, R100, !P0 ;  /* 0x000000640b00720c */ /* 0x000fe20004701270 */
[----:B------:R-:W-:Y:S01]  /*744a0*/  IMAD.WIDE R20, R23, 0x4, R2 ;  /* 0x0000000417147825 */ /* 0x000fe200078e0202 */
[----:B------:R-:W1:Y:S01]  /*744b0*/  LDC R27, c[0x0][0x22c] ;  /* 0x00008b00ff1b7b82 */ /* 0x000e620000000800 */
[----:B------:R-:W-:Y:S04]  /*744c0*/  @P5 STG.E desc[UR60][R16.64], R73 ;  /* 0x0000004910005986 */ /* 0x000fe8000c10193c */
[----:B------:R3:W-:Y:S01]  /*744d0*/  @P3 STG.E desc[UR60][R18.64], R69 ;  /* 0x0000004512003986 */ /* 0x0007e2000c10193c */
[----:B--2---:R-:W-:-:S03]  /*744e0*/  ISETP.GE.AND P3, PT, R6, R29, PT ;  /* 0x0000001d0600720c */ /* 0x004fc60003f66270 */
[----:B------:R-:W-:Y:S01]  /*744f0*/  @P4 STG.E desc[UR60][R20.64], R62 ;  /* 0x0000003e14004986 */ /* 0x000fe2000c10193c */
[-C--:B------:R-:W-:Y:S02]  /*74500*/  ISETP.LT.AND P4, PT, R9, R100.reuse, !P1 ;  /* 0x000000640900720c */ /* 0x080fe40004f81270 */
[-C--:B------:R-:W-:Y:S01]  /*74510*/  ISETP.LT.AND P1, PT, R11, R100.reuse, !P1 ;  /* 0x000000640b00720c */ /* 0x080fe20004f21270 */
[C---:B------:R-:W-:Y:S02]  /*74520*/  IMAD.IADD R25, R23.reuse, 0x1, R22 ;  /* 0x0000000117197824 */ /* 0x040fe400078e0216 */
[----:B------:R-:W-:Y:S01]  /*74530*/  IMAD.WIDE R12, R23, 0x4, R4 ;  /* 0x00000004170c7825 */ /* 0x000fe200078e0204 */
[----:B------:R-:W2:Y:S08]  /*74540*/  LDC R10, c[0x0][0x248] ;  /* 0x00009200ff0a7b82 */ /* 0x000eb00000000800 */
[----:B------:R-:W4:Y:S01]  /*74550*/  LDC R29, c[0x0][0x22c] ;  /* 0x00008b00ff1d7b82 */ /* 0x000f220000000800 */
[----:B------:R-:W-:-:S02]  /*74560*/  ISETP.LT.AND P5, PT, R9, R100, !P3 ;  /* 0x000000640900720c */ /* 0x000fc40005fa1270 */
[----:B------:R-:W-:Y:S02]  /*74570*/  ISETP.LT.AND P3, PT, R11, R100, !P3 ;  /* 0x000000640b00720c */ /* 0x000fe40005f61270 */
[----:B------:R-:W-:Y:S01]  /*74580*/  IADD3 R0, R7, 0x1b7, RZ ;  /* 0x000001b707007810 */ /* 0x000fe20007ffe0ff */
[----:B---3--:R-:W-:Y:S01]  /*74590*/  IMAD.IADD R19, R25, 0x1, R24 ;  /* 0x0000000119137824 */ /* 0x008fe200078e0218 */
[----:B------:R3:W-:Y:S01]  /*745a0*/  @P0 STG.E desc[UR60][R12.64], R66 ;  /* 0x000000420c000986 */ /* 0x0007e2000c10193c */
[----:B------:R-:W4:Y:S01]  /*745b0*/  LDC R22, c[0x0][0x248] ;  /* 0x00009200ff167b82 */ /* 0x000f220000000800 */
[----:B------:R-:W-:-:S07]  /*745c0*/  ISETP.GE.AND P0, PT, R0, R31, PT ;  /* 0x0000001f0000720c */ /* 0x000fce0003f06270 */
[----:B------:R-:W4:Y:S01]  /*745d0*/  LDC R31, c[0x0][0x22c] ;  /* 0x00008b00ff1f7b82 */ /* 0x000f220000000800 */
[----:B------:R-:W-:-:S04]  /*745e0*/  IMAD.WIDE R14, R25, 0x4, R4 ;  /* 0x00000004190e7825 */ /* 0x000fc800078e0204 */
[C---:B------:R-:W-:Y:S02]  /*745f0*/  IMAD.IADD R23, R19.reuse, 0x1, R26 ;  /* 0x0000000113177824 */ /* 0x040fe400078e021a */
[----:B------:R-:W-:-:S04]  /*74600*/  IMAD.WIDE R16, R19, 0x4, R2 ;  /* 0x0000000413107825 */ /* 0x000fc800078e0202 */
[----:B------:R-:W-:Y:S01]  /*74610*/  IMAD.WIDE R18, R19, 0x4, R4 ;  /* 0x0000000413127825 */ /* 0x000fe200078e0204 */
[----:B------:R-:W4:Y:S03]  /*74620*/  LDC R24, c[0x0][0x248] ;  /* 0x00009200ff187b82 */ /* 0x000f260000000800 */
[----:B---3--:R-:W-:-:S04]  /*74630*/  IMAD.WIDE R12, R25, 0x4, R2 ;  /* 0x00000004190c7825 */ /* 0x008fc800078e0202 */
[----:B------:R-:W-:Y:S01]  /*74640*/  VIADD R0, R7, 0x1b8 ;  /* 0x000001b807007836 */ /* 0x000fe20000000000 */
[-C--:B------:R-:W-:Y:S01]  /*74650*/  ISETP.LT.AND P6, PT, R9, R100.reuse, !P0 ;  /* 0x000000640900720c */ /* 0x080fe200047c1270 */
[----:B------:R-:W-:Y:S01]  /*74660*/  VIADD R6, R7, 0x1b9 ;  /* 0x000001b907067836 */ /* 0x000fe20000000000 */
[----:B------:R-:W3:Y:S01]  /*74670*/  LDC R26, c[0x0][0x248] ;  /* 0x00009200ff1a7b82 */ /* 0x000ee20000000800 */
        /* <DEDUP_REMOVED lines=8> */
[----:B------:R-:W-:Y:S01]  /*74700*/  ISETP.LT.AND P0, PT, R11, R100, !P0 ;  /* 0x000000640b00720c */ /* 0x000fe20004701270 */
[----:B------:R-:W-:-:S04]  /*74710*/  IMAD.WIDE R20, R23, 0x4, R2 ;  /* 0x0000000417147825 */ /* 0x000fc800078e0202 */
[C---:B--2---:R-:W-:Y:S01]  /*74720*/  IMAD.IADD R25, R23.reuse, 0x1, R10 ;  /* 0x0000000117197824 */ /* 0x044fe200078e020a */
[----:B----4-:R-:W-:Y:S01]  /*74730*/  ISETP.GE.AND P1, PT, R6, R29, PT ;  /* 0x0000001d0600720c */ /* 0x010fe20003f26270 */
[----:B------:R-:W-:Y:S01]  /*74740*/  IMAD.WIDE R12, R23, 0x4, R4 ;  /* 0x00000004170c7825 */ /* 0x000fe200078e0204 */
[----:B------:R-:W2:Y:S08]  /*74750*/  LDC R29, c[0x0][0x22c] ;  /* 0x00008b00ff1d7b82 */ /* 0x000eb00000000800 */
[----:B------:R-:W4:Y:S01]  /*74760*/  LDC R6, c[0x0][0x248] ;  /* 0x00009200ff067b82 */ /* 0x000f220000000800 */
[----:B------:R-:W-:-:S02]  /*74770*/  IADD3 R0, R7, 0x1ba, RZ ;  /* 0x000001ba07007810 */ /* 0x000fc40007ffe0ff */
[-C--:B------:R-:W-:Y:S01]  /*74780*/  ISETP.LT.AND P5, PT, R9, R100.reuse, !P1 ;  /* 0x000000640900720c */ /* 0x080fe20004fa1270 */
[C---:B------:R-:W-:Y:S01]  /*74790*/  IMAD.WIDE R14, R25.reuse, 0x4, R2 ;  /* 0x00000004190e7825 */ /* 0x040fe200078e0202 */
[----:B------:R3:W-:Y:S03]  /*747a0*/  @P6 STG.E desc[UR60][R20.64], R75 ;  /* 0x0000004b14006986 */ /* 0x0007e6000c10193c */
[----:B------:R-:W-:Y:S01]  /*747b0*/  IMAD.WIDE R16, R25, 0x4, R4 ;  /* 0x0000000419107825 */ /* 0x000fe200078e0204 */
[-C--:B------:R-:W-:Y:S01]  /*747c0*/  ISETP.LT.AND P1, PT, R11, R100.reuse, !P1 ;  /* 0x000000640b00720c */ /* 0x080fe20004f21270 */
[----:B------:R1:W-:Y:S02]  /*747d0*/  @P3 STG.E desc[UR60][R12.64], R71 ;  /* 0x000000470c003986 */ /* 0x0003e4000c10193c */
[----:B------:R-:W-:Y:S01]  /*747e0*/  IMAD.IADD R19, R25, 0x1, R22 ;  /* 0x0000000119137824 */ /* 0x000fe200078e0216 */
[----:B------:R-:W-:Y:S01]  /*747f0*/  ISETP.GE.AND P3, PT, R0, R31, PT ;  /* 0x0000001f0000720c */ /* 0x000fe20003f66270 */
[----:B------:R-:W4:Y:S01]  /*74800*/  LDC R25, c[0x0][0x22c] ;  /* 0x00008b00ff197b82 */ /* 0x000f220000000800 */
[----:B------:R1:W-:Y:S04]  /*74810*/  @P4 STG.E desc[UR60][R14.64], R76 ;  /* 0x0000004c0e004986 */ /* 0x0003e8000c10193c */
[----:B------:R2:W-:Y:S01]  /*74820*/  @P0 STG.E desc[UR60][R16.64], R80 ;  /* 0x0000005010000986 */ /* 0x0005e2000c10193c */
[----:B------:R-:W-:-:S02]  /*74830*/  ISETP.LT.AND P0, PT, R9, R100, !P3 ;  /* 0x000000640900720c */ /* 0x000fc40005f01270 */
[----:B------:R-:W4:Y:S08]  /*74840*/  LDC R10, c[0x0][0x248] ;  /* 0x00009200ff0a7b82 */ /* 0x000f300000000800 */
[----:B---3--:R-:W3:Y:S01]  /*74850*/  LDC R20, c[0x0][0x248] ;  /* 0x00009200ff147b82 */ /* 0x008ee20000000800 */
[----:B------:R-:W-:Y:S01]  /*74860*/  IADD3 R21, R19, R24, RZ ;  /* 0x0000001813157210 */ /* 0x000fe20007ffe0ff */
[----:B------:R-:W-:-:S06]  /*74870*/  VIADD R0, R7, 0x1bb ;  /* 0x000001bb07007836 */ /* 0x000fcc0000000000 */
[----:B------:R-:W3:Y:S01]  /*74880*/  LDC R22, c[0x0][0x248] ;  /* 0x00009200ff167b82 */ /* 0x000ee20000000800 */
[----:B-1----:R-:W-:-:S04]  /*74890*/  IMAD.WIDE R12, R19, 0x4, R2 ;  /* 0x00000004130c7825 */ /* 0x002fc800078e0202 */
[----:B------:R-:W-:Y:S01]  /*748a0*/  IMAD.WIDE R18, R19, 0x4, R4 ;  /* 0x0000000413127825 */ /* 0x000fe200078e0204 */
[----:B------:R-:W-:-:S03]  /*748b0*/  ISETP.LT.AND P3, PT, R11, R100, !P3 ;  /* 0x000000640b00720c */ /* 0x000fc60005f61270 */
[----:B------:R-:W-:Y:S01]  /*748c0*/  IMAD.WIDE R14, R21, 0x4, R2 ;  /* 0x00000004150e7825 */ /* 0x000fe200078e0202 */
        /* <DEDUP_REMOVED lines=8> */
[----:B--2---:R-:W-:Y:S01]  /*74950*/  IMAD.WIDE R16, R21, 0x4, R4 ;  /* 0x0000000415107825 */ /* 0x004fe200078e0204 */
[----:B------:R-:W-:-:S03]  /*74960*/  ISETP.GE.AND P0, PT, R0, R29, PT ;  /* 0x0000001d0000720c */ /* 0x000fc60003f06270 */
[----:B----4-:R-:W-:Y:S01]  /*74970*/  IMAD.IADD R23, R21, 0x1, R6 ;  /* 0x0000000115177824 */ /* 0x010fe200078e0206 */
[----:B------:R-:W2:Y:S01]  /*74980*/  LDC R29, c[0x0][0x22c] ;  /* 0x00008b00ff1d7b82 */ /* 0x000ea20000000800 */
[----:B------:R-:W-:Y:S01]  /*74990*/  IADD3 R6, R7, 0x1bc, RZ ;  /* 0x000001bc07067810 */ /* 0x000fe20007ffe0ff */
[----:B------:R4:W-:Y:S01]  /*749a0*/  @P3 STG.E desc[UR60][R16.64], R81 ;  /* 0x0000005110003986 */ /* 0x0009e2000c10193c */
[----:B------:R-:W-:Y:S01]  /*749b0*/  ISETP.LT.AND P1, PT, R11, R100, !P1 ;  /* 0x000000640b00720c */ /* 0x000fe20004f21270 */
[----:B------:R-:W-:Y:S01]  /*749c0*/  IMAD.WIDE R12, R23, 0x4, R2 ;  /* 0x00000004170c7825 */ /* 0x000fe200078e0202 */
[----:B------:R-:W-:-:S03]  /*749d0*/  ISETP.GE.AND P3, PT, R6, R25, PT ;  /* 0x000000190600720c */ /* 0x000fc60003f66270 */
[----:B------:R-:W2:Y:S01]  /*749e0*/  LDC R31, c[0x0][0x22c] ;  /* 0x00008b00ff1f7b82 */ /* 0x000ea20000000800 */
[-C--:B------:R-:W-:Y:S02]  /*749f0*/  ISETP.LT.AND P5, PT, R9, R100.reuse, !P3 ;  /* 0x000000640900720c */ /* 0x080fe40005fa1270 */
[-C--:B------:R-:W-:Y:S01]  /*74a00*/  ISETP.LT.AND P3, PT, R11, R100.reuse, !P3 ;  /* 0x000000640b00720c */ /* 0x080fe20005f61270 */
[----:B------:R2:W-:Y:S01]  /*74a10*/  @P4 STG.E desc[UR60][R12.64], R85 ;  /* 0x000000550c004986 */ /* 0x0005e2000c10193c */
[----:B------:R-:W-:Y:S01]  /*74a20*/  IMAD.IADD R19, R23, 0x1, R10 ;  /* 0x0000000117137824 */ /* 0x000fe200078e020a */
[----:B------:R-:W-:Y:S01]  /*74a30*/  ISETP.LT.AND P4, PT, R9, R100, !P0 ;  /* 0x000000640900720c */ /* 0x000fe20004781270 */
[----:B---3--:R-:W-:-:S04]  /*74a40*/  IMAD.WIDE R14, R23, 0x4, R4 ;  /* 0x00000004170e7825 */ /* 0x008fc800078e0204 */
[----:B------:R-:W-:Y:S02]  /*74a50*/  VIADD R10, R7, 0x1be ;  /* 0x000001be070a7836 */ /* 0x000fe40000000000 */
[C---:B------:R-:W-:Y:S02]  /*74a60*/  IMAD.IADD R23, R19.reuse, 0x1, R20 ;  /* 0x0000000113177824 */ /* 0x040fe400078e0214 */
[----:B----4-:R-:W-:-:S04]  /*74a70*/  IMAD.WIDE R16, R19, 0x4, R2 ;  /* 0x0000000413107825 */ /* 0x010fc800078e0202 */
        /* <DEDUP_REMOVED lines=9> */
[----:B--2---:R-:W-:-:S03]  /*74b10*/  ISETP.GE.AND P3, PT, R6, R29, PT ;  /* 0x0000001d0600720c */ /* 0x004fc60003f66270 */
[----:B------:R-:W-:Y:S01]  /*74b20*/  @P4 STG.E desc[UR60][R20.64], R86 ;  /* 0x0000005614004986 */ /* 0x000fe2000c10193c */
[----:B------:R-:W-:Y:S02]  /*74b30*/  ISETP.LT.AND P4, PT, R9, R100, !P1 ;  /* 0x000000640900720c */ /* 0x000fe40004f81270 */
[----:B------:R-:W-:Y:S01]  /*74b40*/  IADD3 R25, R23, R22, RZ ;  /* 0x0000001617197210 */ /* 0x000fe20007ffe0ff */
[----:B------:R-:W2:Y:S01]  /*74b50*/  LDC R10, c[0x0][0x248] ;  /* 0x00009200ff0a7b82 */ /* 0x000ea20000000800 */
[----:B------:R-:W-:Y:S01]  /*74b60*/  ISETP.LT.AND P1, PT, R11, R100, !P1 ;  /* 0x000000640b00720c */ /* 0x000fe20004f21270 */
[----:B------:R-:W-:-:S06]  /*74b70*/  IMAD.WIDE R12, R23, 0x4, R4 ;  /* 0x00000004170c7825 */ /* 0x000fcc00078e0204 */
[----:B------:R-:W4:Y:S01]  /*74b80*/  LDC R29, c[0x0][0x22c] ;  /* 0x00008b00ff1d7b82 */ /* 0x000f220000000800 */
[-C--:B------:R-:W-:Y:S02]  /*74b90*/  ISETP.LT.AND P5, PT, R9, R100.reuse, !P3 ;  /* 0x000000640900720c */ /* 0x080fe40005fa1270 */
        /* <DEDUP_REMOVED lines=12> */
[----:B---3--:R-:W-:Y:S01]  /*74c60*/  IMAD.WIDE R12, R25, 0x4, R2 ;  /* 0x00000004190c7825 */ /* 0x008fe200078e0202 */
[----:B------:R-:W-:Y:S02]  /*74c70*/  IADD3 R0, R7, 0x1c1, RZ ;  /* 0x000001c107007810 */ /* 0x000fe40007ffe0ff */
        /* <DEDUP_REMOVED lines=12> */
[C---:B--2---:R-:W-:Y:S01]  /*74d40*/  IADD3 R25, R23.reuse, R10, RZ ;  /* 0x0000000a17197210 */ /* 0x044fe20007ffe0ff */
[----:B------:R-:W-:Y:S01]  /*74d50*/  IMAD.WIDE R20, R23, 0x4, R2 ;  /* 0x0000000417147825 */ /* 0x000fe200078e0202 */
[----:B----4-:R-:W-:-:S03]  /*74d60*/  ISETP.GE.AND P1, PT, R6, R29, PT ;  /* 0x0000001d0600720c */ /* 0x010fc60003f26270 */
[----:B------:R-:W-:Y:S01]  /*74d70*/  IMAD.WIDE R12, R23, 0x4, R4 ;  /* 0x00000004170c7825 */ /* 0x000fe200078e0204 */
[----:B------:R-:W2:Y:S03]  /*74d80*/  LDC R29, c[0x0][0x22c] ;  /* 0x00008b00ff1d7b82 */ /* 0x000ea60000000800 */
[----:B------:R-:W-:-:S05]  /*74d90*/  VIADD R0, R7, 0x1c3 ;  /* 0x000001c307007836 */ /* 0x000fca0000000000 */
[----:B------:R-:W4:Y:S01]  /*74da0*/  LDC R6, c[0x0][0x248] ;  /* 0x00009200ff067b82 */ /* 0x000f220000000800 */
        /* <DEDUP_REMOVED lines=14> */
[----:B------:R-:W-:-:S07]  /*74e90*/  IMAD.IADD R21, R19, 0x1, R24 ;  /* 0x0000000113157824 */ /* 0x000fce00078e0218 */
[----:B------:R-:W3:Y:S01]  /*74ea0*/  LDC R22, c[0x0][0x248] ;  /* 0x00009200ff167b82 */ /* 0x000ee20000000800 */
[----:B-1----:R-:W-:-:S04]  /*74eb0*/  IMAD.WIDE R12, R19, 0x4, R2 ;  /* 0x00000004130c7825 */ /* 0x002fc800078e0202 */
[----:B------:R-:W-:Y:S01]  /*74ec0*/  IMAD.WIDE R18, R19, 0x4, R4 ;  /* 0x0000000413127825 */ /* 0x000fe200078e0204 */
[----:B------:R-:W-:Y:S02]  /*74ed0*/  IADD3 R0, R7, 0x1c4, RZ ;  /* 0x000001c407007810 */ /* 0x000fe40007ffe0ff */
[----:B------:R-:W-:Y:S01]  /*74ee0*/  ISETP.LT.AND P3, PT, R11, R100, !P3 ;  /* 0x000000640b00720c */ /* 0x000fe20005f61270 */
[----:B------:R-:W1:Y:S01]  /*74ef0*/  LDC R24, c[0x0][0x248] ;  /* 0x00009200ff187b82 */ /* 0x000e620000000800 */
[----:B------:R4:W-:Y:S04]  /*74f00*/  @P5 STG.E desc[UR60][R12.64], R97 ;  /* 0x000000610c005986 */ /* 0x0009e8000c10193c */
[----:B------:R4:W-:Y:S01]  /*74f10*/  @P1 STG.E desc[UR60][R18.64], R93 ;  /* 0x0000005d12001986 */ /* 0x0009e2000c10193c */
[----:B------:R-:W-:Y:S01]  /*74f20*/  IMAD.WIDE R14, R21, 0x4, R2 ;  /* 0x00000004150e7825 */ /* 0x000fe200078e0202 */
[----:B------:R-:W-:-:S03]  /*74f30*/  ISETP.GE.AND P1, PT, R0, R27, PT ;  /* 0x0000001b0000720c */ /* 0x000fc60003f26270 */
[----:B------:R-:W-:Y:S01]  /*74f40*/  VIADD R0, R7, 0x1c6 ;  /* 0x000001c607007836 */ /* 0x000fe20000000000 */
[----:B------:R-:W1:Y:S01]  /*74f50*/  LDC R27, c[0x0][0x22c] ;  /* 0x00008b00ff1b7b82 */ /* 0x000e620000000800 */
[----:B--2---:R-:W-:Y:S01]  /*74f60*/  IMAD.WIDE R16, R21, 0x4, R4 ;  /* 0x0000000415107825 */ /* 0x004fe200078e0204 */
[----:B------:R2:W-:Y:S01]  /*74f70*/  @P0 STG.E desc[UR60][R14.64], R105 ;  /* 0x000000690e000986 */ /* 0x0005e2000c10193c */
[-C--:B------:R-:W-:Y:S02]  /*74f80*/  ISETP.LT.AND P4, PT, R9, R100.reuse, !P1 ;  /* 0x000000640900720c */ /* 0x080fe40004f81270 */
[----:B------:R-:W-:Y:S01]  /*74f90*/  ISETP.GE.AND P0, PT, R0, R29, PT ;  /* 0x0000001d0000720c */ /* 0x000fe20003f06270 */
[----:B----4-:R-:W-:Y:S02]  /*74fa0*/  IMAD.IADD R23, R21, 0x1, R6 ;  /* 0x0000000115177824 */ /* 0x010fe400078e0206 */
[----:B------:R-:W4:Y:S01]  /*74fb0*/  LDC R29, c[0x0][0x22c] ;  /* 0x00008b00ff1d7b82 */ /* 0x000f220000000800 */
[----:B------:R-:W-:Y:S01]  /*74fc0*/  IADD3 R6, R7, 0x1c5, RZ ;  /* 0x000001c507067810 */ /* 0x000fe20007ffe0ff */
[----:B------:R3:W-:Y:S01]  /*74fd0*/  @P3 STG.E desc[UR60][R16.64], R109 ;  /* 0x0000006d10003986 */ /* 0x0007e2000c10193c */
[----:B------:R-:W-:Y:S01]  /*74fe0*/  ISETP.LT.AND P1, PT, R11, R100, !P1 ;  /* 0x000000640b00720c */ /* 0x000fe20004f21270 */
[----:B------:R-:W-:Y:S01]  /*74ff0*/  IMAD.WIDE R12, R23, 0x4, R2 ;  /* 0x00000004170c7825 */ /* 0x000fe200078e0202 */
[----:B------:R-:W-:-:S03]  /*75000*/  ISETP.GE.AND P3, PT, R6, R25, PT ;  /* 0x000000190600720c */ /* 0x000fc60003f66270 */
[----:B------:R-:W4:Y:S01]  /*75010*/  LDC R31, c[0x0][0x22c] ;  /* 0x00008b00ff1f7b82 */ /* 0x000f220000000800 */
[-C--:B------:R-:W-:Y:S02]  /*75020*/  ISETP.LT.AND P5, PT, R9, R100.reuse, !P3 ;  /* 0x000000640900720c */ /* 0x080fe40005fa1270 */
[-C--:B------:R-:W-:Y:S01]  /*75030*/  ISETP.LT.AND P3, PT, R11, R100.reuse, !P3 ;  /* 0x000000640b00720c */ /* 0x080fe20005f61270 */
[----:B------:R4:W-:Y:S01]  /*75040*/  @P4 STG.E desc[UR60][R12.64], R98 ;  /* 0x000000620c004986 */ /* 0x0009e2000c10193c */
[----:B------:R-:W-:Y:S01]  /*75050*/  IMAD.IADD R19, R23, 0x1, R10 ;  /* 0x0000000117137824 */ /* 0x000fe200078e020a */
[----:B------:R-:W-:Y:S01]  /*75060*/  ISETP.LT.AND P4, PT, R9, R100, !P0 ;  /* 0x000000640900720c */ /* 0x000fe20004781270 */
[----:B--2---:R-:W-:-:S04]  /*75070*/  IMAD.WIDE R14, R23, 0x4, R4 ;  /* 0x00000004170e7825 */ /* 0x004fc800078e0204 */
[----:B------:R-:W-:Y:S02]  /*75080*/  VIADD R10, R7, 0x1c7 ;  /* 0x000001c7070a7836 */ /* 0x000fe40000000000 */
[C---:B---3--:R-:W-:Y:S02]  /*75090*/  IMAD.IADD R23, R19.reuse, 0x1, R20 ;  /* 0x0000000113177824 */ /* 0x048fe400078e0214 */
        /* <DEDUP_REMOVED lines=10> */
[----:B----4-:R-:W-:-:S03]  /*75140*/  ISETP.GE.AND P3, PT, R6, R29, PT ;  /* 0x0000001d0600720c */ /* 0x010fc60003f66270 */
[----:B------:R-:W-:Y:S01]  /*75150*/  @P4 STG.E desc[UR60][R20.64], R99 ;  /* 0x0000006314004986 */ /* 0x000fe2000c10193c */
[----:B------:R-:W-:Y:S02]  /*75160*/  ISETP.LT.AND P4, PT, R9, R100, !P1 ;  /* 0x000000640900720c */ /* 0x000fe40004f81270 */
[----:B------:R-:W-:Y:S01]  /*75170*/  IADD3 R25, R23, R22, RZ ;  /* 0x0000001617197210 */ /* 0x000fe20007ffe0ff */
[----:B------:R-:W3:Y:S01]  /*75180*/  LDC R10, c[0x0][0x248] ;  /* 0x00009200ff0a7b82 */ /* 0x000ee20000000800 */
[----:B------:R-:W-:Y:S01]  /*75190*/  ISETP.LT.AND P1, PT, R11, R100, !P1 ;  /* 0x000000640b00720c */ /* 0x000fe20004f21270 */
[----:B------:R-:W-:-:S06]  /*751a0*/  IMAD.WIDE R12, R23, 0x4, R4 ;  /* 0x00000004170c7825 */ /* 0x000fcc00078e0204 */
[----:B------:R-:W4:Y:S01]  /*751b0*/  LDC R29, c[0x0][0x22c] ;  /* 0x00008b00ff1d7b82 */ /* 0x000f220000000800 */
[-C--:B------:R-:W-:Y:S02]  /*751c0*/  ISETP.LT.AND P5, PT, R9, R100.reuse, !P3 ;  /* 0x000000640900720c */ /* 0x080fe40005fa1270 */
[----:B------:R-:W-:Y:S02]  /*751d0*/  ISETP.LT.AND P3, PT, R11, R100, !P3 ;  /* 0x000000640b00720c */ /* 0x000fe40005f61270 */
[----:B------:R-:W-:Y:S01]  /*751e0*/  IADD3 R0, R7, 0x1c9, RZ ;  /* 0x000001c907007810 */ /* 0x000fe20007ffe0ff */
[----:B--2---:R-:W-:Y:S01]  /*751f0*/  IMAD.IADD R19, R25, 0x1, R24 ;  /* 0x0000000119137824 */ /* 0x004fe200078e0218 */
        /* <DEDUP_REMOVED lines=9> */
[----:B--2---:R-:W-:Y:S01]  /*75290*/  IMAD.WIDE R12, R25, 0x4, R2 ;  /* 0x00000004190c7825 */ /* 0x004fe200078e0202 */
[----:B------:R-:W-:Y:S02]  /*752a0*/  IADD3 R0, R7, 0x1ca, RZ ;  /* 0x000001ca07007810 */ /* 0x000fe40007ffe0ff */
        /* <DEDUP_REMOVED lines=14> */
[----:B----4-:R-:W-:-:S03]  /*75390*/  ISETP.GE.AND P1, PT, R6, R29, PT ;  /* 0x0000001d0600720c */ /* 0x010fc60003f26270 */
[----:B------:R-:W-:Y:S01]  /*753a0*/  IMAD.WIDE R12, R23, 0x4, R4 ;  /* 0x00000004170c7825 */ /* 0x000fe200078e0204 */
[----:B------:R-:W3:Y:S03]  /*753b0*/  LDC R29, c[0x0][0x22c] ;  /* 0x00008b00ff1d7b82 */ /* 0x000ee60000000800 */
        /* <DEDUP_REMOVED lines=15> */
[----:B--2---:R-:W2:Y:S01]  /*754b0*/  LDC R20, c[0x0][0x248] ;  /* 0x00009200ff147b82 */ /* 0x004ea20000000800 */
[----:B------:R-:W-:-:S07]  /*754c0*/  IMAD.IADD R21, R19, 0x1, R24 ;  /* 0x0000000113157824 */ /* 0x000fce00078e0218 */
[----:B------:R-:W2:Y:S01]  /*754d0*/  LDC R22, c[0x0][0x248] ;  /* 0x00009200ff167b82 */ /* 0x000ea20000000800 */
        /* <DEDUP_REMOVED lines=11> */
[----:B---3--:R-:W-:Y:S01]  /*75590*/  IMAD.WIDE R16, R21, 0x4, R4 ;  /* 0x0000000415107825 */ /* 0x008fe200078e0204 */
        /* <DEDUP_REMOVED lines=16> */
[----:B---3--:R-:W-:-:S04]  /*756a0*/  IMAD.WIDE R14, R23, 0x4, R4 ;  /* 0x00000004170e7825 */ /* 0x008fc800078e0204 */
[----:B------:R-:W-:Y:S02]  /*756b0*/  VIADD R10, R7, 0x1d0 ;  /* 0x000001d0070a7836 */ /* 0x000fe40000000000 */
        /* <DEDUP_REMOVED lines=91> */
[----:B------:R-:W-:Y:S01]  /*75c70*/  IMAD.IADD R19, R23, 0x1, R10 ;  /* 0x0000000117137824 */ /* 0x000fe200078e020a */
[----:B------:R-:W4:Y:S01]  /*75c80*/  LDC R31, c[0x0][0x22c] ;  /* 0x00008b00ff1f7b82 */ /* 0x000f220000000800 */
[-C--:B------:R-:W-:Y:S02]  /*75c90*/  ISETP.LT.AND P5, PT, R9, R100.reuse, !P3 ;  /* 0x000000640900720c */ /* 0x080fe40005fa1270 */
[-C--:B------:R-:W-:Y:S01]  /*75ca0*/  ISETP.LT.AND P3, PT, R11, R100.reuse, !P3 ;  /* 0x000000640b00720c */ /* 0x080fe20005f61270 */
[----:B------:R4:W-:Y:S01]  /*75cb0*/  @P4 STG.E desc[UR60][R12.64], R159 ;  /* 0x0000009f0c004986 */ /* 0x0009e2000c10193c */
        /* <DEDUP_REMOVED lines=16> */
[----:B------:R-:W-:Y:S01]  /*75dc0*/  ISETP.LT.AND P4, PT, R9, R100, !P1 ;  /* 0x000000640900720c */ /* 0x000fe20004f81270 */
[----:B------:R-:W3:Y:S01]  /*75dd0*/  LDC R29, c[0x0][0x22c] ;  /* 0x00008b00ff1d7b82 */ /* 0x000ee20000000800 */
[----:B------:R-:W-:-:S07]  /*75de0*/  IADD3 R25, R23, R22, RZ ;  /* 0x0000001617197210 */ /* 0x000fce0007ffe0ff */
[----:B------:R-:W4:Y:S01]  /*75df0*/  LDC R10, c[0x0][0x248] ;  /* 0x00009200ff0a7b82 */ /* 0x000f220000000800 */
[-C--:B------:R-:W-:Y:S01]  /*75e00*/  ISETP.LT.AND P1, PT, R11, R100.reuse, !P1 ;  /* 0x000000640b00720c */ /* 0x080fe20004f21270 */
[----:B------:R-:W-:Y:S01]  /*75e10*/  IMAD.WIDE R12, R23, 0x4, R4 ;  /* 0x00000004170c7825 */ /* 0x000fe200078e0204 */
[-C--:B------:R-:W-:Y:S02]  /*75e20*/  ISETP.LT.AND P5, PT, R9, R100.reuse, !P3 ;  /* 0x000000640900720c */ /* 0x080fe40005fa1270 */
[----:B------:R-:W-:-:S03]  /*75e30*/  ISETP.LT.AND P3, PT, R11, R100, !P3 ;  /* 0x000000640b00720c */ /* 0x000fc60005f61270 */
[----:B------:R-:W4:Y:S01]  /*75e40*/  LDC R22, c[0x0][0x248] ;  /* 0x00009200ff167b82 */ /* 0x000f220000000800 */
[----:B--2---:R-:W-:Y:S01]  /*75e50*/  IMAD.IADD R19, R25, 0x1, R24 ;  /* 0x0000000119137824 */ /* 0x004fe200078e0218 */
[----:B------:R-:W-:Y:S01]  /*75e60*/  IADD3 R0, R7, 0x1db, RZ ;  /* 0x000001db07007810 */ /* 0x000fe20007ffe0ff */
[----:B------:R2:W-:Y:S01]  /*75e70*/  @P0 STG.E desc[UR60][R12.64], R164 ;  /* 0x000000a40c000986 */ /* 0x0005e2000c10193c */
[----:B------:R-:W-:-:S04]  /*75e80*/  IMAD.WIDE R14, R25, 0x4, R4 ;  /* 0x00000004190e7825 */ /* 0x000fc800078e0204 */
[C---:B------:R-:W-:Y:S02]  /*75e90*/  IMAD.IADD R23, R19.reuse, 0x1, R26 ;  /* 0x0000000113177824 */ /* 0x040fe400078e021a */
[----:B------:R-:W-:Y:S01]  /*75ea0*/  IMAD.WIDE R16, R19, 0x4, R2 ;  /* 0x0000000413107825 */ /* 0x000fe200078e0202 */
[----:B------:R-:W-:-:S03]  /*75eb0*/  ISETP.GE.AND P0, PT, R0, R31, PT ;  /* 0x0000001f0000720c */ /* 0x000fc60003f06270 */
[----:B------:R-:W-:Y:S01]  /*75ec0*/  IMAD.WIDE R18, R19, 0x4, R4 ;  /* 0x0000000413127825 */ /* 0x000fe200078e0204 */
[----:B------:R-:W4:Y:S08]  /*75ed0*/  LDC R31, c[0x0][0x22c] ;  /* 0x00008b00ff1f7b82 */ /* 0x000f300000000800 */
[----:B------:R-:W4:Y:S01]  /*75ee0*/  LDC R24, c[0x0][0x248] ;  /* 0x00009200ff187b82 */ /* 0x000f220000000800 */
[----:B--2---:R-:W-:Y:S01]  /*75ef0*/  IMAD.WIDE R12, R25, 0x4, R2 ;  /* 0x00000004190c7825 */ /* 0x004fe200078e0202 */
[----:B------:R-:W-:-:S03]  /*75f00*/  IADD3 R0, R7, 0x1dc, RZ ;  /* 0x000001dc07007810 */ /* 0x000fc60007ffe0ff */
[----:B------:R-:W-:-:S03]  /*75f10*/  VIADD R6, R7, 0x1dd ;  /* 0x000001dd07067836 */ /* 0x000fc60000000000 */
[----:B------:R-:W2:Y:S01]  /*75f20*/  LDC R26, c[0x0][0x248] ;  /* 0x00009200ff1a7b82 */ /* 0x000ea20000000800 */
[----:B------:R4:W-:Y:S04]  /*75f30*/  @P4 STG.E desc[UR60][R12.64], R172 ;  /* 0x000000ac0c004986 */ /* 0x0009e8000c10193c */
[----:B------:R4:W-:Y:S04]  /*75f40*/  @P1 STG.E desc[UR60][R14.64], R132 ;  /* 0x000000840e001986 */ /* 0x0009e8000c10193c */
[----:B------:R-:W-:Y:S04]  /*75f50*/  @P5 STG.E desc[UR60][R16.64], R169 ;  /* 0x000000a910005986 */ /* 0x000fe8000c10193c */
[----:B------:R4:W-:Y:S01]  /*75f60*/  @P3 STG.E desc[UR60][R18.64], R165 ;  /* 0x000000a512003986 */ /* 0x0009e2000c10193c */
[----:B------:R-:W-:-:S02]  /*75f70*/  ISETP.LT.AND P6, PT, R9, R100, !P0 ;  /* 0x000000640900720c */ /* 0x000fc400047c1270 */
[----:B------:R-:W-:Y:S02]  /*75f80*/  ISETP.LT.AND P3, PT, R11, R100, !P0 ;  /* 0x000000640b00720c */ /* 0x000fe40004761270 */
[----:B-1----:R-:W-:Y:S02]  /*75f90*/  ISETP.GE.AND P0, PT, R0, R27, PT ;  /* 0x0000001b0000720c */ /* 0x002fe40003f06270 */
[----:B------:R-:W1:Y:S01]  /*75fa0*/  LDC R27, c[0x0][0x22c] ;  /* 0x00008b00ff1b7b82 */ /* 0x000e620000000800 */
[----:B---3--:R-:W-:Y:S02]  /*75fb0*/  ISETP.GE.AND P1, PT, R6, R29, PT ;  /* 0x0000001d0600720c */ /* 0x008fe40003f26270 */
[----:B----4-:R-:W-:Y:S02]  /*75fc0*/  IADD3 R25, R23, R10, RZ ;  /* 0x0000000a17197210 */ /* 0x010fe40007ffe0ff */
[-C--:B------:R-:W-:Y:S02]  /*75fd0*/  ISETP.LT.AND P4, PT, R9, R100.reuse, !P0 ;  /* 0x000000640900720c */ /* 0x080fe40004781270 */
[-C--:B------:R-:W-:Y:S01]  /*75fe0*/  ISETP.LT.AND P0, PT, R11, R100.reuse, !P0 ;  /* 0x000000640b00720c */ /* 0x080fe20004701270 */
[----:B------:R-:W3:Y:S01]  /*75ff0*/  LDC R6, c[0x0][0x248] ;  /* 0x00009200ff067b82 */ /* 0x000ee20000000800 */
[-C--:B------:R-:W-:Y:S01]  /*76000*/  ISETP.LT.AND P5, PT, R9, R100.reuse, !P1 ;  /* 0x000000640900720c */ /* 0x080fe20004fa1270 */
[----:B------:R-:W-:Y:S01]  /*76010*/  IMAD.WIDE R20, R23, 0x4, R2 ;  /* 0x0000000417147825 */ /* 0x000fe200078e0202 */
[----:B------:R-:W-:-:S03]  /*76020*/  ISETP.LT.AND P1, PT, R11, R100, !P1 ;  /* 0x000000640b00720c */ /* 0x000fc60004f21270 */
[----:B------:R-:W-:-:S04]  /*76030*/  IMAD.WIDE R12, R23, 0x4, R4 ;  /* 0x00000004170c7825 */ /* 0x000fc800078e0204 */
[----:B------:R-:W-:-:S04]  /*76040*/  IMAD.WIDE R14, R25, 0x4, R2 ;  /* 0x00000004190e7825 */ /* 0x000fc800078e0202 */
[C---:B------:R-:W-:Y:S02]  /*76050*/  IMAD.IADD R19, R25.reuse, 0x1, R22 ;  /* 0x0000000119137824 */ /* 0x040fe400078e0216 */
[----:B------:R-:W-:-:S04]  /*76060*/  IMAD.WIDE R16, R25, 0x4, R4 ;  /* 0x0000000419107825 */ /* 0x000fc800078e0204 */
[----:B------:R-:W-:Y:S01]  /*76070*/  VIADD R0, R7, 0x1de ;  /* 0x000001de07007836 */ /* 0x000fe20000000000 */
[----:B------:R-:W4:Y:S08]  /*76080*/  LDC R25, c[0x0][0x22c] ;  /* 0x00008b00ff197b82 */ /* 0x000f300000000800 */
[----:B------:R-:W2:Y:S01]  /*76090*/  LDC R29, c[0x0][0x22c] ;  /* 0x00008b00ff1d7b82 */ /* 0x000ea20000000800 */
[----:B------:R1:W-:Y:S04]  /*760a0*/  @P6 STG.E desc[UR60][R20.64], R173 ;  /* 0x000000ad14006986 */ /* 0x0003e8000c10193c */
[----:B------:R3:W-:Y:S01]  /*760b0*/  @P3 STG.E desc[UR60][R12.64], R133 ;  /* 0x000000850c003986 */ /* 0x0007e2000c10193c */
[----:B------:R-:W-:-:S02]  /*760c0*/  ISETP.GE.AND P3, PT, R0, R31, PT ;  /* 0x0000001f0000720c */ /* 0x000fc40003f66270 */
[----:B------:R-:W2:Y:S01]  /*760d0*/  LDC R10, c[0x0][0x248] ;  /* 0x00009200ff0a7b82 */ /* 0x000ea20000000800 */
[----:B------:R4:W-:Y:S04]  /*760e0*/  @P4 STG.E desc[UR60][R14.64], R170 ;  /* 0x000000aa0e004986 */ /* 0x0009e8000c10193c */
[----:B------:R4:W-:Y:S01]  /*760f0*/  @P0 STG.E desc[UR60][R16.64], R166 ;  /* 0x000000a610000986 */ /* 0x0009e2000c10193c */
[----:B------:R-:W-:Y:S02]  /*76100*/  IADD3 R0, R7, 0x1df, RZ ;  /* 0x000001df07007810 */ /* 0x000fe40007ffe0ff */
[----:B------:R-:W-:Y:S01]  /*76110*/  ISETP.LT.AND P0, PT, R9, R100, !P3 ;  /* 0x000000640900720c */ /* 0x000fe20005f01270 */
[----:B------:R-:W2:Y:S08]  /*76120*/  LDC R22, c[0x0][0x248] ;  /* 0x00009200ff167b82 */ /* 0x000eb00000000800 */
[----:B-1----:R-:W1:Y:S01]  /*76130*/  LDC R20, c[0x0][0x248] ;  /* 0x00009200ff147b82 */ /* 0x002e620000000800 */
[----:B------:R-:W-:-:S02]  /*76140*/  IMAD.IADD R21, R19, 0x1, R24 ;  /* 0x0000000113157824 */ /* 0x000fc400078e0218 */
[----:B---3--:R-:W-:-:S04]  /*76150*/  IMAD.WIDE R12, R19, 0x4, R2 ;  /* 0x00000004130c7825 */ /* 0x008fc800078e0202 */
[----:B------:R-:W-:Y:S01]  /*76160*/  IMAD.WIDE R18, R19, 0x4, R4 ;  /* 0x0000000413127825 */ /* 0x000fe200078e0204 */
[----:B------:R-:W-:Y:S01]  /*76170*/  ISETP.LT.AND P3, PT, R11, R100, !P3 ;  /* 0x000000640b00720c */ /* 0x000fe20005f61270 */
[----:B------:R-:W3:Y:S08]  /*76180*/  LDC R31, c[0x0][0x22c] ;  /* 0x00008b00ff1f7b82 */ /* 0x000ef00000000800 */
[----:B------:R-:W3:Y:S01]  /*76190*/  LDC R24, c[0x0][0x248] ;  /* 0x00009200ff187b82 */ /* 0x000ee20000000800 */
[----:B------:R2:W-:Y:S04]  /*761a0*/  @P5 STG.E desc[UR60][R12.64], R174 ;  /* 0x000000ae0c005986 */ /* 0x0005e8000c10193c */
[----:B------:R2:W-:Y:S01]  /*761b0*/  @P1 STG.E desc[UR60][R18.64], R134 ;  /* 0x0000008612001986 */ /* 0x0005e2000c10193c */
[----:B------:R-:W-:Y:S01]  /*761c0*/  ISETP.GE.AND P1, PT, R0, R27, PT ;  /* 0x0000001b0000720c */ /* 0x000fe20003f26270 */
[----:B----4-:R-:W-:-:S04]  /*761d0*/  IMAD.WIDE R14, R21, 0x4, R2 ;  /* 0x00000004150e7825 */ /* 0x010fc800078e0202 */
[----:B------:R-:W-:-:S04]  /*761e0*/  IMAD.WIDE R16, R21, 0x4, R4 ;  /* 0x0000000415107825 */ /* 0x000fc800078e0204 */
[----:B------:R-:W-:Y:S01]  /*761f0*/  IMAD.IADD R23, R21, 0x1, R6 ;  /* 0x0000000115177824 */ /* 0x000fe200078e0206 */
[----:B------:R-:W-:Y:S02]  /*76200*/  ISETP.LT.AND P4, PT, R9, R100, !P1 ;  /* 0x000000640900720c */ /* 0x000fe40004f81270 */
[C---:B------:R-:W-:Y:S01]  /*76210*/  IADD3 R6, R7.reuse, 0x1e0, RZ ;  /* 0x000001e007067810 */ /* 0x040fe20007ffe0ff */
[----:B------:R-:W-:Y:S01]  /*76220*/  VIADD R0, R7, 0x1e1 ;  /* 0x000001e107007836 */ /* 0x000fe20000000000 */
[----:B------:R-:W4:Y:S01]  /*76230*/  LDC R27, c[0x0][0x22c] ;  /* 0x00008b00ff1b7b82 */ /* 0x000f220000000800 */
[----:B------:R1:W-:Y:S04]  /*76240*/  @P0 STG.E desc[UR60][R14.64], R171 ;  /* 0x000000ab0e000986 */ /* 0x0003e8000c10193c */
[----:B------:R1:W-:Y:S01]  /*76250*/  @P3 STG.E desc[UR60][R16.64], R167 ;  /* 0x000000a710003986 */ /* 0x0003e2000c10193c */
[----:B------:R-:W-:Y:S01]  /*76260*/  ISETP.GE.AND P3, PT, R6, R25, PT ;  /* 0x000000190600720c */ /* 0x000fe20003f66270 */
[----:B--2---:R-:W-:Y:S01]  /*76270*/  IMAD.WIDE R12, R23, 0x4, R2 ;  /* 0x00000004170c7825 */ /* 0x004fe200078e0202 */
[----:B------:R-:W-:-:S02]  /*76280*/  ISETP.GE.AND P0, PT, R0, R29, PT ;  /* 0x0000001d0000720c */ /* 0x000fc40003f06270 */
[-C--:B------:R-:W-:Y:S02]  /*76290*/  ISETP.LT.AND P1, PT, R11, R100.reuse, !P1 ;  /* 0x000000640b00720c */ /* 0x080fe40004f21270 */
[-C--:B------:R-:W-:Y:S02]  /*762a0*/  ISETP.LT.AND P5, PT, R9, R100.reuse, !P3 ;  /* 0x000000640900720c */ /* 0x080fe40005fa1270 */
[-C--:B------:R-:W-:Y:S01]  /*762b0*/  ISETP.LT.AND P3, PT, R11, R100.reuse, !P3 ;  /* 0x000000640b00720c */ /* 0x080fe20005f61270 */
[----:B------:R-:W2:Y:S01]  /*762c0*/  LDC R29, c[0x0][0x22c] ;  /* 0x00008b00ff1d7b82 */ /* 0x000ea20000000800 */
[----:B------:R3:W-:Y:S01]  /*762d0*/  @P4 STG.E desc[UR60][R12.64], R175 ;  /* 0x000000af0c004986 */ /* 0x0007e2000c10193c */
[----:B------:R-:W-:Y:S01]  /*762e0*/  IMAD.IADD R19, R23, 0x1, R10 ;  /* 0x0000000117137824 */ /* 0x000fe200078e020a */
[-C--:B------:R-:W-:Y:S02]  /*762f0*/  ISETP.LT.AND P4, PT, R9, R100.reuse, !P0 ;  /* 0x000000640900720c */ /* 0x080fe40004781270 */
[----:B------:R-:W-:Y:S01]  /*76300*/  ISETP.LT.AND P0, PT, R11, R100, !P0 ;  /* 0x000000640b00720c */ /* 0x000fe20004701270 */
[----:B-1----:R-:W-:-:S04]  /*76310*/  IMAD.WIDE R14, R23, 0x4, R4 ;  /* 0x00000004170e7825 */ /* 0x002fc800078e0204 */
[C---:B------:R-:W-:Y:S02]  /*76320*/  IMAD.IADD R23, R19.reuse, 0x1, R20 ;  /* 0x0000000113177824 */ /* 0x040fe400078e0214 */
[----:B------:R-:W-:-:S04]  /*76330*/  IMAD.WIDE R16, R19, 0x4, R2 ;  /* 0x0000000413107825 */ /* 0x000fc800078e0202 */
[----:B------:R-:W-:-:S04]  /*76340*/  IMAD.WIDE R18, R19, 0x4, R4 ;  /* 0x0000000413127825 */ /* 0x000fc800078e0204 */
[----:B------:R-:W-:Y:S01]  /*76350*/  IMAD.WIDE R20, R23, 0x4, R2 ;  /* 0x0000000417147825 */ /* 0x000fe200078e0202 */
[----:B------:R-:W-:Y:S03]  /*76360*/  @P1 STG.E desc[UR60][R14.64], R135 ;  /* 0x000000870e001986 */ /* 0x000fe6000c10193c */
[----:B------:R-:W-:Y:S02]  /*76370*/  VIADD R10, R7, 0x1e2 ;  /* 0x000001e2070a7836 */ /* 0x000fe40000000000 */
[----:B---3--:R-:W-:Y:S01]  /*76380*/  IMAD.WIDE R12, R23, 0x4, R4 ;  /* 0x00000004170c7825 */ /* 0x008fe200078e0204 */
[----:B------:R-:W-:Y:S04]  /*76390*/  @P5 STG.E desc[UR60][R16.64], R176 ;  /* 0x000000b010005986 */ /* 0x000fe8000c10193c */
[----:B------:R1:W-:Y:S04]  /*763a0*/  @P3 STG.E desc[UR60][R18.64], R180 ;  /* 0x000000b412003986 */ /* 0x0003e8000c10193c */
[----:B------:R-:W-:Y:S04]  /*763b0*/  @P4 STG.E desc[UR60][R20.64], R184 ;  /* 0x000000b814004986 */ /* 0x000fe8000c10193c */
[----:B------:R3:W-:Y:S01]  /*763c0*/  @P0 STG.E desc[UR60][R12.64], R136 ;  /* 0x000000880c000986 */ /* 0x0007e2000c10193c */
[----:B----4-:R-:W-:-:S02]  /*763d0*/  ISETP.GE.AND P0, PT, R10, R27, PT ;  /* 0x0000001b0a00720c */ /* 0x010fc40003f06270 */
[----:B------:R-:W4:Y:S01]  /*763e0*/  LDC R27, c[0x0][0x22c] ;  /* 0x00008b00ff1b7b82 */ /* 0x000f220000000800 */
[C---:B------:R-:W-:Y:S01]  /*763f0*/  VIADD R6, R7.reuse, 0x1e3 ;  /* 0x000001e307067836 */ /* 0x040fe20000000000 */
[----:B------:R-:W-:Y:S02]  /*76400*/  IADD3 R0, R7, 0x1e4, RZ ;  /* 0x000001e407007810 */ /* 0x000fe40007ffe0ff */
[----:B------:R-:W-:-:S04]  /*76410*/  IADD3 R25, R23, R22, RZ ;  /* 0x0000001617197210 */ /* 0x000fc80007ffe0ff */
[----:B------:R-:W4:Y:S01]  /*76420*/  LDC R10, c[0x0][0x248] ;  /* 0x00009200ff0a7b82 */ /* 0x000f220000000800 */
[-C--:B------:R-:W-:Y:S02]  /*76430*/  ISETP.LT.AND P1, PT, R9, R100.reuse, !P0 ;  /* 0x000000640900720c */ /* 0x080fe40004721270 */
[----:B--2---:R-:W-:Y:S02]  /*76440*/  ISETP.GE.AND P3, PT, R6, R29, PT ;  /* 0x0000001d0600720c */ /* 0x004fe40003f66270 */
[----:B------:R-:W-:Y:S02]  /*76450*/  ISETP.GE.AND P6, PT, R0, R31, PT ;  /* 0x0000001f0000720c */ /* 0x000fe40003fc6270 */
[-C--:B------:R-:W-:Y:S01]  /*76460*/  ISETP.LT.AND P0, PT, R11, R100.reuse, !P0 ;  /* 0x000000640b00720c */ /* 0x080fe20004701270 */
[----:B------:R-:W2:Y:S01]  /*76470*/  LDC R29, c[0x0][0x22c] ;  /* 0x00008b00ff1d7b82 */ /* 0x000ea20000000800 */
[-C--:B------:R-:W-:Y:S01]  /*76480*/  ISETP.LT.AND P5, PT, R9, R100.reuse, !P3 ;  /* 0x000000640900720c */ /* 0x080fe20005fa1270 */
[----:B-1----:R-:W-:Y:S01]  /*76490*/  IMAD.IADD R19, R25, 0x1, R24 ;  /* 0x0000000119137824 */ /* 0x002fe200078e0218 */
[----:B------:R-:W-:-:S02]  /*764a0*/  ISETP.LT.AND P3, PT, R11, R100, !P3 ;  /* 0x000000640b00720c */ /* 0x000fc40005f61270 */
[----:B------:R-:W-:Y:S01]  /*764b0*/  ISETP.LT.AND P4, PT, R9, R100, !P6 ;  /* 0x000000640900720c */ /* 0x000fe20007781270 */
[----:B---3--:R-:W-:-:S04]  /*764c0*/  IMAD.WIDE R12, R25, 0x4, R2 ;  /* 0x00000004190c7825 */ /* 0x008fc800078e0202 */
[----:B------:R-:W-:Y:S02]  /*764d0*/  VIADD R21, R7, 0x1e9 ;  /* 0x000001e907157836 */ /* 0x000fe40000000000 */
[----:B------:R-:W-:Y:S01]  /*764e0*/  IMAD.WIDE R14, R25, 0x4, R4 ;  /* 0x00000004190e7825 */ /* 0x000fe200078e0204 */
[----:B------:R-:W-:Y:S01]  /*764f0*/  IADD3 R23, R19, R26, RZ ;  /* 0x0000001a13177210 */ /* 0x000fe20007ffe0ff */
[----:B------:R-:W1:Y:S02]  /*76500*/  LDC R25, c[0x0][0x22c] ;  /* 0x00008b00ff197b82 */ /* 0x000e640000000800 */
[----:B------:R-:W-:Y:S02]  /*76510*/  VIADD R6, R7, 0x1e5 ;  /* 0x000001e507067836 */ /* 0x000fe40000000000 */
[C---:B------:R-:W-:Y:S01]  /*76520*/  IMAD.WIDE R16, R19.reuse, 0x4, R2 ;  /* 0x0000000413107825 */ /* 0x040fe200078e0202 */
[----:B------:R3:W-:Y:S03]  /*76530*/  @P1 STG.E desc[UR60][R12.64], R177 ;  /* 0x000000b10c001986 */ /* 0x0007e6000c10193c */
[----:B------:R-:W-:Y:S01]  /*76540*/  IMAD.WIDE R18, R19, 0x4, R4 ;  /* 0x0000000413127825 */ /* 0x000fe200078e0204 */
[----:B------:R-:W-:-:S02]  /*76550*/  ISETP.GE.AND P1, PT, R21, R226, PT ;  /* 0x000000e21500720c */ /* 0x000fc40003f26270 */
[----:B------:R-:W-:Y:S01]  /*76560*/  ISETP.LT.AND P6, PT, R11, R100, !P6 ;  /* 0x000000640b00720c */ /* 0x000fe200077c1270 */
[----:B------:R-:W-:Y:S01]  /*76570*/  IMAD.WIDE R20, R23, 0x4, R2 ;  /* 0x0000000417147825 */ /* 0x000fe200078e0202 */
[----:B------:R-:W1:Y:S01]  /*76580*/  LDC R22, c[0x0][0x248] ;  /* 0x00009200ff167b82 */ /* 0x000e620000000800 */
[----:B------:R3:W-:Y:S01]  /*76590*/  @P0 STG.E desc[UR60][R14.64], R181 ;  /* 0x000000b50e000986 */ /* 0x0007e2000c10193c */
[----:B----4-:R-:W-:-:S03]  /*765a0*/  ISETP.GE.AND P0, PT, R6, R27, PT ;  /* 0x0000001b0600720c */ /* 0x010fc60003f06270 */
[----:B------:R4:W-:Y:S04]  /*765b0*/  @P5 STG.E desc[UR60][R16.64], R185 ;  /* 0x000000b910005986 */ /* 0x0009e8000c10193c */
[----:B------:R-:W-:Y:S01]  /*765c0*/  @P3 STG.E desc[UR60][R18.64], R137 ;  /* 0x0000008912003986 */ /* 0x000fe2000c10193c */
[----:B------:R-:W1:Y:S03]  /*765d0*/  LDC R6, c[0x0][0x248] ;  /* 0x00009200ff067b82 */ /* 0x000e660000000800 */
[----:B------:R1:W-:Y:S01]  /*765e0*/  @P4 STG.E desc[UR60][R20.64], R178 ;  /* 0x000000b214004986 */ /* 0x0003e2000c10193c */
[----:B------:R-:W-:Y:S01]  /*765f0*/  ISETP.LT.AND P4, PT, R9, R100, !P0 ;  /* 0x000000640900720c */ /* 0x000fe20004781270 */
[----:B---3--:R-:W-:-:S04]  /*76600*/  IMAD.WIDE R12, R23, 0x4, R4 ;  /* 0x00000004170c7825 */ /* 0x008fc800078e0204 */
[C---:B------:R-:W-:Y:S02]  /*76610*/  VIADD R0, R7.reuse, 0x1e6 ;  /* 0x000001e607007836 */ /* 0x040fe40000000000 */
[----:B------:R-:W-:Y:S01]  /*76620*/  VIADD R15, R7, 0x1ea ;  /* 0x000001ea070f7836 */ /* 0x000fe20000000000 */
[----:B----4-:R-:W-:Y:S01]  /*76630*/  IADD3 R17, R23, R10, RZ ;  /* 0x0000000a17117210 */ /* 0x010fe20007ffe0ff */
[----:B------:R3:W-:Y:S01]  /*76640*/  @P6 STG.E desc[UR60][R12.64], R182 ;  /* 0x000000b60c006986 */ /* 0x0007e2000c10193c */
[----:B--2---:R-:W-:Y:S02]  /*76650*/  ISETP.GE.AND P3, PT, R0, R29, PT ;  /* 0x0000001d0000720c */ /* 0x004fe40003f66270 */
[----:B------:R-:W-:Y:S01]  /*76660*/  ISETP.GE.AND P6, PT, R15, R226, PT ;  /* 0x000000e20f00720c */ /* 0x000fe20003fc6270 */
[----:B------:R-:W2:Y:S01]  /*76670*/  LDC R10, c[0x0][0x248] ;  /* 0x00009200ff0a7b82 */ /* 0x000ea20000000800 */
[----:B------:R-:W-:Y:S01]  /*76680*/  IMAD.WIDE R14, R17, 0x4, R2 ;  /* 0x00000004110e7825 */ /* 0x000fe200078e0202 */
[----:B------:R-:W-:-:S02]  /*76690*/  IADD3 R0, R7, 0x1e7, RZ ;  /* 0x000001e707007810 */ /* 0x000fc40007ffe0ff */
[-C--:B------:R-:W-:Y:S02]  /*766a0*/  ISETP.LT.AND P0, PT, R11, R100.reuse, !P0 ;  /* 0x000000640b00720c */ /* 0x080fe40004701270 */
[----:B------:R-:W-:Y:S01]  /*766b0*/  IADD3 R27, R7, 0x1f1, RZ ;  /* 0x000001f1071b7810 */ /* 0x000fe20007ffe0ff */
[----:B-1----:R-:W-:Y:S01]  /*766c0*/  IMAD.IADD R21, R17, 0x1, R22 ;  /* 0x0000000111157824 */ /* 0x002fe200078e0216 */
[----:B------:R1:W-:Y:S01]  /*766d0*/  @P4 STG.E desc[UR60][R14.64], R186 ;  /* 0x000000ba0e004986 */ /* 0x0003e2000c10193c */
[----:B------:R-:W-:Y:S02]  /*766e0*/  ISETP.GE.AND P4, PT, R0, R25, PT ;  /* 0x000000190000720c */ /* 0x000fe40003f86270 */
[-C--:B------:R-:W-:Y:S01]  /*766f0*/  ISETP.LT.AND P5, PT, R9, R100.reuse, !P3 ;  /* 0x000000640900720c */ /* 0x080fe20005fa1270 */
[----:B------:R-:W4:Y:S01]  /*76700*/  LDC R0, c[0x0][0x248] ;  /* 0x00009200ff007b82 */ /* 0x000f220000000800 */
[----:B------:R-:W-:Y:S01]  /*76710*/  ISETP.LT.AND P3, PT, R11, R100, !P3 ;  /* 0x000000640b00720c */ /* 0x000fe20005f61270 */
[----:B------:R-:W-:-:S04]  /*76720*/  IMAD.WIDE R16, R17, 0x4, R4 ;  /* 0x0000000411107825 */ /* 0x000fc800078e0204 */
[C---:B------:R-:W-:Y:S02]  /*76730*/  IMAD.IADD R23, R21.reuse, 0x1, R6 ;  /* 0x0000000115177824 */ /* 0x040fe400078e0206 */
[C---:B------:R-:W-:Y:S01]  /*76740*/  IMAD.WIDE R18, R21.reuse, 0x4, R2 ;  /* 0x0000000415127825 */ /* 0x040fe200078e0202 */
[----:B------:R-:W4:Y:S03]  /*76750*/  LDC R6, c[0x0][0x248] ;  /* 0x00009200ff067b82 */ /* 0x000f260000000800 */
[----:B---3--:R-:W-:-:S04]  /*76760*/  IMAD.WIDE R12, R21, 0x4, R4 ;  /* 0x00000004150c7825 */ /* 0x008fc800078e0204 */
[----:B------:R-:W-:Y:S01]  /*76770*/  VIADD R21, R7, 0x1eb ;  /* 0x000001eb07157836 */ /* 0x000fe20000000000 */
[----:B------:R3:W-:Y:S01]  /*76780*/  @P0 STG.E desc[UR60][R16.64], R138 ;  /* 0x0000008a10000986 */ /* 0x0007e2000c10193c */
[-C--:B------:R-:W-:Y:S02]  /*76790*/  ISETP.LT.AND P0, PT, R9, R100.reuse, !P4 ;  /* 0x000000640900720c */ /* 0x080fe40006701270 */
[-C--:B------:R-:W-:Y:S01]  /*767a0*/  ISETP.LT.AND P4, PT, R11, R100.reuse, !P4 ;  /* 0x000000640b00720c */ /* 0x080fe20006781270 */
[----:B------:R-:W4:Y:S01]  /*767b0*/  LDC R22, c[0x0][0x248] ;  /* 0x00009200ff167b82 */ /* 0x000f220000000800 */
[----:B------:R3:W-:Y:S04]  /*767c0*/  @P5 STG.E desc[UR60][R18.64], R179 ;  /* 0x000000b312005986 */ /* 0x0007e8000c10193c */
[----:B------:R4:W-:Y:S01]  /*767d0*/  @P3 STG.E desc[UR60][R12.64], R183 ;  /* 0x000000b70c003986 */ /* 0x0009e2000c10193c */
[----:B------:R-:W-:-:S02]  /*767e0*/  ISETP.LT.AND P5, PT, R9, R100, !P2 ;  /* 0x000000640900720c */ /* 0x000fc400057a1270 */
[----:B------:R-:W-:Y:S02]  /*767f0*/  ISETP.GE.AND P3, PT, R21, R226, PT ;  /* 0x000000e21500720c */ /* 0x000fe40003f66270 */
[----:B--2---:R-:W-:Y:S02]  /*76800*/  IADD3 R21, R23, R10, RZ ;  /* 0x0000000a17157210 */ /* 0x004fe40007ffe0ff */
[----:B------:R-:W-:Y:S01]  /*76810*/  ISETP.LT.AND P2, PT, R11, R100, !P2 ;  /* 0x000000640b00720c */ /* 0x000fe20005741270 */
[----:B------:R-:W2:Y:S01]  /*76820*/  LDC R10, c[0x0][0x248] ;  /* 0x00009200ff0a7b82 */ /* 0x000ea20000000800 */
[----:B-1----:R-:W-:-:S04]  /*76830*/  IMAD.WIDE R14, R23, 0x4, R2 ;  /* 0x00000004170e7825 */ /* 0x002fc800078e0202 */
[----:B---3--:R-:W-:Y:S01]  /*76840*/  IMAD.WIDE R16, R23, 0x4, R4 ;  /* 0x0000000417107825 */ /* 0x008fe200078e0204 */
[----:B------:R-:W1:Y:S03]  /*76850*/  LDS.128 R28, [R8] ;  /* 0x00000000081c7984 */ /* 0x000e660000000c00 */
[----:B------:R-:W-:-:S04]  /*76860*/  IMAD.WIDE R18, R21, 0x4, R2 ;  /* 0x0000000415127825 */ /* 0x000fc800078e0202 */
[C---:B----4-:R-:W-:Y:S02]  /*76870*/  IMAD.IADD R23, R21.reuse, 0x1, R0 ;  /* 0x0000000115177824 */ /* 0x050fe400078e0200 */
[----:B------:R-:W-:Y:S01]  /*76880*/  IMAD.WIDE R12, R21, 0x4, R4 ;  /* 0x00000004150c7825 */ /* 0x000fe200078e0204 */
[----:B------:R-:W3:Y:S01]  /*76890*/  LDC R0, c[0x0][0x248] ;  /* 0x00009200ff007b82 */ /* 0x000ee20000000800 */
[----:B------:R4:W-:Y:S04]  /*768a0*/  @P0 STG.E desc[UR60][R14.64], R187 ;  /* 0x000000bb0e000986 */ /* 0x0009e8000c10193c */
[----:B------:R4:W-:Y:S01]  /*768b0*/  @P4 STG.E desc[UR60][R16.64], R139 ;  /* 0x0000008b10004986 */ /* 0x0009e2000c10193c */
[----:B------:R-:W-:-:S03]  /*768c0*/  IADD3 R21, R7, 0x1ed, RZ ;  /* 0x000001ed07157810 */ /* 0x000fc60007ffe0ff */
[----:B------:R4:W-:Y:S01]  /*768d0*/  @P5 STG.E desc[UR60][R18.64], R192 ;  /* 0x000000c012005986 */ /* 0x0009e2000c10193c */
[-C--:B------:R-:W-:Y:S02]  /*768e0*/  ISETP.LT.AND P5, PT, R9, R100.reuse, !P1 ;  /* 0x000000640900720c */ /* 0x080fe40004fa1270 */
[-C--:B------:R-:W-:Y:S01]  /*768f0*/  ISETP.LT.AND P1, PT, R11, R100.reuse, !P1 ;  /* 0x000000640b00720c */ /* 0x080fe20004f21270 */
[----:B------:R1:W-:Y:S01]  /*76900*/  @P2 STG.E desc[UR60][R12.64], R188 ;  /* 0x000000bc0c002986 */ /* 0x0003e2000c10193c */
[----:B------:R-:W-:Y:S02]  /*76910*/  ISETP.LT.AND P4, PT, R9, R100, !P6 ;  /* 0x000000640900720c */ /* 0x000fe40007781270 */
[----:B------:R-:W-:Y:S01]  /*76920*/  ISETP.GE.AND P2, PT, R21, R226, PT ;  /* 0x000000e21500720c */ /* 0x000fe20003f46270 */
[----:B------:R-:W-:Y:S02]  /*76930*/  IMAD.IADD R21, R23, 0x1, R6 ;  /* 0x0000000117157824 */ /* 0x000fe400078e0206 */
[----:B------:R-:W-:Y:S01]  /*76940*/  VIADD R25, R7, 0x1ec ;  /* 0x000001ec07197836 */ /* 0x000fe20000000000 */
[----:B------:R-:W3:Y:S01]  /*76950*/  LDC R6, c[0x0][0x248] ;  /* 0x00009200ff067b82 */ /* 0x000ee20000000800 */
[----:B----4-:R-:W-:-:S04]  /*76960*/  IMAD.WIDE R14, R23, 0x4, R2 ;  /* 0x00000004170e7825 */ /* 0x010fc800078e0202 */
[----:B------:R-:W-:-:S04]  /*76970*/  IMAD.WIDE R16, R23, 0x4, R4 ;  /* 0x0000000417107825 */ /* 0x000fc800078e0204 */
[C---:B------:R-:W-:Y:S01]  /*76980*/  IMAD.WIDE R18, R21.reuse, 0x4, R2 ;  /* 0x0000000415127825 */ /* 0x040fe200078e0202 */
[----:B--2---:R-:W-:Y:S02]  /*76990*/  IADD3 R23, R21, R10, RZ ;  /* 0x0000000a15177210 */ /* 0x004fe40007ffe0ff */
[----:B------:R-:W2:Y:S01]  /*769a0*/  LDC R10, c[0x0][0x248] ;  /* 0x00009200ff0a7b82 */ /* 0x000ea20000000800 */
[----:B------:R4:W-:Y:S04]  /*769b0*/  @P5 STG.E desc[UR60][R14.64], R196 ;  /* 0x000000c40e005986 */ /* 0x0009e8000c10193c */
[----:B------:R4:W-:Y:S01]  /*769c0*/  @P1 STG.E desc[UR60][R16.64], R140 ;  /* 0x0000008c10001986 */ /* 0x0009e2000c10193c */
[----:B------:R-:W-:-:S03]  /*769d0*/  ISETP.LT.AND P6, PT, R11, R100, !P6 ;  /* 0x000000640b00720c */ /* 0x000fc600077c1270 */
[----:B------:R4:W-:Y:S01]  /*769e0*/  @P4 STG.E desc[UR60][R18.64], R193 ;  /* 0x000000c112004986 */ /* 0x0009e2000c10193c */
[-C--:B------:R-:W-:Y:S02]  /*769f0*/  ISETP.LT.AND P4, PT, R9, R100.reuse, !P3 ;  /* 0x000000640900720c */ /* 0x080fe40005f81270 */
[----:B------:R-:W-:Y:S01]  /*76a00*/  ISETP.LT.AND P3, PT, R11, R100, !P3 ;  /* 0x000000640b00720c */ /* 0x000fe20005f61270 */
[----:B-1----:R-:W-:Y:S01]  /*76a10*/  IMAD.WIDE R12, R21, 0x4, R4 ;  /* 0x00000004150c7825 */ /* 0x002fe200078e0204 */
[----:B------:R-:W-:-:S03]  /*76a20*/  ISETP.GE.AND P0, PT, R25, R226, PT ;  /* 0x000000e21900720c */ /* 0x000fc60003f06270 */
[----:B---3--:R-:W-:Y:S02]  /*76a30*/  IMAD.IADD R21, R23, 0x1, R0 ;  /* 0x0000000117157824 */ /* 0x008fe400078e0200 */
[----:B------:R-:W-:Y:S01]  /*76a40*/  VIADD R25, R7, 0x1ee ;  /* 0x000001ee07197836 */ /* 0x000fe20000000000 */
[----:B------:R-:W1:Y:S01]  /*76a50*/  LDC R0, c[0x0][0x248] ;  /* 0x00009200ff007b82 */ /* 0x000e620000000800 */
[-C--:B------:R-:W-:Y:S01]  /*76a60*/  ISETP.LT.AND P1, PT, R9, R100.reuse, !P0 ;  /* 0x000000640900720c */ /* 0x080fe20004721270 */
[----:B----4-:R-:W-:Y:S01]  /*76a70*/  IMAD.WIDE R14, R23, 0x4, R2 ;  /* 0x00000004170e7825 */ /* 0x010fe200078e0202 */
[----:B------:R-:W-:Y:S02]  /*76a80*/  ISETP.LT.AND P0, PT, R11, R100, !P0 ;  /* 0x000000640b00720c */ /* 0x000fe40004701270 */
[----:B------:R-:W-:Y:S01]  /*76a90*/  ISETP.GE.AND P5, PT, R25, R226, PT ;  /* 0x000000e21900720c */ /* 0x000fe20003fa6270 */
[----:B------:R-:W-:-:S04]  /*76aa0*/  IMAD.WIDE R16, R23, 0x4, R4 ;  /* 0x0000000417107825 */ /* 0x000fc800078e0204 */
[----:B------:R-:W-:Y:S01]  /*76ab0*/  VIADD R25, R7, 0x1ef ;  /* 0x000001ef07197836 */ /* 0x000fe20000000000 */
[----:B------:R3:W-:Y:S01]  /*76ac0*/  @P6 STG.E desc[UR60][R12.64], R189 ;  /* 0x000000bd0c006986 */ /* 0x0007e2000c10193c */
[----:B------:R-:W-:-:S03]  /*76ad0*/  IMAD.IADD R23, R21, 0x1, R6 ;  /* 0x0000000115177824 */ /* 0x000fc600078e0206 */
[----:B------:R-:W-:Y:S01]  /*76ae0*/  @P4 STG.E desc[UR60][R14.64], R197 ;  /* 0x000000c50e004986 */ /* 0x000fe2000c10193c */
[----:B------:R-:W4:Y:S03]  /*76af0*/  LDC R6, c[0x0][0x248] ;  /* 0x00009200ff067b82 */ /* 0x000f260000000800 */
[----:B------:R3:W-:Y:S01]  /*76b00*/  @P3 STG.E desc[UR60][R16.64], R141 ;  /* 0x0000008d10003986 */ /* 0x0007e2000c10193c */
[----:B------:R-:W-:Y:S01]  /*76b10*/  ISETP.GE.AND P6, PT, R25, R226, PT ;  /* 0x000000e21900720c */ /* 0x000fe20003fc6270 */
[----:B------:R-:W-:Y:S01]  /*76b20*/  IMAD.WIDE R18, R21, 0x4, R2 ;  /* 0x0000000415127825 */ /* 0x000fe200078e0202 */
[-C--:B------:R-:W-:Y:S02]  /*76b30*/  ISETP.LT.AND P3, PT, R9, R100.reuse, !P2 ;  /* 0x000000640900720c */ /* 0x080fe40005761270 */
[----:B------:R-:W-:Y:S01]  /*76b40*/  IADD3 R25, R7, 0x1f0, RZ ;  /* 0x000001f007197810 */ /* 0x000fe20007ffe0ff */
[----:B------:R-:W-:Y:S01]  /*76b50*/  IMAD.WIDE R20, R21, 0x4, R4 ;  /* 0x0000000415147825 */ /* 0x000fe200078e0204 */
[----:B------:R-:W-:Y:S01]  /*76b60*/  ISETP.LT.AND P2, PT, R11, R100, !P2 ;  /* 0x000000640b00720c */ /* 0x000fe20005741270 */
[----:B------:R-:W-:Y:S01]  /*76b70*/  @P1 STG.E desc[UR60][R18.64], R194 ;  /* 0x000000c212001986 */ /* 0x000fe2000c10193c */
[----:B------:R-:W-:-:S03]  /*76b80*/  ISETP.GE.AND P4, PT, R25, R226, PT ;  /* 0x000000e21900720c */ /* 0x000fc60003f86270 */
[----:B------:R1:W-:Y:S01]  /*76b90*/  @P0 STG.E desc[UR60][R20.64], R190 ;  /* 0x000000be14000986 */ /* 0x0003e2000c10193c */
[----:B--2---:R-:W-:Y:S01]  /*76ba0*/  IMAD.IADD R25, R23, 0x1, R10 ;  /* 0x0000000117197824 */ /* 0x004fe200078e020a */
[-C--:B------:R-:W-:Y:S01]  /*76bb0*/  ISETP.LT.AND P0, PT, R9, R100.reuse, !P5 ;  /* 0x000000640900720c */ /* 0x080fe20006f01270 */
[----:B------:R-:W2:Y:S01]  /*76bc0*/  LDC R10, c[0x0][0x248] ;  /* 0x00009200ff0a7b82 */ /* 0x000ea20000000800 */
[----:B---3--:R-:W-:Y:S01]  /*76bd0*/  IMAD.WIDE R12, R23, 0x4, R2 ;  /* 0x00000004170c7825 */ /* 0x008fe200078e0202 */
[----:B------:R-:W-:-:S03]  /*76be0*/  ISETP.LT.AND P5, PT, R11, R100, !P5 ;  /* 0x000000640b00720c */ /* 0x000fc60006fa1270 */
[----:B------:R-:W-:Y:S02]  /*76bf0*/  VIADD R17, R7, 0x1f2 ;  /* 0x000001f207117836 */ /* 0x000fe40000000000 */
[----:B------:R-:W-:Y:S01]  /*76c00*/  IMAD.WIDE R14, R23, 0x4, R4 ;  /* 0x00000004170e7825 */ /* 0x000fe200078e0204 */
[----:B------:R-:W3:Y:S01]  /*76c10*/  LDC R8, c[0x0][0x248] ;  /* 0x00009200ff087b82 */ /* 0x000ee20000000800 */
[----:B------:R4:W-:Y:S01]  /*76c20*/  @P3 STG.E desc[UR60][R12.64], R198 ;  /* 0x000000c60c003986 */ /* 0x0009e2000c10193c */
[----:B------:R-:W-:Y:S02]  /*76c30*/  ISETP.GE.AND P3, PT, R17, R226, PT ;  /* 0x000000e21100720c */ /* 0x000fe40003f66270 */
[----:B-1----:R-:W-:-:S04]  /*76c40*/  IADD3 R21, R25, R0, RZ ;  /* 0x0000000019157210 */ /* 0x002fc80007ffe0ff */
[----:B------:R-:W1:Y:S01]  /*76c50*/  LDC R0, c[0x0][0x248] ;  /* 0x00009200ff007b82 */ /* 0x000e620000000800 */
[----:B------:R-:W-:-:S04]  /*76c60*/  IMAD.WIDE R16, R25, 0x4, R2 ;  /* 0x0000000419107825 */ /* 0x000fc800078e0202 */
[----:B------:R-:W-:Y:S02]  /*76c70*/  VIADD R23, R7, 0x1f3 ;  /* 0x000001f307177836 */ /* 0x000fe40000000000 */
[----:B------:R-:W-:Y:S01]  /*76c80*/  IMAD.WIDE R18, R25, 0x4, R4 ;  /* 0x0000000419127825 */ /* 0x000fe200078e0204 */
[----:B------:R4:W-:Y:S01]  /*76c90*/  @P2 STG.E desc[UR60][R14.64], R142 ;  /* 0x0000008e0e002986 */ /* 0x0009e2000c10193c */
[----:B------:R-:W-:-:S03]  /*76ca0*/  ISETP.LT.AND P2, PT, R9, R100, !P6 ;  /* 0x000000640900720c */ /* 0x000fc60007741270 */
[----:B------:R2:W-:Y:S01]  /*76cb0*/  @P0 STG.E desc[UR60][R16.64], R195 ;  /* 0x000000c310000986 */ /* 0x0005e2000c10193c */
[----:B------:R-:W-:Y:S02]  /*76cc0*/  ISETP.LT.AND P6, PT, R11, R100, !P6 ;  /* 0x000000640b00720c */ /* 0x000fe400077c1270 */
[----:B------:R-:W-:Y:S01]  /*76cd0*/  ISETP.GE.AND P0, PT, R23, R226, PT ;  /* 0x000000e21700720c */ /* 0x000fe20003f06270 */
[----:B------:R2:W-:Y:S01]  /*76ce0*/  @P5 STG.E desc[UR60][R18.64], R191 ;  /* 0x000000bf12005986 */ /* 0x0005e2000c10193c */
[----:B----4-:R-:W-:Y:S01]  /*76cf0*/  IMAD.IADD R23, R21, 0x1, R6 ;  /* 0x0000000115177824 */ /* 0x010fe200078e0206 */
[-C--:B------:R-:W-:Y:S02]  /*76d00*/  ISETP.LT.AND P5, PT, R9, R100.reuse, !P4 ;  /* 0x000000640900720c */ /* 0x080fe400067a1270 */
[----:B------:R-:W-:Y:S01]  /*76d10*/  ISETP.LT.AND P4, PT, R11, R100, !P4 ;  /* 0x000000640b00720c */ /* 0x000fe20006781270 */
[----:B------:R-:W4:Y:S01]  /*76d20*/  LDC R6, c[0x0][0x248] ;  /* 0x00009200ff067b82 */ /* 0x000f220000000800 */
[----:B------:R-:W-:-:S04]  /*76d30*/  IMAD.WIDE R12, R21, 0x4, R2 ;  /* 0x00000004150c7825 */ /* 0x000fc800078e0202 */
[----:B------:R-:W-:-:S04]  /*76d40*/  IMAD.WIDE R14, R21, 0x4, R4 ;  /* 0x00000004150e7825 */ /* 0x000fc800078e0204 */
[C---:B--2---:R-:W-:Y:S01]  /*76d50*/  IMAD.WIDE R16, R23.reuse, 0x4, R2 ;  /* 0x0000000417107825 */ /* 0x044fe200078e0202 */
[----:B------:R-:W-:Y:S02]  /*76d60*/  IADD3 R21, R23, R10, RZ ;  /* 0x0000000a17157210 */ /* 0x000fe40007ffe0ff */
[----:B------:R-:W-:Y:S01]  /*76d70*/  ISETP.GE.AND P1, PT, R27, R226, PT ;  /* 0x000000e21b00720c */ /* 0x000fe20003f26270 */
[----:B------:R-:W-:Y:S01]  /*76d80*/  @P2 STG.E desc[UR60][R12.64], R199 ;  /* 0x000000c70c002986 */ /* 0x000fe2000c10193c */
[----:B------:R-:W-:-:S04]  /*76d90*/  IMAD.WIDE R18, R23, 0x4, R4 ;  /* 0x0000000417127825 */ /* 0x000fc800078e0204 */
[C---:B------:R-:W-:Y:S01]  /*76da0*/  VIADD R23, R7.reuse, 0x1f5 ;  /* 0x000001f507177836 */ /* 0x040fe20000000000 */
[----:B------:R-:W-:Y:S04]  /*76db0*/  @P6 STG.E desc[UR60][R14.64], R143 ;  /* 0x0000008f0e006986 */ /* 0x000fe8000c10193c */
[----:B------:R-:W-:Y:S04]  /*76dc0*/  @P5 STG.E desc[UR60][R16.64], R200 ;  /* 0x000000c810005986 */ /* 0x000fe8000c10193c */
[----:B------:R4:W-:Y:S01]  /*76dd0*/  @P4 STG.E desc[UR60][R18.64], R204 ;  /* 0x000000cc12004986 */ /* 0x0009e2000c10193c */
[----:B------:R-:W-:Y:S01]  /*76de0*/  VIADD R25, R7, 0x1f4 ;  /* 0x000001f407197836 */ /* 0x000fe20000000000 */
[----:B------:R-:W-:Y:S01]  /*76df0*/  ISETP.GE.AND P4, PT, R23, R226, PT ;  /* 0x000000e21700720c */ /* 0x000fe20003f86270 */
[----:B-1----:R-:W-:Y:S01]  /*76e00*/  IMAD.IADD R23, R21, 0x1, R0 ;  /* 0x0000000115177824 */ /* 0x002fe200078e0200 */
[----:B------:R-:W1:Y:S08]  /*76e10*/  LDC R10, c[0x0][0x248] ;  /* 0x00009200ff0a7b82 */ /* 0x000e700000000800 */
[----:B------:R-:W2:Y:S01]  /*76e20*/  LDC R0, c[0x0][0x248] ;  /* 0x00009200ff007b82 */ /* 0x000ea20000000800 */
[----:B------:R-:W-:-:S02]  /*76e30*/  ISETP.LT.AND P6, PT, R9, R100, !P1 ;  /* 0x000000640900720c */ /* 0x000fc40004fc1270 */
[-C--:B------:R-:W-:Y:S02]  /*76e40*/  ISETP.LT.AND P1, PT, R11, R100.reuse, !P1 ;  /* 0x000000640b00720c */ /* 0x080fe40004f21270 */
[-C--:B------:R-:W-:Y:S02]  /*76e50*/  ISETP.LT.AND P5, PT, R9, R100.reuse, !P3 ;  /* 0x000000640900720c */ /* 0x080fe40005fa1270 */
[----:B------:R-:W-:Y:S01]  /*76e60*/  ISETP.LT.AND P3, PT, R11, R100, !P3 ;  /* 0x000000640b00720c */ /* 0x000fe20005f61270 */
[----:B----4-:R-:W-:Y:S02]  /*76e70*/  IMAD.IADD R19, R23, 0x1, R6 ;  /* 0x0000000117137824 */ /* 0x010fe400078e0206 */
[----:B------:R-:W4:Y:S01]  /*76e80*/  LDC R6, c[0x0][0x248] ;  /* 0x00009200ff067b82 */ /* 0x000f220000000800 */
[----:B------:R-:W-:Y:S01]  /*76e90*/  IMAD.WIDE R12, R21, 0x4, R2 ;  /* 0x00000004150c7825 */ /* 0x000fe200078e0202 */
[----:B------:R-:W-:-:S03]  /*76ea0*/  ISETP.GE.AND P2, PT, R25, R226, PT ;  /* 0x000000e21900720c */ /* 0x000fc60003f46270 */
[----:B------:R-:W-:Y:S01]  /*76eb0*/  IMAD.WIDE R14, R21, 0x4, R4 ;  /* 0x00000004150e7825 */ /* 0x000fe200078e0204 */
[----:B------:R-:W-:-:S03]  /*76ec0*/  IADD3 R25, R7, 0x1f6, RZ ;  /* 0x000001f607197810 */ /* 0x000fc60007ffe0ff */
[----:B------:R-:W-:Y:S01]  /*76ed0*/  IMAD.WIDE R20, R23, 0x4, R2 ;  /* 0x0000000417147825 */ /* 0x000fe200078e0202 */
[----:B------:R3:W-:Y:S04]  /*76ee0*/  @P6 STG.E desc[UR60][R12.64], R212 ;  /* 0x000000d40c006986 */ /* 0x0007e8000c10193c */
[----:B------:R1:W-:Y:S01]  /*76ef0*/  @P1 STG.E desc[UR60][R14.64], R208 ;  /* 0x000000d00e001986 */ /* 0x0003e2000c10193c */
[----:B------:R-:W-:Y:S02]  /*76f00*/  ISETP.GE.AND P6, PT, R25, R226, PT ;  /* 0x000000e21900720c */ /* 0x000fe40003fc6270 */
[-C--:B------:R-:W-:Y:S01]  /*76f10*/  ISETP.LT.AND P1, PT, R9, R100.reuse, !P0 ;  /* 0x000000640900720c */ /* 0x080fe20004721270 */
[----:B------:R-:W-:Y:S01]  /*76f20*/  VIADD R25, R7, 0x1f7 ;  /* 0x000001f707197836 */ /* 0x000fe20000000000 */
[----:B------:R1:W-:Y:S01]  /*76f30*/  @P5 STG.E desc[UR60][R20.64], R201 ;  /* 0x000000c914005986 */ /* 0x0003e2000c10193c */
[----:B------:R-:W-:Y:S01]  /*76f40*/  ISETP.LT.AND P0, PT, R11, R100, !P0 ;  /* 0x000000640b00720c */ /* 0x000fe20004701270 */
[----:B---3--:R-:W-:Y:S01]  /*76f50*/  IMAD.WIDE R12, R23, 0x4, R4 ;  /* 0x00000004170c7825 */ /* 0x008fe200078e0204 */
[----:B------:R-:W-:-:S02]  /*76f60*/  IADD3 R23, R19, R22, RZ ;  /* 0x0000001613177210 */ /* 0x000fc40007ffe0ff */
[----:B------:R-:W-:Y:S02]  /*76f70*/  ISETP.LT.AND P5, PT, R9, R100, !P2 ;  /* 0x000000640900720c */ /* 0x000fe400057a1270 */
[----:B------:R3:W-:Y:S01]  /*76f80*/  @P3 STG.E desc[UR60][R12.64], R205 ;  /* 0x000000cd0c003986 */ /* 0x0007e2000c10193c */
[----:B------:R-:W-:Y:S01]  /*76f90*/  ISETP.GE.AND P3, PT, R25, R226, PT ;  /* 0x000000e21900720c */ /* 0x000fe20003f66270 */
[----:B--2---:R-:W-:Y:S02]  /*76fa0*/  IMAD.IADD R25, R23, 0x1, R0 ;  /* 0x0000000117197824 */ /* 0x004fe400078e0200 */
[----:B------:R-:W-:Y:S01]  /*76fb0*/  IMAD.WIDE R16, R19, 0x4, R2 ;  /* 0x0000000413107825 */ /* 0x000fe200078e0202 */
[----:B------:R-:W2:Y:S01]  /*76fc0*/  LDC R0, c[0x0][0x248] ;  /* 0x00009200ff007b82 */ /* 0x000ea20000000800 */
[----:B------:R-:W-:Y:S02]  /*76fd0*/  ISETP.LT.AND P2, PT, R11, R100, !P2 ;  /* 0x000000640b00720c */ /* 0x000fe40005741270 */
[----:B-1----:R-:W-:-:S04]  /*76fe0*/  IMAD.WIDE R14, R19, 0x4, R4 ;  /* 0x00000004130e7825 */ /* 0x002fc800078e0204 */
[C---:B------:R-:W-:Y:S01]  /*76ff0*/  IMAD.WIDE R18, R23.reuse, 0x4, R2 ;  /* 0x0000000417127825 */ /* 0x040fe200078e0202 */
[----:B------:R-:W-:Y:S03]  /*77000*/  @P1 STG.E desc[UR60][R16.64], R213 ;  /* 0x000000d510001986 */ /* 0x000fe6000c10193c */
[----:B------:R-:W-:Y:S01]  /*77010*/  IMAD.WIDE R20, R23, 0x4, R4 ;  /* 0x0000000417147825 */ /* 0x000fe200078e0204 */
[-C--:B------:R-:W-:Y:S02]  /*77020*/  ISETP.LT.AND P1, PT, R9, R100.reuse, !P4 ;  /* 0x000000640900720c */ /* 0x080fe40006721270 */
[-C--:B------:R-:W-:Y:S01]  /*77030*/  ISETP.LT.AND P4, PT, R11, R100.reuse, !P4 ;  /* 0x000000640b00720c */ /* 0x080fe20006781270 */
[----:B----4-:R-:W-:Y:S01]  /*77040*/  IMAD.IADD R23, R25, 0x1, R6 ;  /* 0x0000000119177824 */ /* 0x010fe200078e0206 */
[----:B------:R1:W-:Y:S01]  /*77050*/  @P0 STG.E desc[UR60][R14.64], R209 ;  /* 0x000000d10e000986 */ /* 0x0003e2000c10193c */
[----:B------:R-:W4:Y:S03]  /*77060*/  LDC R6, c[0x0][0x248] ;  /* 0x00009200ff067b82 */ /* 0x000f260000000800 */
[----:B------:R-:W-:Y:S01]  /*77070*/  @P5 STG.E desc[UR60][R18.64], R202 ;  /* 0x000000ca12005986 */ /* 0x000fe2000c10193c */
[----:B------:R-:W-:Y:S01]  /*77080*/  ISETP.LT.AND P5, PT, R9, R100, !P6 ;  /* 0x000000640900720c */ /* 0x000fe200077a1270 */
[----:B---3--:R-:W-:-:S02]  /*77090*/  IMAD.WIDE R12, R25, 0x4, R2 ;  /* 0x00000004190c7825 */ /* 0x008fc400078e0202 */
[----:B------:R3:W-:Y:S01]  /*770a0*/  @P2 STG.E desc[UR60][R20.64], R206 ;  /* 0x000000ce14002986 */ /* 0x0007e2000c10193c */
[----:B-1----:R-:W-:-:S04]  /*770b0*/  IADD3 R15, R7, 0x1f9, RZ ;  /* 0x000001f9070f7810 */ /* 0x002fc80007ffe0ff */
[----:B------:R-:W-:Y:S01]  /*770c0*/  ISETP.GE.AND P2, PT, R15, R226, PT ;  /* 0x000000e20f00720c */ /* 0x000fe20003f46270 */
[----:B------:R-:W-:-:S04]  /*770d0*/  IMAD.WIDE R14, R25, 0x4, R4 ;  /* 0x00000004190e7825 */ /* 0x000fc800078e0204 */
[----:B------:R-:W-:Y:S01]  /*770e0*/  VIADD R27, R7, 0x1f8 ;  /* 0x000001f8071b7836 */ /* 0x000fe20000000000 */
[----:B------:R1:W-:Y:S04]  /*770f0*/  @P1 STG.E desc[UR60][R12.64], R214 ;  /* 0x000000d60c001986 */ /* 0x0003e8000c10193c */
[----:B------:R1:W-:Y:S01]  /*77100*/  @P4 STG.E desc[UR60][R14.64], R210 ;  /* 0x000000d20e004986 */ /* 0x0003e2000c10193c */
[-C--:B------:R-:W-:Y:S01]  /*77110*/  ISETP.LT.AND P6, PT, R11, R100.reuse, !P6 ;  /* 0x000000640b00720c */ /* 0x080fe200077c1270 */
[----:B------:R-:W-:Y:S01]  /*77120*/  IMAD.WIDE R16, R23, 0x4, R2 ;  /* 0x0000000417107825 */ /* 0x000fe200078e0202 */
[-C--:B------:R-:W-:Y:S01]  /*77130*/  ISETP.LT.AND P4, PT, R9, R100.reuse, !P3 ;  /* 0x000000640900720c */ /* 0x080fe20005f81270 */
[----:B---3--:R-:W3:Y:S01]  /*77140*/  LDC R20, c[0x0][0x248] ;  /* 0x00009200ff147b82 */ /* 0x008ee20000000800 */
[----:B------:R-:W-:-:S02]  /*77150*/  ISETP.LT.AND P3, PT, R11, R100, !P3 ;  /* 0x000000640b00720c */ /* 0x000fc40005f61270 */
[----:B------:R-:W-:Y:S02]  /*77160*/  ISETP.GE.AND P0, PT, R27, R226, PT ;  /* 0x000000e21b00720c */ /* 0x000fe40003f06270 */
[----:B--2---:R-:W-:Y:S01]  /*77170*/  IADD3 R19, R23, R0, RZ ;  /* 0x0000000017137210 */ /* 0x004fe20007ffe0ff */
[----:B------:R2:W-:Y:S02]  /*77180*/  @P5 STG.E desc[UR60][R16.64], R203 ;  /* 0x000000cb10005986 */ /* 0x0005e4000c10193c */
[----:B------:R-:W3:Y:S01]  /*77190*/  LDC R0, c[0x0][0x248] ;  /* 0x00009200ff007b82 */ /* 0x000ee20000000800 */
[----:B------:R-:W-:Y:S02]  /*771a0*/  ISETP.LT.AND P5, PT, R9, R100, !P0 ;  /* 0x000000640900720c */ /* 0x000fe400047a1270 */
[----:B------:R-:W-:Y:S01]  /*771b0*/  IADD3 R21, R19, R10, RZ ;  /* 0x0000000a13157210 */ /* 0x000fe20007ffe0ff */
[----:B-1----:R-:W-:Y:S01]  /*771c0*/  IMAD.WIDE R12, R23, 0x4, R4 ;  /* 0x00000004170c7825 */ /* 0x002fe200078e0204 */
[----:B------:R-:W-:-:S03]  /*771d0*/  ISETP.LT.AND P0, PT, R11, R100, !P0 ;  /* 0x000000640b00720c */ /* 0x000fc60004701270 */
[----:B------:R-:W-:-:S04]  /*771e0*/  IMAD.WIDE R14, R19, 0x4, R2 ;  /* 0x00000004130e7825 */ /* 0x000fc800078e0202 */
[----:B----4-:R-:W-:Y:S02]  /*771f0*/  IMAD.IADD R23, R21, 0x1, R6 ;  /* 0x0000000115177824 */ /* 0x010fe400078e0206 */
[----:B------:R-:W-:Y:S01]  /*77200*/  VIADD R27, R7, 0x1fa ;  /* 0x000001fa071b7836 */ /* 0x000fe20000000000 */
[----:B------:R1:W-:Y:S01]  /*77210*/  @P6 STG.E desc[UR60][R12.64], R207 ;  /* 0x000000cf0c006986 */ /* 0x0003e2000c10193c */
[----:B------:R-:W4:Y:S01]  /*77220*/  LDC R6, c[0x0][0x248] ;  /* 0x00009200ff067b82 */ /* 0x000f220000000800 */
[----:B--2---:R-:W-:Y:S02]  /*77230*/  IMAD.WIDE R16, R19, 0x4, R4 ;  /* 0x0000000413107825 */ /* 0x004fe400078e0204 */
[----:B------:R2:W-:Y:S02]  /*77240*/  @P4 STG.E desc[UR60][R14.64], R215 ;  /* 0x000000d70e004986 */ /* 0x0005e4000c10193c */
[----:B------:R-:W-:-:S04]  /*77250*/  IMAD.WIDE R18, R21, 0x4, R2 ;  /* 0x0000000415127825 */ /* 0x000fc800078e0202 */
[----:B------:R-:W-:Y:S01]  /*77260*/  VIADD R25, R7, 0x1fc ;  /* 0x000001fc07197836 */ /* 0x000fe20000000000 */
[----:B------:R-:W4:Y:S01]  /*77270*/  LDC R10, c[0x0][0x248] ;  /* 0x00009200ff0a7b82 */ /* 0x000f220000000800 */
[----:B------:R3:W-:Y:S01]  /*77280*/  @P3 STG.E desc[UR60][R16.64], R211 ;  /* 0x000000d310003986 */ /* 0x0007e2000c10193c */
[-C--:B------:R-:W-:Y:S02]  /*77290*/  ISETP.LT.AND P3, PT, R9, R100.reuse, !P2 ;  /* 0x000000640900720c */ /* 0x080fe40005761270 */
[----:B------:R-:W-:Y:S01]  /*772a0*/  ISETP.LT.AND P2, PT, R11, R100, !P2 ;  /* 0x000000640b00720c */ /* 0x000fe20005741270 */
[----:B-1----:R-:W-:Y:S01]  /*772b0*/  IMAD.WIDE R12, R21, 0x4, R4 ;  /* 0x00000004150c7825 */ /* 0x002fe200078e0204 */
[----:B------:R-:W-:Y:S01]  /*772c0*/  ISETP.GE.AND P1, PT, R27, R226, PT ;  /* 0x000000e21b00720c */ /* 0x000fe20003f26270 */
[----:B------:R1:W-:Y:S04]  /*772d0*/  @P5 STG.E desc[UR60][R18.64], R144 ;  /* 0x0000009012005986 */ /* 0x0003e8000c10193c */
[----:B------:R1:W-:Y:S01]  /*772e0*/  @P0 STG.E desc[UR60][R12.64], R216 ;  /* 0x000000d80c000986 */ /* 0x0003e2000c10193c */
[----:B------:R-:W-:Y:S01]  /*772f0*/  VIADD R27, R7, 0x1fb ;  /* 0x000001fb071b7836 */ /* 0x000fe20000000000 */
[----:B------:R-:W-:-:S02]  /*77300*/  ISETP.LT.AND P0, PT, R9, R100, !P1 ;  /* 0x000000640900720c */ /* 0x000fc40004f01270 */
[----:B------:R-:W-:Y:S01]  /*77310*/  ISETP.GE.AND P4, PT, R25, R226, PT ;  /* 0x000000e21900720c */ /* 0x000fe20003f86270 */
[----:B--2---:R-:W-:-:S04]  /*77320*/  IMAD.WIDE R14, R23, 0x4, R2 ;  /* 0x00000004170e7825 */ /* 0x004fc800078e0202 */
[----:B------:R-:W-:Y:S01]  /*77330*/  VIADD R25, R7, 0x1fd ;  /* 0x000001fd07197836 */ /* 0x000fe20000000000 */
[C---:B---3--:R-:W-:Y:S01]  /*77340*/  IADD3 R21, R23.reuse, R20, RZ ;  /* 0x0000001417157210 */ /* 0x048fe20007ffe0ff */
[----:B------:R-:W-:Y:S01]  /*77350*/  IMAD.WIDE R16, R23, 0x4, R4 ;  /* 0x0000000417107825 */ /* 0x000fe200078e0204 */
[-C--:B------:R-:W-:Y:S01]  /*77360*/  ISETP.GE.AND P6, PT, R27, R226.reuse, PT ;  /* 0x000000e21b00720c */ /* 0x080fe20003fc6270 */
[----:B------:R2:W-:Y:S01]  /*77370*/  @P3 STG.E desc[UR60][R14.64], R220 ;  /* 0x000000dc0e003986 */ /* 0x0005e2000c10193c */
[----:B------:R-:W-:-:S03]  /*77380*/  ISETP.GE.AND P5, PT, R25, R226, PT ;  /* 0x000000e21900720c */ /* 0x000fc60003fa6270 */
[----:B------:R3:W-:Y:S01]  /*77390*/  @P2 STG.E desc[UR60][R16.64], R28 ;  /* 0x0000001c10002986 */ /* 0x0007e2000c10193c */
[----:B------:R-:W3:Y:S01]  /*773a0*/  LDC R20, c[0x0][0x248] ;  /* 0x00009200ff147b82 */ /* 0x000ee20000000800 */
[----:B------:R-:W-:Y:S01]  /*773b0*/  ISETP.LT.AND P1, PT, R11, R100, !P1 ;  /* 0x000000640b00720c */ /* 0x000fe20004f21270 */
[----:B-1----:R-:W-:-:S04]  /*773c0*/  IMAD.WIDE R18, R21, 0x4, R2 ;  /* 0x0000000415127825 */ /* 0x002fc800078e0202 */
[----:B------:R-:W-:Y:S01]  /*773d0*/  VIADD R25, R7, 0x1fe ;  /* 0x000001fe07197836 */ /* 0x000fe20000000000 */
[-C--:B------:R-:W-:Y:S02]  /*773e0*/  ISETP.LT.AND P2, PT, R9, R100.reuse, !P6 ;  /* 0x000000640900720c */ /* 0x080fe40007741270 */
[-C--:B------:R-:W-:Y:S01]  /*773f0*/  ISETP.LT.AND P6, PT, R11, R100.reuse, !P6 ;  /* 0x000000640b00720c */ /* 0x080fe200077c1270 */
[----:B------:R-:W-:Y:S01]  /*77400*/  IMAD.IADD R23, R21, 0x1, R0 ;  /* 0x0000000115177824 */ /* 0x000fe200078e0200 */
[----:B------:R-:W-:Y:S01]  /*77410*/  ISETP.LT.AND P3, PT, R9, R100, !P4 ;  /* 0x000000640900720c */ /* 0x000fe20006761270 */
[----:B------:R1:W-:Y:S01]  /*77420*/  @P0 STG.E desc[UR60][R18.64], R145 ;  /* 0x0000009112000986 */ /* 0x0003e2000c10193c */
[----:B------:R-:W-:Y:S01]  /*77430*/  ISETP.GE.AND P0, PT, R25, R226, PT ;  /* 0x000000e21900720c */ /* 0x000fe20003f06270 */
[----:B------:R-:W-:Y:S01]  /*77440*/  IMAD.WIDE R12, R21, 0x4, R4 ;  /* 0x00000004150c7825 */ /* 0x000fe200078e0204 */
[----:B----4-:R-:W-:-:S03]  /*77450*/  IADD3 R25, R23, R6, RZ ;  /* 0x0000000617197210 */ /* 0x010fc60007ffe0ff */
[----:B------:R-:W-:Y:S02]  /*77460*/  VIADD R21, R7, 0x1ff ;  /* 0x000001ff07157836 */ /* 0x000fe40000000000 */
[----:B------:R-:W-:-:S04]  /*77470*/  IMAD.WIDE R6, R23, 0x4, R2 ;  /* 0x0000000417067825 */ /* 0x000fc800078e0202 */
[----:B--2---:R-:W-:-:S04]  /*77480*/  IMAD.WIDE R14, R23, 0x4, R4 ;  /* 0x00000004170e7825 */ /* 0x004fc800078e0204 */
[C---:B---3--:R-:W-:Y:S01]  /*77490*/  IMAD.WIDE R16, R25.reuse, 0x4, R2 ;  /* 0x0000000419107825 */ /* 0x048fe200078e0202 */
[----:B------:R-:W-:Y:S04]  /*774a0*/  @P1 STG.E desc[UR60][R12.64], R217 ;  /* 0x000000d90c001986 */ /* 0x000fe8000c10193c */
[----:B------:R2:W-:Y:S01]  /*774b0*/  @P2 STG.E desc[UR60][R6.64], R221 ;  /* 0x000000dd06002986 */ /* 0x0005e2000c10193c */
[----:B-1----:R-:W-:-:S03]  /*774c0*/  IMAD.IADD R19, R25, 0x1, R8 ;  /* 0x0000000119137824 */ /* 0x002fc600078e0208 */
[----:B------:R-:W-:Y:S01]  /*774d0*/  @P6 STG.E desc[UR60][R14.64], R29 ;  /* 0x0000001d0e006986 */ /* 0x000fe2000c10193c */
[----:B------:R-:W-:Y:S02]  /*774e0*/  ISETP.LT.AND P4, PT, R11, R100, !P4 ;  /* 0x000000640b00720c */ /* 0x000fe40006781270 */
[----:B------:R-:W-:Y:S02]  /*774f0*/  ISETP.GE.AND P1, PT, R21, R226, PT ;  /* 0x000000e21500720c */ /* 0x000fe40003f26270 */
[-C--:B------:R-:W-:Y:S01]  /*77500*/  ISETP.LT.AND P6, PT, R9, R100.reuse, !P5 ;  /* 0x000000640900720c */ /* 0x080fe20006fc1270 */
[----:B------:R1:W-:Y:S01]  /*77510*/  @P3 STG.E desc[UR60][R16.64], R146 ;  /* 0x0000009210003986 */ /* 0x0003e2000c10193c */
[-C--:B------:R-:W-:Y:S02]  /*77520*/  ISETP.LT.AND P5, PT, R11, R100.reuse, !P5 ;  /* 0x000000640b00720c */ /* 0x080fe40006fa1270 */
[----:B------:R-:W-:Y:S02]  /*77530*/  ISETP.LT.AND P3, PT, R9, R100, !P0 ;  /* 0x000000640900720c */ /* 0x000fe40004761270 */
[----:B------:R-:W-:-:S02]  /*77540*/  IADD3 R21, R19, R10, RZ ;  /* 0x0000000a13157210 */ /* 0x000fc40007ffe0ff */
[-C--:B------:R-:W-:Y:S02]  /*77550*/  ISETP.LT.AND P0, PT, R11, R100.reuse, !P0 ;  /* 0x000000640b00720c */ /* 0x080fe40004701270 */
[-C--:B------:R-:W-:Y:S02]  /*77560*/  ISETP.LT.AND P2, PT, R9, R100.reuse, !P1 ;  /* 0x000000640900720c */ /* 0x080fe40004f41270 */
[----:B------:R-:W-:Y:S01]  /*77570*/  ISETP.LT.AND P1, PT, R11, R100, !P1 ;  /* 0x000000640b00720c */ /* 0x000fe20004f21270 */
[----:B--2---:R-:W-:-:S04]  /*77580*/  IMAD.WIDE R6, R25, 0x4, R4 ;  /* 0x0000000419067825 */ /* 0x004fc800078e0204 */
[----:B------:R-:W-:-:S04]  /*77590*/  IMAD.WIDE R8, R19, 0x4, R2 ;  /* 0x0000000413087825 */ /* 0x000fc800078e0202 */
[----:B------:R-:W-:-:S04]  /*775a0*/  IMAD.WIDE R10, R19, 0x4, R4 ;  /* 0x00000004130a7825 */ /* 0x000fc800078e0204 */
[C---:B-1----:R-:W-:Y:S02]  /*775b0*/  IMAD.IADD R17, R21.reuse, 0x1, R20 ;  /* 0x0000000115117824 */ /* 0x042fe400078e0214 */
[----:B------:R-:W-:-:S04]  /*775c0*/  IMAD.WIDE R12, R21, 0x4, R2 ;  /* 0x00000004150c7825 */ /* 0x000fc800078e0202 */
[----:B------:R-:W-:-:S04]  /*775d0*/  IMAD.WIDE R14, R21, 0x4, R4 ;  /* 0x00000004150e7825 */ /* 0x000fc800078e0204 */
[C---:B------:R-:W-:Y:S01]  /*775e0*/  IMAD.WIDE R2, R17.reuse, 0x4, R2 ;  /* 0x0000000411027825 */ /* 0x040fe200078e0202 */
[----:B------:R1:W-:Y:S04]  /*775f0*/  @P4 STG.E desc[UR60][R6.64], R218 ;  /* 0x000000da06004986 */ /* 0x0003e8000c10193c */
[----:B------:R1:W-:Y:S04]  /*77600*/  @P6 STG.E desc[UR60][R8.64], R222 ;  /* 0x000000de08006986 */ /* 0x0003e8000c10193c */
[----:B------:R1:W-:Y:S04]  /*77610*/  @P5 STG.E desc[UR60][R10.64], R30 ;  /* 0x0000001e0a005986 */ /* 0x0003e8000c10193c */
[----:B------:R1:W-:Y:S04]  /*77620*/  @P3 STG.E desc[UR60][R12.64], R147 ;  /* 0x000000930c003986 */ /* 0x0003e8000c10193c */
[----:B------:R1:W-:Y:S04]  /*77630*/  @P0 STG.E desc[UR60][R14.64], R219 ;  /* 0x000000db0e000986 */ /* 0x0003e8000c10193c */
[----:B------:R1:W-:Y:S01]  /*77640*/  @P2 STG.E desc[UR60][R2.64], R223 ;  /* 0x000000df02002986 */ /* 0x0003e2000c10193c */
[----:B------:R-:W-:Y:S01]  /*77650*/  IMAD.WIDE R4, R17, 0x4, R4 ;  /* 0x0000000411047825 */ /* 0x000fe200078e0204 */
[----:B------:R-:W-:Y:S06]  /*77660*/  @!P1 EXIT ;  /* 0x000000000000994d */ /* 0x000fec0003800000 */
[----:B------:R-:W-:Y:S01]  /*77670*/  STG.E desc[UR60][R4.64], R31 ;  /* 0x0000001f04007986 */ /* 0x000fe2000c10193c */
[----:B------:R-:W-:Y:S05]  /*77680*/  EXIT ;  /* 0x000000000000794d */ /* 0x000fea0003800000 */
.L_x_2:
[----:B------:R-:W-:-:S00]  /*77690*/  BRA `(.L_x_2) ;  /* 0xfffffffc00fc7947 */ /* 0x000fc0000383ffff */
[----:B------:R-:W-:-:S00]  /*776a0*/  NOP ;  /* 0x0000000000007918 */ /* 0x000fc00000000000 */
        /* <DEDUP_REMOVED lines=13> */
.L_x_3:


//--------------------- .nv.shared.matmul_kernel  --------------------------
	.section	.nv.shared.matmul_kernel,"aw",@nobits
	.sectionflags	@""
	.align	16
	.zero		1024


//--------------------- .nv.shared.reserved.0     --------------------------
	.section	.nv.shared.reserved.0,"aw",@nobits
	.weak		__nv_reservedSMEM_offset_0_alias
	.size		__nv_reservedSMEM_offset_0_alias, 0, 0
	.other		__nv_reservedSMEM_offset_0_alias,@"STO_CUDA_RESERVED_SHARED STV_DEFAULT"
__nv_reservedSMEM_offset_0_alias:
	.zero		0


//--------------------- .nv.constant0.matmul_kernel --------------------------
	.section	.nv.constant0.matmul_kernel,"a",@progbits
	.sectionflags	@""
	.align	4
.nv.constant0.matmul_kernel:
	.zero		608


//--------------------- SYMBOLS --------------------------

	.type		.nv.reservedSmem.offset0,@object
	.size		.nv.reservedSmem.offset0,0x4
